def matmul_kernel(
    a_ptr,
    b_ptr,
    c_ptr,
    M,
    N,
    K,
    stride_am,
    stride_ak,
    stride_bk,
    stride_bn,
    stride_cm,
    stride_cn,
    BLOCK_M: tl.constexpr,
    BLOCK_N: tl.constexpr,
    BLOCK_K: tl.constexpr,
    GROUP_M: tl.constexpr,
):
    pid = tl.program_id(axis=0)
    num_pid_m = tl.cdiv(M, BLOCK_M)
    num_pid_n = tl.cdiv(N, BLOCK_N)
    num_pid_in_group = GROUP_M * num_pid_n
    group_id = pid // num_pid_in_group
    first_pid_m = group_id * GROUP_M
    group_size_m = min(num_pid_m - first_pid_m, GROUP_M)
    pid_m = first_pid_m + ((pid % num_pid_in_group) % group_size_m)
    pid_n = (pid % num_pid_in_group) // group_size_m

    offs_am = (pid_m * BLOCK_M + tl.arange(0, BLOCK_M)) % M
    offs_bn = (pid_n * BLOCK_N + tl.arange(0, BLOCK_N)) % N
    offs_k = tl.arange(0, BLOCK_K)
    a_ptrs = a_ptr + offs_am[:, None] * stride_am + offs_k[None, :] * stride_ak
    b_ptrs = b_ptr + offs_k[:, None] * stride_bk + offs_bn[None, :] * stride_bn

    acc = tl.zeros((BLOCK_M, BLOCK_N), dtype=tl.float32)
    for kk in range(0, tl.cdiv(K, BLOCK_K)):
        a = tl.load(a_ptrs, mask=offs_k[None, :] < K - kk * BLOCK_K, other=0.0)
        b = tl.load(b_ptrs, mask=offs_k[:, None] < K - kk * BLOCK_K, other=0.0)
        acc = tl.dot(a, b, acc)
        a_ptrs += BLOCK_K * stride_ak
        b_ptrs += BLOCK_K * stride_bk

    c = acc.to(c_ptr.dtype.element_ty)
    offs_cm = pid_m * BLOCK_M + tl.arange(0, BLOCK_M)
    offs_cn = pid_n * BLOCK_N + tl.arange(0, BLOCK_N)
    c_ptrs = c_ptr + offs_cm[:, None] * stride_cm + offs_cn[None, :] * stride_cn
    mask = (offs_cm[:, None] < M) & (offs_cn[None, :] < N)
    tl.store(c_ptrs, c, mask=mask)

# config = {"BLOCK_K": 128, "BLOCK_M": 128, "BLOCK_N": 256, "GROUP_M": 8, "arch": "sm_100", "dtype": "fp8e4m3", "num_ctas": 2, "num_stages": 3, "num_warps": 4}
# arch = sm_100


// ===== COMPILED SASS (sm_100a) =====

	.target	sm_100a

	.elftype	@"ET_EXEC"


//--------------------- .note.nv.tkinfo           --------------------------
	.section	.note.nv.tkinfo,"",@"SHT_NOTE"
	.sectionflags	@"SHF_NOTE_NV_TKINFO"
	.tkinfo
        /*0018*/ 	.word	0x00000081
        /*0030*/ 	.string	""
        /*0030*/ 	.string	"ptxas-blackwell"
        /*0030*/ 	.string	"Cuda compilation tools, release 12.9, V12.9.86"
        /*0030*/ 	.string	"Build cuda_12.9.r12.9/compiler.36037853_0"
        /*0030*/ 	.string	"-v  -suppress-debug-info  -lineinfo  -arch sm_100a "



//--------------------- .note.nv.cuver            --------------------------
	.section	.note.nv.cuver,"",@"SHT_NOTE"
	.sectionflags	@"SHF_NOTE_NV_CUVER"
        /*0018*/ 	.short	0x0001
        /*001a*/ 	.short	0x0064
        /*001c*/ 	.short	0x0001
        /*001e*/ 	.short	0x0000
        /*0020*/ 	.short	0x0001
        /*0022*/ 	.short	0x0000


//--------------------- .nv.info                  --------------------------
	.section	.nv.info,"",@"SHT_CUDA_INFO"
	.align	4


	//----- nvinfo : EIATTR_REGCOUNT
	.align		4
        /*0000*/ 	.byte	0x04, 0x2f
        /*0002*/ 	.short	(.L_4 - .L_3)
	.align		4
.L_3:
        /*0004*/ 	.word	index@(matmul_kernel)
        /*0008*/ 	.word	0x000000a8


	//----- nvinfo : EIATTR_FRAME_SIZE
	.align		4
.L_4:
        /*000c*/ 	.byte	0x04, 0x11
        /*000e*/ 	.short	(.L_6 - .L_5)
	.align		4
.L_5:
        /*0010*/ 	.word	index@($__internal_2_$__cuda_sm10x_tcgen05_guardrail_trap_unallocated_columns_being_dealloced)
        /*0014*/ 	.word	0x00000c60


	//----- nvinfo : EIATTR_FRAME_SIZE
	.align		4
.L_6:
        /*0018*/ 	.byte	0x04, 0x11
        /*001a*/ 	.short	(.L_8 - .L_7)
	.align		4
.L_7:
        /*001c*/ 	.word	index@($__internal_1_$__cuda_sm10x_tcgen05_guardrail_trap_phase_invalid_during_alloc)
        /*0020*/ 	.word	0x00000c60


	//----- nvinfo : EIATTR_FRAME_SIZE
	.align		4
.L_8:
        /*0024*/ 	.byte	0x04, 0x11
        /*0026*/ 	.short	(.L_10 - .L_9)
	.align		4
.L_9:
        /*0028*/ 	.word	index@($__internal_0_$__cuda_sm10x_tcgen05_guardrail_trap_col_being_dealloced_not_returned_by_alloc)
        /*002c*/ 	.word	0x00000c60


	//----- nvinfo : EIATTR_FRAME_SIZE
	.align		4
.L_10:
        /*0030*/ 	.byte	0x04, 0x11
        /*0032*/ 	.short	(.L_12 - .L_11)
	.align		4
.L_11:
        /*0034*/ 	.word	index@(matmul_kernel)
        /*0038*/ 	.word	0x00000c60


	//----- nvinfo : EIATTR_MIN_STACK_SIZE
	.align		4
.L_12:
        /*003c*/ 	.byte	0x04, 0x12
        /*003e*/ 	.short	(.L_14 - .L_13)
	.align		4
.L_13:
        /*0040*/ 	.word	index@(matmul_kernel)
        /*0044*/ 	.word	0x00000c60
.L_14:


//--------------------- .nv.info.matmul_kernel    --------------------------
	.section	.nv.info.matmul_kernel,"",@"SHT_CUDA_INFO"
	.sectionflags	@""
	.align	4


	//----- nvinfo : EIATTR_CUDA_API_VERSION
	.align		4
        /*0000*/ 	.byte	0x04, 0x37
        /*0002*/ 	.short	(.L_16 - .L_15)
.L_15:
        /*0004*/ 	.word	0x00000081


	//----- nvinfo : EIATTR_KPARAM_INFO
	.align		4
.L_16:
        /*0008*/ 	.byte	0x04, 0x17
        /*000a*/ 	.short	(.L_18 - .L_17)
.L_17:
        /*000c*/ 	.word	0x00000000
        /*0010*/ 	.short	0x000d
        /*0012*/ 	.short	0x0048
        /*0014*/ 	.byte	0x00, 0xf4, 0x21, 0x00


	//----- nvinfo : EIATTR_KPARAM_INFO
	.align		4
.L_18:
        /*0018*/ 	.byte	0x04, 0x17
        /*001a*/ 	.short	(.L_20 - .L_19)
.L_19:
        /*001c*/ 	.word	0x00000000
        /*0020*/ 	.short	0x000c
        /*0022*/ 	.short	0x0040
        /*0024*/ 	.byte	0x00, 0xf4, 0x21, 0x00


	//----- nvinfo : EIATTR_KPARAM_INFO
	.align		4
.L_20:
        /*0028*/ 	.byte	0x04, 0x17
        /*002a*/ 	.short	(.L_22 - .L_21)
.L_21:
        /*002c*/ 	.word	0x00000000
        /*0030*/ 	.short	0x000b
        /*0032*/ 	.short	0x0038
        /*0034*/ 	.byte	0x00, 0xf0, 0x11, 0x00


	//----- nvinfo : EIATTR_KPARAM_INFO
	.align		4
.L_22:
        /*0038*/ 	.byte	0x04, 0x17
        /*003a*/ 	.short	(.L_24 - .L_23)
.L_23:
        /*003c*/ 	.word	0x00000000
        /*0040*/ 	.short	0x000a
        /*0042*/ 	.short	0x0034
        /*0044*/ 	.byte	0x00, 0xf0, 0x11, 0x00


	//----- nvinfo : EIATTR_KPARAM_INFO
	.align		4
.L_24:
        /*0048*/ 	.byte	0x04, 0x17
        /*004a*/ 	.short	(.L_26 - .L_25)
.L_25:
        /*004c*/ 	.word	0x00000000
        /*0050*/ 	.short	0x0009
        /*0052*/ 	.short	0x0030
        /*0054*/ 	.byte	0x00, 0xf0, 0x11, 0x00


	//----- nvinfo : EIATTR_KPARAM_INFO
	.align		4
.L_26:
        /*0058*/ 	.byte	0x04, 0x17
        /*005a*/ 	.short	(.L_28 - .L_27)
.L_27:
        /*005c*/ 	.word	0x00000000
        /*0060*/ 	.short	0x0008
        /*0062*/ 	.short	0x002c
        /*0064*/ 	.byte	0x00, 0xf0, 0x11, 0x00


	//----- nvinfo : EIATTR_KPARAM_INFO
	.align		4
.L_28:
        /*0068*/ 	.byte	0x04, 0x17
        /*006a*/ 	.short	(.L_30 - .L_29)
.L_29:
        /*006c*/ 	.word	0x00000000
        /*0070*/ 	.short	0x0007
        /*0072*/ 	.short	0x0028
        /*0074*/ 	.byte	0x00, 0xf0, 0x11, 0x00


	//----- nvinfo : EIATTR_KPARAM_INFO
	.align		4
.L_30:
        /*0078*/ 	.byte	0x04, 0x17
        /*007a*/ 	.short	(.L_32 - .L_31)
.L_31:
        /*007c*/ 	.word	0x00000000
        /*0080*/ 	.short	0x0006
        /*0082*/ 	.short	0x0024
        /*0084*/ 	.byte	0x00, 0xf0, 0x11, 0x00


	//----- nvinfo : EIATTR_KPARAM_INFO
	.align		4
.L_32:
        /*0088*/ 	.byte	0x04, 0x17
        /*008a*/ 	.short	(.L_34 - .L_33)
.L_33:
        /*008c*/ 	.word	0x00000000
        /*0090*/ 	.short	0x0005
        /*0092*/ 	.short	0x0020
        /*0094*/ 	.byte	0x00, 0xf0, 0x11, 0x00


	//----- nvinfo : EIATTR_KPARAM_INFO
	.align		4
.L_34:
        /*0098*/ 	.byte	0x04, 0x17
        /*009a*/ 	.short	(.L_36 - .L_35)
.L_35:
        /*009c*/ 	.word	0x00000000
        /*00a0*/ 	.short	0x0004
        /*00a2*/ 	.short	0x001c
        /*00a4*/ 	.byte	0x00, 0xf0, 0x11, 0x00


	//----- nvinfo : EIATTR_KPARAM_INFO
	.align		4
.L_36:
        /*00a8*/ 	.byte	0x04, 0x17
        /*00aa*/ 	.short	(.L_38 - .L_37)
.L_37:
        /*00ac*/ 	.word	0x00000000
        /*00b0*/ 	.short	0x0003
        /*00b2*/ 	.short	0x0018
        /*00b4*/ 	.byte	0x00, 0xf0, 0x11, 0x00


	//----- nvinfo : EIATTR_KPARAM_INFO
	.align		4
.L_38:
        /*00b8*/ 	.byte	0x04, 0x17
        /*00ba*/ 	.short	(.L_40 - .L_39)
.L_39:
        /*00bc*/ 	.word	0x00000000
        /*00c0*/ 	.short	0x0002
        /*00c2*/ 	.short	0x0010
        /*00c4*/ 	.byte	0x00, 0xf4, 0x21, 0x00


	//----- nvinfo : EIATTR_KPARAM_INFO
	.align		4
.L_40:
        /*00c8*/ 	.byte	0x04, 0x17
        /*00ca*/ 	.short	(.L_42 - .L_41)
.L_41:
        /*00cc*/ 	.word	0x00000000
        /*00d0*/ 	.short	0x0001
        /*00d2*/ 	.short	0x0008
        /*00d4*/ 	.byte	0x00, 0xf4, 0x21, 0x00


	//----- nvinfo : EIATTR_KPARAM_INFO
	.align		4
.L_42:
        /*00d8*/ 	.byte	0x04, 0x17
        /*00da*/ 	.short	(.L_44 - .L_43)
.L_43:
        /*00dc*/ 	.word	0x00000000
        /*00e0*/ 	.short	0x0000
        /*00e2*/ 	.short	0x0000
        /*00e4*/ 	.byte	0x00, 0xf4, 0x21, 0x00


	//----- nvinfo : EIATTR_EXPLICIT_CLUSTER
	.align		4
.L_44:
        /*00e8*/ 	.byte	0x01, 0x3e
	.zero		2


	//----- nvinfo : EIATTR_CTA_PER_CLUSTER
	.align		4
        /*00ec*/ 	.byte	0x04, 0x3d
        /*00ee*/ 	.short	(.L_46 - .L_45)
.L_45:
        /*00f0*/ 	.word	0x00000002
        /*00f4*/ 	.word	0x00000001
        /*00f8*/ 	.word	0x00000001


	//----- nvinfo : EIATTR_AT_ENTRY_FRAGMENTS
	.align		4
.L_46:
        /*00fc*/ 	.byte	0x04, 0x4f
        /*00fe*/ 	.short	(.L_48 - .L_47)


	//   ....[0]....
.L_47:
        /*0100*/ 	.word	0x00000004


	//----- nvinfo : EIATTR_RESERVED_SMEM_USED
	.align		4
.L_48:
        /*0104*/ 	.byte	0x01, 0x41
	.zero		2


	//----- nvinfo : EIATTR_SPARSE_MMA_MASK
	.align		4
        /*0108*/ 	.byte	0x03, 0x50
        /*010a*/ 	.short	0x0000


	//----- nvinfo : EIATTR_TCGEN05_1CTA_USED
	.align		4
        /*010c*/ 	.byte	0x01, 0x51
	.zero		2


	//----- nvinfo : EIATTR_MAXREG_COUNT
	.align		4
        /*0110*/ 	.byte	0x03, 0x1b
        /*0112*/ 	.short	0x00ff


	//----- nvinfo : EIATTR_NUM_BARRIERS
	.align		4
        /*0114*/ 	.byte	0x02, 0x4c
        /*0116*/ 	.byte	0x01
	.zero		1


	//----- nvinfo : EIATTR_ANNOTATIONS
	.align		4
        /*0118*/ 	.byte	0x04, 0x55
        /*011a*/ 	.short	(.L_50 - .L_49)


	//   ....[0]....
.L_49:
        /*011c*/ 	.word	0x00000001
        /*0120*/ 	.byte	0x00, 0x0a, 0x00, 0x00, 0x01, 0x00, 0x00, 0x00, 0x80, 0x0b, 0x00, 0x00, 0x01, 0x00, 0x00, 0x00
        /* <DEDUP_REMOVED lines=1179> */
        /*4ae0*/ 	.byte	0x30, 0x58, 0x02, 0x00, 0x01, 0x00, 0x00, 0x00, 0x60, 0x58, 0x02, 0x00


	//----- nvinfo : EIATTR_INT_WARP_WIDE_INSTR_OFFSETS
	.align		4
.L_50:
        /*4aec*/ 	.byte	0x04, 0x31
        /*4aee*/ 	.short	(.L_52 - .L_51)


	//   ....[0]....
.L_51:
        /*4af0*/ 	.word	0x00002400


	//   ....[1]....
        /*4af4*/ 	.word	0x00002430


	//   ....[2]....
        /*4af8*/ 	.word	0x0000ece0


	//   ....[3]....
        /*4afc*/ 	.word	0x00025ea0


	//   ....[4]....
        /*4b00*/ 	.word	0x00025ef0


	//----- nvinfo : EIATTR_COOP_GROUP_MASK_REGIDS
	.align		4
.L_52:
        /*4b04*/ 	.byte	0x04, 0x29
        /*4b06*/ 	.short	(.L_54 - .L_53)


	//   ....[0]....
.L_53:
        /*4b08*/ 	.word	0xffffffff


	//   ....[1]....
        /*4b0c*/ 	.word	0xffffffff


	//   ....[2]....
        /*4b10*/ 	.word	0xffffffff


	//   ....[3]....
        /*4b14*/ 	.word	0xffffffff


	//----- nvinfo : EIATTR_COOP_GROUP_INSTR_OFFSETS
	.align		4
.L_54:
        /*4b18*/ 	.byte	0x04, 0x28
        /*4b1a*/ 	.short	(.L_56 - .L_55)


	//   ....[0]....
.L_55:
        /*4b1c*/ 	.word	0x00000070


	//   ....[1]....
        /*4b20*/ 	.word	0x00000330


	//   ....[2]....
        /*4b24*/ 	.word	0x00025d30


	//   ....[3]....
        /*4b28*/ 	.word	0x00025fa0


	//----- nvinfo : EIATTR_VRC_CTA_INIT_COUNT
	.align		4
.L_56:
        /*4b2c*/ 	.byte	0x02, 0x4a
        /*4b2e*/ 	.byte	0x80
	.zero		1


	//----- nvinfo : EIATTR_MBARRIER_INSTR_OFFSETS
	.align		4
        /*4b30*/ 	.byte	0x04, 0x39
        /*4b32*/ 	.short	(.L_58 - .L_57)


	//   ....[0]....
.L_57:
        /*4b34*/ 	.word	0x00002620
        /*4b38*/ 	.word	0x000000ff
        /*4b3c*/ 	.word	0x00000000
        /*4b40*/ 	.short	0x0100
        /*4b42*/ 	.byte	0x06
	.zero		1


	//   ....[1]....
        /*4b44*/ 	.word	0x0000ed20
        /*4b48*/ 	.word	0x000000ff
        /*4b4c*/ 	.word	0x00010008
        /*4b50*/ 	.short	0x0100
        /*4b52*/ 	.byte	0x09
	.zero		1


	//   ....[2]....
        /*4b54*/ 	.word	0x00015d90
        /*4b58*/ 	.word	0x000000ff
        /*4b5c*/ 	.word	0x00000000
        /*4b60*/ 	.short	0x010a
        /*4b62*/ 	.byte	0x06
	.zero		1


	//   ....[3]....
        /*4b64*/ 	.word	0x000217d0
        /*4b68*/ 	.word	0x000000ff
        /*4b6c*/ 	.word	0x00000000
        /*4b70*/ 	.short	0x010a
        /*4b72*/ 	.byte	0x06
	.zero		1


	//   ....[4]....
        /*4b74*/ 	.word	0x00021950
        /*4b78*/ 	.word	0x000000ff
        /*4b7c*/ 	.word	0x00010000
        /*4b80*/ 	.short	0x0108
        /*4b82*/ 	.byte	0x09
	.zero		1


	//   ....[5]....
        /*4b84*/ 	.word	0x00021980
        /*4b88*/ 	.word	0x000000ff
        /*4b8c*/ 	.word	0x00010008
        /*4b90*/ 	.short	0x0108
        /*4b92*/ 	.byte	0x09
	.zero		1


	//   ....[6]....
        /*4b94*/ 	.word	0x00025fc0
        /*4b98*/ 	.word	0x000000ff
        /*4b9c*/ 	.word	0x00000000
        /*4ba0*/ 	.short	0x010a
        /*4ba2*/ 	.byte	0x06
	.zero		1


	//   ....[7]....
        /*4ba4*/ 	.word	0x00025ff0
        /*4ba8*/ 	.word	0x000000ff
        /*4bac*/ 	.word	0x00000000
        /*4bb0*/ 	.short	0x010a
        /*4bb2*/ 	.byte	0x06
	.zero		1


	//----- nvinfo : EIATTR_NUM_MBARRIERS
	.align		4
.L_58:
        /*4bb4*/ 	.byte	0x03, 0x38
        /*4bb6*/ 	.short	0x0002


	//----- nvinfo : EIATTR_EXIT_INSTR_OFFSETS
	.align		4
        /*4bb8*/ 	.byte	0x04, 0x1c
        /*4bba*/ 	.short	(.L_60 - .L_59)


	//   ....[0]....
.L_59:
        /*4bbc*/ 	.word	0x00025fb0


	//----- nvinfo : EIATTR_REQNTID
	.align		4
.L_60:
        /*4bc0*/ 	.byte	0x04, 0x10
        /*4bc2*/ 	.short	(.L_62 - .L_61)
.L_61:
        /*4bc4*/ 	.word	0x00000080
        /*4bc8*/ 	.word	0x00000001
        /*4bcc*/ 	.word	0x00000001


	//----- nvinfo : EIATTR_CRS_STACK_SIZE
	.align		4
.L_62:
        /*4bd0*/ 	.byte	0x04, 0x1e
        /*4bd2*/ 	.short	(.L_64 - .L_63)
.L_63:
        /*4bd4*/ 	.word	0x00000000


	//----- nvinfo : EIATTR_CBANK_PARAM_SIZE
	.align		4
.L_64:
        /*4bd8*/ 	.byte	0x03, 0x19
        /*4bda*/ 	.short	0x0050


	//----- nvinfo : EIATTR_PARAM_CBANK
	.align		4
        /*4bdc*/ 	.byte	0x04, 0x0a
        /*4bde*/ 	.short	(.L_66 - .L_65)
	.align		4
.L_65:
        /*4be0*/ 	.word	index@(.nv.constant0.matmul_kernel)
        /*4be4*/ 	.short	0x0380
        /*4be6*/ 	.short	0x0050


	//----- nvinfo : EIATTR_SW_WAR
	.align		4
.L_66:
        /*4be8*/ 	.byte	0x04, 0x36
        /*4bea*/ 	.short	(.L_68 - .L_67)
.L_67:
        /*4bec*/ 	.word	0x00000008
.L_68:


//--------------------- .nv.compat                --------------------------
	.section	.nv.compat,"",@"SHT_CUDA_COMPAT_INFO"
	.align	4
        /*0000*/ 	.byte	0x02, 0x02, 0x02, 0x00, 0x02, 0x05, 0x05, 0x00, 0x02, 0x03, 0x00, 0x00, 0x02, 0x06, 0x01, 0x00


//--------------------- .nv.callgraph             --------------------------
	.section	.nv.callgraph,"",@"SHT_CUDA_CALLGRAPH"
	.align	4
	.sectionentsize	8
	.align		4
        /*0000*/ 	.word	0x00000000
	.align		4
        /*0004*/ 	.word	0xffffffff
	.align		4
        /*0008*/ 	.word	0x00000000
	.align		4
        /*000c*/ 	.word	0xfffffffe
	.align		4
        /*0010*/ 	.word	0x00000000
	.align		4
        /*0014*/ 	.word	0xfffffffd
	.align		4
        /*0018*/ 	.word	0x00000000
	.align		4
        /*001c*/ 	.word	0xfffffffc


//--------------------- .text.matmul_kernel       --------------------------
	.section	.text.matmul_kernel,"ax",@progbits
	.align	128
        .global         matmul_kernel
        .type           matmul_kernel,@function
        .size           matmul_kernel,(.L_x_20 - matmul_kernel)
        .other          matmul_kernel,@"STO_CUDA_ENTRY STV_DEFAULT"
matmul_kernel:
.text.matmul_kernel:
[----:B------:R-:W0:Y:S01]  /*0000*/  LDC R1, c[0x0][0x37c] ;  /* 0x0000df00ff017b82 */ /* 0x000e220000000800 */
[----:B------:R-:W1:Y:S01]  /*0010*/  S2R R2, SR_TID.X ;  /* 0x0000000000027919 */ /* 0x000e620000002100 */
[----:B0-----:R-:W-:Y:S01]  /*0020*/  VIADD R1, R1, 0xfffff3a0 ;  /* 0xfffff3a001017836 */ /* 0x001fe20000000000 */
[----:B-1----:R-:W-:-:S13]  /*0030*/  ISETP.GE.U32.AND P0, PT, R2, 0x20, PT ;  /* 0x000000200200780c */ /* 0x002fda0003f06070 */
[----:B------:R-:W-:Y:S02]  /*0040*/  VOTEU.ANY UP0, P0 ;  /* 0x0000000000ff7886 */ /* 0x000fe40000000100 */
[----:B------:R-:W-:Y:S05]  /*0050*/  BRA.U UP0, `(.L_x_0) ;  /* 0x0000000100b87547 */ /* 0x000fea000b800000 */
[----:B------:R-:W0:Y:S01]  /*0060*/  S2UR UR6, SR_CgaCtaId ;  /* 0x00000000000679c3 */ /* 0x000e220000008800 */
[----:B------:R-:W-:Y:S01]  /*0070*/  NOP ;  /* 0x0000000000007918 */ /* 0x000fe20000000000 */
[----:B------:R-:W-:Y:S02]  /*0080*/  UMOV UR4, 0x40 ;  /* 0x0000004000047882 */ /* 0x000fe40000000000 */
[----:B0-----:R-:W-:-:S09]  /*0090*/  ULEA UR4, UR6, UR4, 0x18 ;  /* 0x0000000406047291 */ /* 0x001fd2000f8ec0ff */
[----:B------:R-:W0:Y:S01]  /*00a0*/  LDS.U8 R0, [UR4] ;  /* 0x00000004ff007984 */ /* 0x000e220008000000 */
[----:B------:R-:W-:Y:S02]  /*00b0*/  UMOV UR4, 0x400 ;  /* 0x0000040000047882 */ /* 0x000fe40000000000 */
[----:B------:R-:W-:Y:S01]  /*00c0*/  ULEA UR4, UR6, UR4, 0x18 ;  /* 0x0000000406047291 */ /* 0x000fe2000f8ec0ff */
[----:B0-----:R-:W-:-:S13]  /*00d0*/  ISETP.NE.AND P0, PT, R0, RZ, PT ;  /* 0x000000ff0000720c */ /* 0x001fda0003f05270 */
[----:B------:R-:W-:Y:S05]  /*00e0*/  @P0 BRA `(.L_x_1) ;  /* 0x00000000007c0947 */ /* 0x000fea0003800000 */
[----:B------:R-:W-:-:S13]  /*00f0*/  ELECT P0, URZ, PT ;  /* 0x0000000000ff782f */ /* 0x000fda0003800000 */
[----:B------:R-:W-:Y:S05]  /*0100*/  @!P0 BRA `(.L_x_2) ;  /* 0x0000000000848947 */ /* 0x000fea0003800000 */
[----:B------:R-:W-:Y:S01]  /*0110*/  UMOV UR5, 0x4 ;  /* 0x0000000400057882 */ /* 0x000fe20000000000 */
[----:B------:R-:W-:Y:S02]  /*0120*/  IMAD.MOV.U32 R5, RZ, RZ, 0x1 ;  /* 0x00000001ff057424 */ /* 0x000fe400078e00ff */
[----:B------:R-:W-:Y:S02]  /*0130*/  IMAD.MOV.U32 R3, RZ, RZ, 0xf ;  /* 0x0000000fff037424 */ /* 0x000fe400078e00ff */
[----:B------:R-:W-:Y:S04]  /*0140*/  DEPBAR.LE SB0, 0x36 ;  /* 0x00008d800000791a */ /* 0x000fe80000000000 */
[----:B------:R-:W0:Y:S02]  /*0150*/  UTCATOMSWS.FIND_AND_SET.ALIGN UP1, UR5, UR5 ;  /* 0x00000005000575e3 */ /* 0x000e240008020800 */
[----:B0-----:R-:W-:-:S04]  /*0160*/  PLOP3.LUT P0, PT, PT, PT, UP1, 0x80, 0x8 ;  /* 0x000000000008781c */ /* 0x001fc80003f0f018 */
[----:B------:R-:W-:-:S04]  /*0170*/  SEL R0, RZ, 0xffffffff, !P0 ;  /* 0xffffffffff007807 */ /* 0x000fc80004000000 */
[----:B------:R-:W-:Y:S01]  /*0180*/  ISETP.NE.AND P0, PT, R0, RZ, PT ;  /* 0x000000ff0000720c */ /* 0x000fe20003f05270 */
[----:B------:R-:W-:-:S12]  /*0190*/  IMAD.U32 R0, RZ, RZ, UR5 ;  /* 0x00000005ff007e24 */ /* 0x000fd8000f8e00ff */
[----:B------:R-:W-:Y:S05]  /*01a0*/  @P0 BRA `(.L_x_3) ;  /* 0x0000000000240947 */ /* 0x000fea0003800000 */
.L_x_4:
[----:B------:R-:W-:Y:S05]  /*01b0*/  NANOSLEEP 0x64 ;  /* 0x000000640000795d */ /* 0x000fea0003800000 */
[----:B------:R-:W-:-:S05]  /*01c0*/  UMOV UR5, 0x4 ;  /* 0x0000000400057882 */ /* 0x000fca0000000000 */
[----:B------:R-:W-:Y:S04]  /*01d0*/  DEPBAR.LE SB0, 0x36 ;  /* 0x00008d800000791a */ /* 0x000fe80000000000 */
[----:B------:R-:W0:Y:S02]  /*01e0*/  UTCATOMSWS.FIND_AND_SET.ALIGN UP1, UR5, UR5 ;  /* 0x00000005000575e3 */ /* 0x000e240008020800 */
[----:B0-----:R-:W-:-:S04]  /*01f0*/  PLOP3.LUT P0, PT, PT, PT, UP1, 0x80, 0x8 ;  /* 0x000000000008781c */ /* 0x001fc80003f0f018 */
[----:B------:R-:W-:-:S04]  /*0200*/  SEL R0, RZ, 0xffffffff, !P0 ;  /* 0xffffffffff007807 */ /* 0x000fc80004000000 */
[----:B------:R-:W-:Y:S01]  /*0210*/  ISETP.NE.AND P0, PT, R0, RZ, PT ;  /* 0x000000ff0000720c */ /* 0x000fe20003f05270 */
[----:B------:R-:W-:-:S12]  /*0220*/  IMAD.U32 R0, RZ, RZ, UR5 ;  /* 0x00000005ff007e24 */ /* 0x000fd8000f8e00ff */
[----:B------:R-:W-:Y:S05]  /*0230*/  @!P0 BRA `(.L_x_4) ;  /* 0xfffffffc00dc8947 */ /* 0x000fea000383ffff */
.L_x_3:
[C---:B------:R-:W-:Y:S01]  /*0240*/  VIADD R4, R0.reuse, 0x10 ;  /* 0x0000001000047836 */ /* 0x040fe20000000000 */
[----:B------:R-:W-:Y:S01]  /*0250*/  UMOV UR5, 0x50 ;  /* 0x0000005000057882 */ /* 0x000fe20000000000 */
[----:B------:R-:W-:Y:S01]  /*0260*/  SHF.L.U32 R3, R3, R0, RZ ;  /* 0x0000000003037219 */ /* 0x000fe200000006ff */
[----:B------:R-:W-:Y:S01]  /*0270*/  ULEA UR5, UR6, UR5, 0x18 ;  /* 0x0000000506057291 */ /* 0x000fe2000f8ec0ff */
[----:B------:R-:W-:Y:S01]  /*0280*/  IMAD.SHL.U32 R0, R0, 0x20, RZ ;  /* 0x0000002000007824 */ /* 0x000fe200078e00ff */
[----:B------:R-:W-:-:S04]  /*0290*/  SHF.L.U32 R4, R5, R4, RZ ;  /* 0x0000000405047219 */ /* 0x000fc800000006ff */
[----:B------:R-:W-:-:S05]  /*02a0*/  LOP3.LUT R3, R4, R3, RZ, 0xfc, !PT ;  /* 0x0000000304037212 */ /* 0x000fca00078efcff */
[----:B------:R0:W-:Y:S04]  /*02b0*/  ATOMS.OR RZ, [UR5], R3 ;  /* 0x00000003ffff798c */ /* 0x0001e8000b000005 */
[----:B------:R0:W-:Y:S01]  /*02c0*/  STS [UR4], R0 ;  /* 0x00000000ff007988 */ /* 0x0001e20008000804 */
[----:B------:R-:W-:Y:S05]  /*02d0*/  BRA `(.L_x_2) ;  /* 0x0000000000107947 */ /* 0x000fea0003800000 */
.L_x_1:
[----:B------:R-:W-:Y:S01]  /*02e0*/  IMAD.MOV.U32 R0, RZ, RZ, -0x1 ;  /* 0xffffffffff007424 */ /* 0x000fe200078e00ff */
[----:B------:R-:W-:-:S04]  /*02f0*/  MOV R4, 0x320 ;  /* 0x0000032000047802 */ /* 0x000fc80000000f00 */
[----:B------:R0:W-:Y:S03]  /*0300*/  STS [UR4], R0 ;  /* 0x00000000ff007988 */ /* 0x0001e60008000804 */
[----:B0-----:R-:W-:Y:S05]  /*0310*/  CALL.REL.NOINC `($__internal_1_$__cuda_sm10x_tcgen05_guardrail_trap_phase_invalid_during_alloc) ;  /* 0x0000025c004c7944 */ /* 0x001fea0003c00000 */
.L_x_2:
[----:B------:R-:W-:Y:S05]  /*0320*/  WARPSYNC.ALL ;  /* 0x0000000000007948 */ /* 0x000fea0003800000 */
[----:B------:R-:W-:Y:S01]  /*0330*/  NOP ;  /* 0x0000000000007918 */ /* 0x000fe20000000000 */
.L_x_0:
[----:B------:R-:W1:Y:S08]  /*0340*/  LDC.64 R28, c[0x0][0x398] ;  /* 0x0000e600ff1c7b82 */ /* 0x000e700000000a00 */
[----:B------:R-:W2:Y:S02]  /*0350*/  S2UR UR5, SR_CgaSize ;  /* 0x00000000000579c3 */ /* 0x000ea40000008a00 */
[----:B--2---:R-:W-:-:S12]  /*0360*/  UIMAD UR5, UR5, -0xa0, URZ ;  /* 0xffffff60050578a4 */ /* 0x004fd8000f8e02ff */
[----:B------:R-:W2:Y:S01]  /*0370*/  LDCU UR5, c[0x0][UR5+0x2b0] ;  /* 0x00005600050577ac */ /* 0x000ea20008000800 */
[----:B------:R-:W-:Y:S01]  /*0380*/  LOP3.LUT R107, R2, 0x7f, RZ, 0xc0, !PT ;  /* 0x0000007f026b7812 */ /* 0x000fe200078ec0ff */
[----:B------:R-:W-:Y:S01]  /*0390*/  UMOV UR9, 0x400 ;  /* 0x0000040000097882 */ /* 0x000fe20000000000 */
[----:B------:R-:W3:Y:S01]  /*03a0*/  LDCU UR11, c[0x0][0x3a4] ;  /* 0x00007480ff0b77ac */ /* 0x000ee20008000800 */
[----:B------:R-:W4:Y:S01]  /*03b0*/  S2UR UR4, SR_CTAID.X ;  /* 0x00000000000479c3 */ /* 0x000f220000002500 */
[----:B------:R-:W0:Y:S01]  /*03c0*/  LDCU.64 UR18, c[0x0][0x358] ;  /* 0x00006b00ff1277ac */ /* 0x000e220008000a00 */
[----:B------:R-:W0:Y:S06]  /*03d0*/  LDCU.128 UR12, c[0x0][0x380] ;  /* 0x00007000ff0c77ac */ /* 0x000e2c0008000c00 */
[----:B------:R-:W0:Y:S02]  /*03e0*/  LDC.64 R36, c[0x0][0x3a8] ;  /* 0x0000ea00ff247b82 */ /* 0x000e240000000a00 */
[----:B01----:R-:W-:Y:S01]  /*03f0*/  VIADD R0, R29, 0xff ;  /* 0x000000ff1d007836 */ /* 0x003fe20000000000 */
[----:B------:R-:W-:-:S05]  /*0400*/  IABS R39, R29 ;  /* 0x0000001d00277213 */ /* 0x000fca0000000000 */
[----:B------:R-:W-:Y:S01]  /*0410*/  BAR.SYNC.DEFER_BLOCKING 0x0 ;  /* 0x0000000000007b1d */ /* 0x000fe20000010000 */
[----:B------:R-:W-:Y:S02]  /*0420*/  ISETP.NE.AND P3, PT, R28, RZ, PT ;  /* 0x000000ff1c00720c */ /* 0x000fe40003f65270 */
[----:B------:R-:W-:-:S04]  /*0430*/  SHF.R.S32.HI R3, RZ, 0x1f, R0 ;  /* 0x0000001fff037819 */ /* 0x000fc80000011400 */
[----:B------:R-:W-:-:S04]  /*0440*/  LEA.HI R3, R3, R0, RZ, 0x8 ;  /* 0x0000000003037211 */ /* 0x000fc800078f40ff */
[----:B------:R-:W-:-:S05]  /*0450*/  SHF.R.S32.HI R3, RZ, 0x8, R3 ;  /* 0x00000008ff037819 */ /* 0x000fca0000011403 */
[----:B------:R-:W-:Y:S01]  /*0460*/  IMAD.SHL.U32 R6, R3, 0x8, RZ ;  /* 0x0000000803067824 */ /* 0x000fe200078e00ff */
[----:B----4-:R-:W-:-:S04]  /*0470*/  I2FP.F32.U32 R3, UR4 ;  /* 0x0000000400037c45 */ /* 0x010fc80008201000 */
[----:B------:R-:W-:Y:S01]  /*0480*/  IABS R9, R6 ;  /* 0x0000000600097213 */ /* 0x000fe20000000000 */
[----:B--2---:R-:W-:Y:S01]  /*0490*/  FMUL R3, R3, UR5 ;  /* 0x0000000503037c20 */ /* 0x004fe20008400000 */
[----:B------:R-:W0:Y:S02]  /*04a0*/  S2UR UR5, SR_CgaCtaId ;  /* 0x00000000000579c3 */ /* 0x000e240000008800 */
[----:B------:R-:W1:Y:S08]  /*04b0*/  I2F.RP R0, R9 ;  /* 0x0000000900007306 */ /* 0x000e700000209400 */
[----:B------:R-:W-:Y:S08]  /*04c0*/  F2I.U32.TRUNC.NTZ R7, R3 ;  /* 0x0000000300077305 */ /* 0x000ff0000020f000 */
[----:B-1----:R-:W1:Y:S01]  /*04d0*/  MUFU.RCP R0, R0 ;  /* 0x0000000000007308 */ /* 0x002e620000001000 */
[----:B0-----:R-:W-:-:S02]  /*04e0*/  ULEA UR9, UR5, UR9, 0x18 ;  /* 0x0000000905097291 */ /* 0x001fc4000f8ec0ff */
[----:B------:R-:W-:-:S04]  /*04f0*/  USHF.L.U32 UR4, UR5, 0x7, URZ ;  /* 0x0000000705047899 */ /* 0x000fc800080006ff */
[----:B------:R-:W-:Y:S01]  /*0500*/  ULOP3.LUT UR4, UR4, 0x80, URZ, 0xc0, !UPT ;  /* 0x0000008004047892 */ /* 0x000fe2000f8ec0ff */
[----:B-1----:R-:W-:Y:S01]  /*0510*/  VIADD R4, R0, 0xffffffe ;  /* 0x0ffffffe00047836 */ /* 0x002fe20000000000 */
[----:B------:R-:W-:-:S03]  /*0520*/  IABS R0, R7 ;  /* 0x0000000700007213 */ /* 0x000fc60000000000 */
[----:B------:R0:W1:Y:S02]  /*0530*/  F2I.FTZ.U32.TRUNC.NTZ R5, R4 ;  /* 0x0000000400057305 */ /* 0x000064000021f000 */
[----:B0-----:R-:W-:Y:S02]  /*0540*/  IMAD.MOV.U32 R4, RZ, RZ, RZ ;  /* 0x000000ffff047224 */ /* 0x001fe400078e00ff */
[----:B-1----:R-:W-:-:S04]  /*0550*/  IMAD.MOV R8, RZ, RZ, -R5 ;  /* 0x000000ffff087224 */ /* 0x002fc800078e0a05 */
[----:B------:R-:W-:Y:S01]  /*0560*/  IMAD R11, R8, R9, RZ ;  /* 0x00000009080b7224 */ /* 0x000fe200078e02ff */
[----:B------:R-:W-:-:S03]  /*0570*/  IABS R8, R6 ;  /* 0x0000000600087213 */ /* 0x000fc60000000000 */
[----:B------:R-:W-:-:S04]  /*0580*/  IMAD.HI.U32 R5, R5, R11, R4 ;  /* 0x0000000b05057227 */ /* 0x000fc800078e0004 */
[----:B------:R-:W-:Y:S02]  /*0590*/  IMAD.MOV R4, RZ, RZ, -R8 ;  /* 0x000000ffff047224 */ /* 0x000fe400078e0a08 */
[----:B------:R-:W-:-:S04]  /*05a0*/  IMAD.HI.U32 R5, R5, R0, RZ ;  /* 0x0000000005057227 */ /* 0x000fc800078e00ff */
[----:B------:R-:W-:-:S05]  /*05b0*/  IMAD R0, R5, R4, R0 ;  /* 0x0000000405007224 */ /* 0x000fca00078e0200 */
[----:B------:R-:W-:-:S13]  /*05c0*/  ISETP.GT.U32.AND P1, PT, R9, R0, PT ;  /* 0x000000000900720c */ /* 0x000fda0003f24070 */
[----:B------:R-:W-:Y:S02]  /*05d0*/  @!P1 IMAD.IADD R0, R0, 0x1, -R9 ;  /* 0x0000000100009824 */ /* 0x000fe400078e0a09 */
[----:B------:R-:W-:Y:S01]  /*05e0*/  @!P1 VIADD R5, R5, 0x1 ;  /* 0x0000000105059836 */ /* 0x000fe20000000000 */
[----:B------:R-:W-:Y:S02]  /*05f0*/  ISETP.NE.AND P1, PT, R6, RZ, PT ;  /* 0x000000ff0600720c */ /* 0x000fe40003f25270 */
[----:B------:R-:W-:Y:S02]  /*0600*/  ISETP.GE.U32.AND P0, PT, R0, R9, PT ;  /* 0x000000090000720c */ /* 0x000fe40003f06070 */
[----:B------:R-:W-:-:S04]  /*0610*/  LOP3.LUT R0, R7, R6, RZ, 0x3c, !PT ;  /* 0x0000000607007212 */ /* 0x000fc800078e3cff */
[----:B------:R-:W-:Y:S01]  /*0620*/  ISETP.GE.AND P2, PT, R0, RZ, PT ;  /* 0x000000ff0000720c */ /* 0x000fe20003f46270 */
[----:B------:R-:W-:-:S05]  /*0630*/  VIADD R0, R28, 0x7f ;  /* 0x0000007f1c007836 */ /* 0x000fca0000000000 */
[----:B------:R-:W-:Y:S01]  /*0640*/  SHF.R.S32.HI R3, RZ, 0x1f, R0 ;  /* 0x0000001fff037819 */ /* 0x000fe20000011400 */
[----:B------:R-:W-:-:S03]  /*0650*/  @P0 VIADD R5, R5, 0x1 ;  /* 0x0000000105050836 */ /* 0x000fc60000000000 */
[----:B------:R-:W-:Y:S01]  /*0660*/  LEA.HI R3, R3, R0, RZ, 0x7 ;  /* 0x0000000003037211 */ /* 0x000fe200078f38ff */
[----:B------:R-:W-:-:S04]  /*0670*/  IMAD.MOV.U32 R4, RZ, RZ, R5 ;  /* 0x000000ffff047224 */ /* 0x000fc800078e0005 */
[----:B------:R-:W-:Y:S01]  /*0680*/  @!P2 IMAD.MOV R4, RZ, RZ, -R4 ;  /* 0x000000ffff04a224 */ /* 0x000fe200078e0a04 */
[----:B------:R-:W-:-:S05]  /*0690*/  @!P1 LOP3.LUT R4, RZ, R6, RZ, 0x33, !PT ;  /* 0x00000006ff049212 */ /* 0x000fca00078e33ff */
[----:B------:R-:W-:Y:S02]  /*06a0*/  IMAD.SHL.U32 R10, R4, 0x8, RZ ;  /* 0x00000008040a7824 */ /* 0x000fe400078e00ff */
[----:B------:R-:W-:-:S03]  /*06b0*/  IMAD.MOV R4, RZ, RZ, -R4 ;  /* 0x000000ffff047224 */ /* 0x000fc600078e0a04 */
[----:B------:R-:W-:Y:S01]  /*06c0*/  LEA.HI.SX32 R3, R3, -R10, 0x19 ;  /* 0x8000000a03037211 */ /* 0x000fe200078fcaff */
[----:B------:R-:W-:Y:S02]  /*06d0*/  IMAD R8, R6, R4, R7 ;  /* 0x0000000406087224 */ /* 0x000fe400078e0207 */
[----:B------:R-:W-:Y:S01]  /*06e0*/  IMAD.MOV.U32 R4, RZ, RZ, RZ ;  /* 0x000000ffff047224 */ /* 0x000fe200078e00ff */
[----:B------:R-:W-:Y:S02]  /*06f0*/  VIMNMX R11, PT, PT, R3, 0x8, PT ;  /* 0x00000008030b7848 */ /* 0x000fe40003fe0100 */
[----:B------:R-:W-:Y:S02]  /*0700*/  IABS R6, R8 ;  /* 0x0000000800067213 */ /* 0x000fe40000000000 */
[-C--:B------:R-:W-:Y:S02]  /*0710*/  IABS R9, R11.reuse ;  /* 0x0000000b00097213 */ /* 0x080fe40000000000 */
[----:B------:R-:W-:-:S02]  /*0720*/  IABS R7, R11 ;  /* 0x0000000b00077213 */ /* 0x000fc40000000000 */
[----:B------:R-:W0:Y:S08]  /*0730*/  I2F.RP R0, R9 ;  /* 0x0000000900007306 */ /* 0x000e300000209400 */
[----:B0-----:R-:W0:Y:S02]  /*0740*/  MUFU.RCP R0, R0 ;  /* 0x0000000000007308 */ /* 0x001e240000001000 */
[----:B0-----:R-:W-:-:S02]  /*0750*/  VIADD R5, R0, 0xffffffe ;  /* 0x0ffffffe00057836 */ /* 0x001fc40000000000 */
[----:B------:R-:W-:-:S04]  /*0760*/  IMAD.MOV R0, RZ, RZ, -R7 ;  /* 0x000000ffff007224 */ /* 0x000fc800078e0a07 */
[----:B------:R-:W0:Y:S02]  /*0770*/  F2I.FTZ.U32.TRUNC.NTZ R5, R5 ;  /* 0x0000000500057305 */ /* 0x000e24000021f000 */
[----:B0-----:R-:W-:-:S04]  /*0780*/  IMAD.MOV R12, RZ, RZ, -R5 ;  /* 0x000000ffff0c7224 */ /* 0x001fc800078e0a05 */
[----:B------:R-:W-:-:S04]  /*0790*/  IMAD R3, R12, R9, RZ ;  /* 0x000000090c037224 */ /* 0x000fc800078e02ff */
[----:B------:R-:W-:Y:S01]  /*07a0*/  IMAD.HI.U32 R4, R5, R3, R4 ;  /* 0x0000000305047227 */ /* 0x000fe200078e0004 */
[----:B------:R-:W-:-:S03]  /*07b0*/  IABS R5, R28 ;  /* 0x0000001c00057213 */ /* 0x000fc60000000000 */
[----:B------:R-:W-:Y:S02]  /*07c0*/  IMAD.MOV.U32 R3, RZ, RZ, R6 ;  /* 0x000000ffff037224 */ /* 0x000fe400078e0006 */
[----:B------:R-:W0:Y:S02]  /*07d0*/  I2F.RP R6, R39 ;  /* 0x0000002700067306 */ /* 0x000e240000209400 */
[----:B------:R-:W-:-:S04]  /*07e0*/  IMAD.HI.U32 R4, R4, R3, RZ ;  /* 0x0000000304047227 */ /* 0x000fc800078e00ff */
[----:B------:R-:W-:Y:S02]  /*07f0*/  IMAD R0, R4, R0, R3 ;  /* 0x0000000004007224 */ /* 0x000fe400078e0203 */
[----:B------:R-:W-:-:S03]  /*0800*/  IMAD.MOV.U32 R3, RZ, RZ, R5 ;  /* 0x000000ffff037224 */ /* 0x000fc600078e0005 */
[----:B------:R-:W-:Y:S01]  /*0810*/  ISETP.GT.U32.AND P1, PT, R9, R0, PT ;  /* 0x000000000900720c */ /* 0x000fe20003f24070 */
[----:B------:R-:W1:Y:S08]  /*0820*/  I2F.RP R5, R3 ;  /* 0x0000000300057306 */ /* 0x000e700000209400 */
[----:B0-----:R-:W0:Y:S04]  /*0830*/  MUFU.RCP R6, R6 ;  /* 0x0000000600067308 */ /* 0x001e280000001000 */
[----:B------:R-:W-:-:S02]  /*0840*/  @!P1 IMAD.IADD R0, R0, 0x1, -R9 ;  /* 0x0000000100009824 */ /* 0x000fc400078e0a09 */
[----:B------:R-:W-:Y:S01]  /*0850*/  @!P1 VIADD R4, R4, 0x1 ;  /* 0x0000000104049836 */ /* 0x000fe20000000000 */
[----:B------:R-:W-:Y:S01]  /*0860*/  ISETP.NE.AND P1, PT, R11, RZ, PT ;  /* 0x000000ff0b00720c */ /* 0x000fe20003f25270 */
[----:B-1----:R-:W1:Y:S01]  /*0870*/  MUFU.RCP R5, R5 ;  /* 0x0000000500057308 */ /* 0x002e620000001000 */
[----:B------:R-:W-:Y:S02]  /*0880*/  ISETP.GE.U32.AND P0, PT, R0, R9, PT ;  /* 0x000000090000720c */ /* 0x000fe40003f06070 */
[----:B------:R-:W-:Y:S01]  /*0890*/  LOP3.LUT R0, R8, R11, RZ, 0x3c, !PT ;  /* 0x0000000b08007212 */ /* 0x000fe200078e3cff */
[----:B------:R-:W2:Y:S01]  /*08a0*/  LDS R9, [UR9] ;  /* 0x00000009ff097984 */ /* 0x000ea20008000800 */
[----:B------:R-:W-:Y:S01]  /*08b0*/  BAR.SYNC.DEFER_BLOCKING 0x0 ;  /* 0x0000000000007b1d */ /* 0x000fe20000010000 */
[----:B0-----:R-:W-:Y:S01]  /*08c0*/  VIADD R40, R6, 0xffffffe ;  /* 0x0ffffffe06287836 */ /* 0x001fe20000000000 */
[----:B------:R-:W-:-:S04]  /*08d0*/  ISETP.GE.AND P2, PT, R0, RZ, PT ;  /* 0x000000ff0000720c */ /* 0x000fc80003f46270 */
[----:B------:R0:W4:Y:S03]  /*08e0*/  F2I.FTZ.U32.TRUNC.NTZ R41, R40 ;  /* 0x0000002800297305 */ /* 0x000126000021f000 */
[----:B------:R-:W-:Y:S02]  /*08f0*/  @P0 VIADD R4, R4, 0x1 ;  /* 0x0000000104040836 */ /* 0x000fe40000000000 */
[----:B-1----:R-:W-:-:S04]  /*0900*/  VIADD R5, R5, 0xffffffe ;  /* 0x0ffffffe05057836 */ /* 0x002fc80000000000 */
[----:B------:R-:W-:Y:S01]  /*0910*/  @!P2 IMAD.MOV R4, RZ, RZ, -R4 ;  /* 0x000000ffff04a224 */ /* 0x000fe200078e0a04 */
[----:B------:R-:W-:Y:S01]  /*0920*/  @!P1 LOP3.LUT R4, RZ, R11, RZ, 0x33, !PT ;  /* 0x0000000bff049212 */ /* 0x000fe200078e33ff */
[----:B0-----:R-:W-:Y:S01]  /*0930*/  IMAD.MOV.U32 R40, RZ, RZ, RZ ;  /* 0x000000ffff287224 */ /* 0x001fe200078e00ff */
[----:B------:R-:W0:Y:S01]  /*0940*/  F2I.FTZ.U32.TRUNC.NTZ R5, R5 ;  /* 0x0000000500057305 */ /* 0x000e22000021f000 */
[----:B------:R-:W-:Y:S01]  /*0950*/  ISETP.NE.U32.AND P1, PT, R107, RZ, PT ;  /* 0x000000ff6b00720c */ /* 0x000fe20003f25070 */
[----:B----4-:R-:W-:Y:S01]  /*0960*/  IMAD.MOV R6, RZ, RZ, -R41 ;  /* 0x000000ffff067224 */ /* 0x010fe200078e0a29 */
[----:B------:R-:W-:-:S03]  /*0970*/  LEA R0, R4, UR4, 0x8 ;  /* 0x0000000404007c11 */ /* 0x000fc6000f8e40ff */
[----:B------:R-:W-:Y:S01]  /*0980*/  IMAD R7, R6, R39, RZ ;  /* 0x0000002706077224 */ /* 0x000fe200078e02ff */
[----:B------:R-:W-:Y:S01]  /*0990*/  SHF.R.U32.HI R6, RZ, 0x5, R2 ;  /* 0x00000005ff067819 */ /* 0x000fe20000011602 */
[----:B------:R-:W-:Y:S01]  /*09a0*/  VIADD R101, R0, 0x1 ;  /* 0x0000000100657836 */ /* 0x000fe20000000000 */
[----:B------:R-:W-:Y:S01]  /*09b0*/  IABS R47, R0 ;  /* 0x00000000002f7213 */ /* 0x000fe20000000000 */
[----:B------:R-:W-:Y:S01]  /*09c0*/  IMAD.HI.U32 R40, R41, R7, R40 ;  /* 0x0000000729287227 */ /* 0x000fe200078e0028 */
[----:B------:R-:W-:Y:S02]  /*09d0*/  R2UR UR7, R6 ;  /* 0x00000000060772ca */ /* 0x000fe400000e0000 */
[----:B------:R-:W-:Y:S01]  /*09e0*/  IABS R46, R101 ;  /* 0x00000065002e7213 */ /* 0x000fe20000000000 */
[----:B------:R-:W-:Y:S01]  /*09f0*/  IMAD.MOV R6, RZ, RZ, -R4 ;  /* 0x000000ffff067224 */ /* 0x000fe200078e0a04 */
[----:B------:R-:W-:Y:S01]  /*0a00*/  STL [R1+0x8e8], R101 ;  /* 0x0008e86501007387 */ /* 0x000fe20000100800 */
[----:B------:R-:W-:Y:S01]  /*0a10*/  VIADD R22, R0, 0x4 ;  /* 0x0000000400167836 */ /* 0x000fe20000000000 */
[----:B--2---:R-:W-:Y:S01]  /*0a20*/  R2UR UR8, R9 ;  /* 0x00000000090872ca */ /* 0x004fe200000e0000 */
[----:B------:R-:W-:-:S03]  /*0a30*/  IMAD.HI.U32 R4, R40, R47, RZ ;  /* 0x0000002f28047227 */ /* 0x000fc600078e00ff */
[----:B------:R-:W-:Y:S01]  /*0a40*/  IABS R43, R22 ;  /* 0x00000016002b7213 */ /* 0x000fe20000000000 */
[----:B------:R-:W-:Y:S02]  /*0a50*/  IMAD R6, R11, R6, R8 ;  /* 0x000000060b067224 */ /* 0x000fe400078e0208 */
[----:B------:R-:W-:Y:S01]  /*0a60*/  IMAD.MOV R8, RZ, RZ, -R4 ;  /* 0x000000ffff087224 */ /* 0x000fe200078e0a04 */
[----:B------:R-:W-:Y:S01]  /*0a70*/  USHF.L.U32 UR4, UR7, 0x15, URZ ;  /* 0x0000001507047899 */ /* 0x000fe200080006ff */
[C---:B------:R-:W-:Y:S02]  /*0a80*/  VIADD R15, R0.reuse, 0x3 ;  /* 0x00000003000f7836 */ /* 0x040fe40000000000 */
[----:B------:R-:W-:Y:S01]  /*0a90*/  IMAD R47, R39, R8, R47 ;  /* 0x00000008272f7224 */ /* 0x000fe200078e022f */
[----:B------:R-:W-:Y:S01]  /*0aa0*/  ULOP3.LUT UR10, UR4, 0x600000, URZ, 0xc0, !UPT ;  /* 0x00600000040a7892 */ /* 0x000fe2000f8ec0ff */
[----:B------:R-:W-:Y:S01]  /*0ab0*/  VIADD R16, R0, 0xc ;  /* 0x0000000c00107836 */ /* 0x000fe20000000000 */
[----:B------:R-:W-:Y:S01]  /*0ac0*/  IABS R44, R15 ;  /* 0x0000000f002c7213 */ /* 0x000fe20000000000 */
[----:B------:R-:W-:Y:S01]  /*0ad0*/  IMAD.HI.U32 R7, R40, R46, RZ ;  /* 0x0000002e28077227 */ /* 0x000fe200078e00ff */
[----:B------:R-:W-:-:S02]  /*0ae0*/  UMOV UR4, 0x1 ;  /* 0x0000000100047882 */ /* 0x000fc40000000000 */
[----:B------:R-:W-:Y:S01]  /*0af0*/  IABS R32, R16 ;  /* 0x0000001000207213 */ /* 0x000fe20000000000 */
[----:B------:R-:W-:-:S04]  /*0b00*/  IMAD.HI.U32 R8, R40, R43, RZ ;  /* 0x0000002b28087227 */ /* 0x000fc800078e00ff */
[C---:B------:R-:W-:Y:S02]  /*0b10*/  VIADD R13, R0.reuse, 0x8 ;  /* 0x00000008000d7836 */ /* 0x040fe40000000000 */
[----:B0-----:R-:W-:Y:S02]  /*0b20*/  IMAD.MOV R12, RZ, RZ, -R5 ;  /* 0x000000ffff0c7224 */ /* 0x001fe400078e0a05 */
[----:B------:R-:W-:Y:S01]  /*0b30*/  IMAD.MOV R7, RZ, RZ, -R7 ;  /* 0x000000ffff077224 */ /* 0x000fe200078e0a07 */
[----:B------:R-:W-:Y:S01]  /*0b40*/  IABS R42, R13 ;  /* 0x0000000d002a7213 */ /* 0x000fe20000000000 */
[C---:B------:R-:W-:Y:S02]  /*0b50*/  VIADD R25, R0.reuse, 0x2 ;  /* 0x0000000200197836 */ /* 0x040fe40000000000 */
[----:B------:R-:W-:Y:S02]  /*0b60*/  VIADD R14, R0, 0x9 ;  /* 0x00000009000e7836 */ /* 0x000fe40000000000 */
[----:B------:R-:W-:Y:S01]  /*0b70*/  IMAD.MOV R8, RZ, RZ, -R8 ;  /* 0x000000ffff087224 */ /* 0x000fe200078e0a08 */
[----:B------:R-:W-:Y:S01]  /*0b80*/  STL [R1+0x8e4], R25 ;  /* 0x0008e41901007387 */ /* 0x000fe20000100800 */
[----:B------:R-:W-:Y:S01]  /*0b90*/  IMAD R9, R12, R3, RZ ;  /* 0x000000030c097224 */ /* 0x000fe200078e02ff */
[----:B------:R-:W-:Y:S01]  /*0ba0*/  IABS R41, R14 ;  /* 0x0000000e00297213 */ /* 0x000fe20000000000 */
[----:B------:R-:W-:Y:S01]  /*0bb0*/  IMAD.MOV.U32 R4, RZ, RZ, RZ ;  /* 0x000000ffff047224 */ /* 0x000fe200078e00ff */
[----:B------:R0:W-:Y:S01]  /*0bc0*/  STL [R1+0x8e0], R15 ;  /* 0x0008e00f01007387 */ /* 0x0001e20000100800 */
[C---:B------:R-:W-:Y:S01]  /*0bd0*/  IMAD R46, R39.reuse, R7, R46 ;  /* 0x00000007272e7224 */ /* 0x040fe200078e022e */
[----:B------:R-:W-:Y:S01]  /*0be0*/  IABS R45, R25 ;  /* 0x00000019002d7213 */ /* 0x000fe20000000000 */
[----:B------:R-:W-:Y:S01]  /*0bf0*/  IMAD R43, R39, R8, R43 ;  /* 0x00000008272b7224 */ /* 0x000fe200078e022b */
[----:B------:R-:W-:Y:S01]  /*0c00*/  STL [R1+0x8ec], R22 ;  /* 0x0008ec1601007387 */ /* 0x000fe20000100800 */
[----:B------:R-:W-:-:S02]  /*0c10*/  VIADD R18, R0, 0xb ;  /* 0x0000000b00127836 */ /* 0x000fc40000000000 */
[----:B------:R-:W-:Y:S01]  /*0c20*/  VIADD R103, R0, 0x30 ;  /* 0x0000003000677836 */ /* 0x000fe20000000000 */
[----:B------:R-:W-:Y:S01]  /*0c30*/  STL [R1+0x8f0], R13 ;  /* 0x0008f00d01007387 */ /* 0x000fe20000100800 */
[----:B------:R-:W-:Y:S01]  /*0c40*/  IMAD.HI.U32 R7, R40, R44, RZ ;  /* 0x0000002c28077227 */ /* 0x000fe200078e00ff */
[----:B------:R-:W-:Y:S02]  /*0c50*/  IABS R33, R18 ;  /* 0x0000001200217213 */ /* 0x000fe40000000000 */
[----:B------:R1:W-:Y:S01]  /*0c60*/  STL [R1+0x8f4], R14 ;  /* 0x0008f40e01007387 */ /* 0x0003e20000100800 */
[----:B------:R-:W-:Y:S01]  /*0c70*/  VIADD R165, R0, 0xa ;  /* 0x0000000a00a57836 */ /* 0x000fe20000000000 */
[----:B------:R-:W-:Y:S01]  /*0c80*/  IABS R84, R103 ;  /* 0x0000006700547213 */ /* 0x000fe20000000000 */
[----:B------:R-:W-:-:S03]  /*0c90*/  IMAD.HI.U32 R8, R40, R32, RZ ;  /* 0x0000002028087227 */ /* 0x000fc600078e00ff */
[----:B------:R-:W-:Y:S01]  /*0ca0*/  STL [R1+0x8f8], R165 ;  /* 0x0008f8a501007387 */ /* 0x000fe20000100800 */
[----:B------:R-:W-:Y:S01]  /*0cb0*/  IMAD.HI.U32 R4, R5, R9, R4 ;  /* 0x0000000905047227 */ /* 0x000fe200078e0004 */
[----:B------:R-:W-:Y:S02]  /*0cc0*/  IABS R34, R165 ;  /* 0x000000a500227213 */ /* 0x000fe40000000000 */
[----:B------:R-:W-:Y:S01]  /*0cd0*/  STL [R1+0x8fc], R18 ;  /* 0x0008fc1201007387 */ /* 0x000fe20000100800 */
[----:B------:R-:W-:Y:S02]  /*0ce0*/  VIADD R104, R0, 0x10 ;  /* 0x0000001000687836 */ /* 0x000fe40000000000 */
[----:B------:R-:W-:Y:S01]  /*0cf0*/  IMAD.IADD R5, R10, 0x1, R6 ;  /* 0x000000010a057824 */ /* 0x000fe200078e0206 */
[----:B------:R-:W-:Y:S01]  /*0d00*/  STL [R1+0x900], R16 ;  /* 0x0009001001007387 */ /* 0x000fe20000100800 */
[----:B------:R-:W-:Y:S01]  /*0d10*/  IMAD.HI.U32 R9, R40, R42, RZ ;  /* 0x0000002a28097227 */ /* 0x000fe200078e00ff */
[----:B------:R-:W-:-:S02]  /*0d20*/  IABS R100, R104 ;  /* 0x0000006800647213 */ /* 0x000fc40000000000 */
[----:B------:R-:W-:Y:S01]  /*0d30*/  STL [R1+0x904], R104 ;  /* 0x0009046801007387 */ /* 0x000fe20000100800 */
[----:B------:R-:W-:Y:S02]  /*0d40*/  IMAD.MOV R7, RZ, RZ, -R7 ;  /* 0x000000ffff077224 */ /* 0x000fe400078e0a07 */
[----:B------:R-:W-:Y:S02]  /*0d50*/  VIADD R24, R0, 0x18 ;  /* 0x0000001800187836 */ /* 0x000fe40000000000 */
[----:B------:R-:W-:Y:S02]  /*0d60*/  IMAD.MOV R8, RZ, RZ, -R8 ;  /* 0x000000ffff087224 */ /* 0x000fe400078e0a08 */
[----:B------:R-:W-:Y:S01]  /*0d70*/  IMAD.HI.U32 R10, R40, R41, RZ ;  /* 0x00000029280a7227 */ /* 0x000fe200078e00ff */
[----:B------:R-:W-:Y:S01]  /*0d80*/  STL [R1+0x914], R24 ;  /* 0x0009141801007387 */ /* 0x000fe20000100800 */
[----:B------:R-:W-:Y:S02]  /*0d90*/  IABS R96, R24 ;  /* 0x0000001800607213 */ /* 0x000fe40000000000 */
[----:B0-----:R-:W-:-:S02]  /*0da0*/  VIADD R15, R0, 0x20 ;  /* 0x00000020000f7836 */ /* 0x001fc40000000000 */
[C---:B-1----:R-:W-:Y:S02]  /*0db0*/  VIADD R14, R0.reuse, 0x28 ;  /* 0x00000028000e7836 */ /* 0x042fe40000000000 */
[----:B------:R-:W-:Y:S01]  /*0dc0*/  IMAD.MOV R9, RZ, RZ, -R9 ;  /* 0x000000ffff097224 */ /* 0x000fe200078e0a09 */
[----:B------:R-:W-:Y:S01]  /*0dd0*/  STL [R1+0x930], R15 ;  /* 0x0009300f01007387 */ /* 0x000fe20000100800 */
[C---:B------:R-:W-:Y:S01]  /*0de0*/  IMAD R44, R39.reuse, R7, R44 ;  /* 0x00000007272c7224 */ /* 0x040fe200078e022c */
[----:B------:R-:W-:Y:S01]  /*0df0*/  IABS R88, R14 ;  /* 0x0000000e00587213 */ /* 0x000fe20000000000 */
[----:B------:R-:W-:Y:S01]  /*0e00*/  IMAD R32, R39, R8, R32 ;  /* 0x0000000827207224 */ /* 0x000fe200078e0220 */
[----:B------:R-:W-:Y:S01]  /*0e10*/  STL [R1+0x934], R14 ;  /* 0x0009340e01007387 */ /* 0x000fe20000100800 */
[C---:B------:R-:W-:Y:S01]  /*0e20*/  VIADD R11, R0.reuse, 0x38 ;  /* 0x00000038000b7836 */ /* 0x040fe20000000000 */
[----:B------:R-:W-:Y:S01]  /*0e30*/  IABS R92, R15 ;  /* 0x0000000f005c7213 */ /* 0x000fe20000000000 */
[----:B------:R-:W-:Y:S01]  /*0e40*/  VIADD R157, R0, 0x58 ;  /* 0x00000058009d7836 */ /* 0x000fe20000000000 */
[----:B------:R-:W-:Y:S01]  /*0e50*/  STL [R1+0x944], R103 ;  /* 0x0009446701007387 */ /* 0x000fe20000100800 */
[----:B------:R-:W-:Y:S01]  /*0e60*/  IMAD.MOV R10, RZ, RZ, -R10 ;  /* 0x000000ffff0a7224 */ /* 0x000fe200078e0a0a */
[----:B------:R-:W-:Y:S01]  /*0e70*/  IABS R80, R11 ;  /* 0x0000000b00507213 */ /* 0x000fe20000000000 */
[----:B------:R-:W-:Y:S01]  /*0e80*/  IMAD.HI.U32 R7, R40, R33, RZ ;  /* 0x0000002128077227 */ /* 0x000fe200078e00ff */
[----:B------:R0:W-:Y:S01]  /*0e90*/  STL [R1+0x964], R11 ;  /* 0x0009640b01007387 */ /* 0x0001e20000100800 */
[----:B------:R-:W-:-:S02]  /*0ea0*/  IABS R64, R157 ;  /* 0x0000009d00407213 */ /* 0x000fc40000000000 */
[----:B------:R-:W-:-:S04]  /*0eb0*/  IMAD.HI.U32 R8, R40, R84, RZ ;  /* 0x0000005428087227 */ /* 0x000fc800078e00ff */
[C---:B------:R-:W-:Y:S02]  /*0ec0*/  VIADD R17, R0.reuse, 0x40 ;  /* 0x0000004000117836 */ /* 0x040fe40000000000 */
[C---:B------:R-:W-:Y:S02]  /*0ed0*/  IMAD R42, R39.reuse, R9, R42 ;  /* 0x00000009272a7224 */ /* 0x040fe400078e022a */
[----:B------:R-:W-:Y:S01]  /*0ee0*/  VIADD R20, R0, 0x48 ;  /* 0x0000004800147836 */ /* 0x000fe20000000000 */
[----:B------:R-:W-:Y:S01]  /*0ef0*/  STL [R1+0x994], R17 ;  /* 0x0009941101007387 */ /* 0x000fe20000100800 */
[----:B------:R-:W-:Y:S01]  /*0f00*/  IMAD R41, R39, R10, R41 ;  /* 0x0000000a27297224 */ /* 0x000fe200078e0229 */
[----:B------:R-:W-:Y:S01]  /*0f10*/  IABS R76, R17 ;  /* 0x00000011004c7213 */ /* 0x000fe20000000000 */
[----:B------:R-:W-:Y:S01]  /*0f20*/  IMAD.HI.U32 R9, R40, R100, RZ ;  /* 0x0000006428097227 */ /* 0x000fe200078e00ff */
[----:B------:R-:W-:Y:S01]  /*0f30*/  STL [R1+0x9c4], R20 ;  /* 0x0009c41401007387 */ /* 0x000fe20000100800 */
[----:B------:R-:W-:-:S02]  /*0f40*/  IABS R72, R20 ;  /* 0x0000001400487213 */ /* 0x000fc40000000000 */
[----:B------:R-:W-:Y:S02]  /*0f50*/  IMAD.MOV R12, RZ, RZ, -R7 ;  /* 0x000000ffff0c7224 */ /* 0x000fe400078e0a07 */
[----:B------:R-:W-:Y:S02]  /*0f60*/  IMAD.MOV R8, RZ, RZ, -R8 ;  /* 0x000000ffff087224 */ /* 0x000fe400078e0a08 */
[----:B------:R-:W-:Y:S02]  /*0f70*/  VIADD R150, R0, 0x50 ;  /* 0x0000005000967836 */ /* 0x000fe40000000000 */
[----:B------:R-:W-:-:S03]  /*0f80*/  IMAD.HI.U32 R10, R40, R96, RZ ;  /* 0x00000060280a7227 */ /* 0x000fc600078e00ff */
[----:B------:R-:W-:Y:S01]  /*0f90*/  STL [R1+0x9cc], R150 ;  /* 0x0009cc9601007387 */ /* 0x000fe20000100800 */
[C---:B0-----:R-:W-:Y:S01]  /*0fa0*/  VIADD R11, R0.reuse, 0x60 ;  /* 0x00000060000b7836 */ /* 0x041fe20000000000 */
[----:B------:R-:W-:Y:S01]  /*0fb0*/  IABS R68, R150 ;  /* 0x0000009600447213 */ /* 0x000fe20000000000 */
[C---:B------:R-:W-:Y:S02]  /*0fc0*/  VIADD R156, R0.reuse, 0x68 ;  /* 0x00000068009c7836 */ /* 0x040fe40000000000 */
[----:B------:R-:W-:Y:S01]  /*0fd0*/  IMAD.MOV R9, RZ, RZ, -R9 ;  /* 0x000000ffff097224 */ /* 0x000fe200078e0a09 */
[----:B------:R0:W-:Y:S01]  /*0fe0*/  STL [R1+0x99c], R11 ;  /* 0x00099c0b01007387 */ /* 0x0001e20000100800 */
        /* <DEDUP_REMOVED lines=11> */
[----:B------:R-:W-:Y:S01]  /*10a0*/  STL [R1+0x978], R14 ;  /* 0x0009780e01007387 */ /* 0x000fe20000100800 */
[----:B------:R-:W-:-:S02]  /*10b0*/  IABS R91, R21 ;  /* 0x00000015005b7213 */ /* 0x000fc40000000000 */
[C---:B------:R-:W-:Y:S02]  /*10c0*/  VIADD R12, R0.reuse, 0x78 ;  /* 0x00000078000c7836 */ /* 0x040fe40000000000 */
[C---:B------:R-:W-:Y:S02]  /*10d0*/  VIADD R102, R0.reuse, 0x11 ;  /* 0x0000001100667836 */ /* 0x040fe40000000000 */
[----:B0-----:R-:W-:Y:S01]  /*10e0*/  VIADD R11, R0, 0x19 ;  /* 0x00000019000b7836 */ /* 0x001fe20000000000 */
[----:B------:R-:W-:Y:S01]  /*10f0*/  STL [R1+0x95c], R12 ;  /* 0x00095c0c01007387 */ /* 0x000fe20000100800 */
[C---:B------:R-:W-:Y:S01]  /*1100*/  IMAD R100, R39.reuse, R9, R100 ;  /* 0x0000000927647224 */ /* 0x040fe200078e0264 */
[----:B------:R-:W-:Y:S01]  /*1110*/  IABS R50, R12 ;  /* 0x0000000c00327213 */ /* 0x000fe20000000000 */
[----:B------:R-:W-:Y:S01]  /*1120*/  IMAD R96, R39, R10, R96 ;  /* 0x0000000a27607224 */ /* 0x000fe200078e0260 */
[----:B------:R-:W-:Y:S01]  /*1130*/  STL [R1+0x908], R102 ;  /* 0x0009086601007387 */ /* 0x000fe20000100800 */
[----:B------:R-:W-:Y:S01]  /*1140*/  IMAD.HI.U32 R9, R40, R80, RZ ;  /* 0x0000005028097227 */ /* 0x000fe200078e00ff */
[----:B------:R-:W-:-:S02]  /*1150*/  IABS R95, R11 ;  /* 0x0000000b005f7213 */ /* 0x000fc40000000000 */
[----:B------:R0:W-:Y:S01]  /*1160*/  STL [R1+0x918], R11 ;  /* 0x0009180b01007387 */ /* 0x0001e20000100800 */
[----:B------:R-:W-:Y:S01]  /*1170*/  IMAD.MOV R8, RZ, RZ, -R8 ;  /* 0x000000ffff087224 */ /* 0x000fe200078e0a08 */
[----:B------:R-:W-:Y:S01]  /*1180*/  IABS R99, R102 ;  /* 0x0000006600637213 */ /* 0x000fe20000000000 */
[C---:B------:R-:W-:Y:S01]  /*1190*/  IMAD.HI.U32 R10, R40.reuse, R76, RZ ;  /* 0x0000004c280a7227 */ /* 0x040fe200078e00ff */
[----:B------:R-:W-:Y:S03]  /*11a0*/  STL [R1+0x92c], R21 ;  /* 0x00092c1501007387 */ /* 0x000fe60000100800 */
[----:B------:R-:W-:-:S04]  /*11b0*/  IMAD.HI.U32 R7, R40, R88, RZ ;  /* 0x0000005828077227 */ /* 0x000fc800078e00ff */
[----:B------:R-:W-:Y:S02]  /*11c0*/  IMAD.MOV R9, RZ, RZ, -R9 ;  /* 0x000000ffff097224 */ /* 0x000fe400078e0a09 */
[----:B------:R-:W-:Y:S02]  /*11d0*/  IMAD R64, R39, R8, R64 ;  /* 0x0000000827407224 */ /* 0x000fe400078e0240 */
[----:B0-----:R-:W-:Y:S02]  /*11e0*/  VIADD R11, R0, 0x39 ;  /* 0x00000039000b7836 */ /* 0x001fe40000000000 */
[----:B------:R-:W-:Y:S02]  /*11f0*/  IMAD.MOV R10, RZ, RZ, -R10 ;  /* 0x000000ffff0a7224 */ /* 0x000fe400078e0a0a */
[----:B------:R-:W-:Y:S01]  /*1200*/  IMAD.HI.U32 R8, R40, R91, RZ ;  /* 0x0000005b28087227 */ /* 0x000fe200078e00ff */
[----:B------:R-:W-:-:S03]  /*1210*/  IABS R79, R11 ;  /* 0x0000000b004f7213 */ /* 0x000fc60000000000 */
[----:B------:R-:W-:Y:S02]  /*1220*/  IMAD.MOV R7, RZ, RZ, -R7 ;  /* 0x000000ffff077224 */ /* 0x000fe400078e0a07 */
[----:B------:R-:W-:Y:S02]  /*1230*/  VIADD R15, R0, 0x29 ;  /* 0x00000029000f7836 */ /* 0x000fe40000000000 */
[C---:B------:R-:W-:Y:S02]  /*1240*/  IMAD R80, R39.reuse, R9, R80 ;  /* 0x0000000927507224 */ /* 0x040fe400078e0250 */
[----:B------:R-:W-:Y:S01]  /*1250*/  IMAD R76, R39, R10, R76 ;  /* 0x0000000a274c7224 */ /* 0x000fe200078e024c */
[----:B------:R0:W-:Y:S01]  /*1260*/  STL [R1+0x938], R15 ;  /* 0x0009380f01007387 */ /* 0x0001e20000100800 */
[----:B------:R-:W-:Y:S01]  /*1270*/  IMAD.HI.U32 R9, R40, R60, RZ ;  /* 0x0000003c28097227 */ /* 0x000fe200078e00ff */
[----:B------:R-:W-:-:S03]  /*1280*/  IABS R87, R15 ;  /* 0x0000000f00577213 */ /* 0x000fc60000000000 */
[----:B------:R-:W-:Y:S02]  /*1290*/  IMAD.MOV R8, RZ, RZ, -R8 ;  /* 0x000000ffff087224 */ /* 0x000fe400078e0a08 */
[----:B------:R-:W-:Y:S02]  /*12a0*/  VIADD R14, R0, 0x31 ;  /* 0x00000031000e7836 */ /* 0x000fe40000000000 */
[----:B------:R-:W-:-:S03]  /*12b0*/  IMAD.HI.U32 R6, R40, R45, RZ ;  /* 0x0000002d28067227 */ /* 0x000fc600078e00ff */
[----:B------:R-:W-:Y:S01]  /*12c0*/  STL [R1+0x948], R14 ;  /* 0x0009480e01007387 */ /* 0x000fe20000100800 */
[----:B------:R-:W-:Y:S01]  /*12d0*/  IMAD R88, R39, R7, R88 ;  /* 0x0000000727587224 */ /* 0x000fe200078e0258 */
[----:B------:R-:W-:Y:S01]  /*12e0*/  IABS R83, R14 ;  /* 0x0000000e00537213 */ /* 0x000fe20000000000 */
[C---:B------:R-:W-:Y:S01]  /*12f0*/  IMAD.HI.U32 R10, R40.reuse, R56, RZ ;  /* 0x00000038280a7227 */ /* 0x040fe200078e00ff */
[----:B------:R1:W-:Y:S03]  /*1300*/  STL [R1+0x968], R11 ;  /* 0x0009680b01007387 */ /* 0x0003e60000100800 */
[----:B------:R-:W-:-:S04]  /*1310*/  IMAD.HI.U32 R7, R40, R68, RZ ;  /* 0x0000004428077227 */ /* 0x000fc800078e00ff */
[C---:B------:R-:W-:Y:S02]  /*1320*/  VIADD R158, R0.reuse, 0x41 ;  /* 0x00000041009e7836 */ /* 0x040fe40000000000 */
[C---:B------:R-:W-:Y:S02]  /*1330*/  VIADD R118, R0.reuse, 0x49 ;  /* 0x0000004900767836 */ /* 0x040fe40000000000 */
[----:B------:R-:W-:Y:S01]  /*1340*/  IMAD.MOV R9, RZ, RZ, -R9 ;  /* 0x000000ffff097224 */ /* 0x000fe200078e0a09 */
[----:B------:R-:W-:Y:S01]  /*1350*/  STL [R1+0x998], R158 ;  /* 0x0009989e01007387 */ /* 0x000fe20000100800 */
[----:B------:R-:W-:Y:S01]  /*1360*/  IMAD R91, R39, R8, R91 ;  /* 0x00000008275b7224 */ /* 0x000fe200078e025b */
[----:B------:R-:W-:Y:S01]  /*1370*/  IABS R71, R118 ;  /* 0x0000007600477213 */ /* 0x000fe20000000000 */
[C---:B------:R-:W-:Y:S01]  /*1380*/  VIADD R105, R0.reuse, 0x51 ;  /* 0x0000005100697836 */ /* 0x040fe20000000000 */
[----:B------:R-:W-:Y:S01]  /*1390*/  STL [R1+0x9c8], R118 ;  /* 0x0009c87601007387 */ /* 0x000fe20000100800 */
[----:B0-----:R-:W-:Y:S01]  /*13a0*/  VIADD R15, R0, 0x61 ;  /* 0x00000061000f7836 */ /* 0x001fe20000000000 */
[----:B------:R-:W-:Y:S01]  /*13b0*/  IABS R75, R158 ;  /* 0x0000009e004b7213 */ /* 0x000fe20000000000 */
[----:B------:R-:W-:Y:S01]  /*13c0*/  IMAD.MOV R6, RZ, RZ, -R6 ;  /* 0x000000ffff067224 */ /* 0x000fe200078e0a06 */
[----:B------:R-:W-:Y:S01]  /*13d0*/  STL [R1+0x9c0], R105 ;  /* 0x0009c06901007387 */ /* 0x000fe20000100800 */
[----:B------:R-:W-:Y:S01]  /*13e0*/  IMAD.MOV R10, RZ, RZ, -R10 ;  /* 0x000000ffff0a7224 */ /* 0x000fe200078e0a0a */
[----:B------:R-:W-:Y:S01]  /*13f0*/  IABS R59, R15 ;  /* 0x0000000f003b7213 */ /* 0x000fe20000000000 */
[----:B------:R-:W-:Y:S01]  /*1400*/  IMAD.HI.U32 R8, R40, R79, RZ ;  /* 0x0000004f28087227 */ /* 0x000fe200078e00ff */
[----:B------:R-:W-:-:S03]  /*1410*/  IABS R67, R105 ;  /* 0x0000006900437213 */ /* 0x000fc60000000000 */
[C---:B------:R-:W-:Y:S02]  /*1420*/  VIADD R19, R0.reuse, 0x59 ;  /* 0x0000005900137836 */ /* 0x040fe40000000000 */
[----:B------:R-:W-:Y:S02]  /*1430*/  IMAD.MOV R7, RZ, RZ, -R7 ;  /* 0x000000ffff077224 */ /* 0x000fe400078e0a07 */
[----:B-1----:R-:W-:Y:S01]  /*1440*/  VIADD R11, R0, 0x69 ;  /* 0x00000069000b7836 */ /* 0x002fe20000000000 */
[----:B------:R-:W-:Y:S01]  /*1450*/  STL [R1+0x9b0], R19 ;  /* 0x0009b01301007387 */ /* 0x000fe20000100800 */
[C---:B------:R-:W-:Y:S01]  /*1460*/  IMAD R60, R39.reuse, R9, R60 ;  /* 0x00000009273c7224 */ /* 0x040fe200078e023c */
[----:B------:R-:W-:Y:S01]  /*1470*/  IABS R63, R19 ;  /* 0x00000013003f7213 */ /* 0x000fe20000000000 */
[C---:B------:R-:W-:Y:S01]  /*1480*/  IMAD R45, R39.reuse, R6, R45 ;  /* 0x00000006272d7224 */ /* 0x040fe200078e022d */
[----:B------:R0:W-:Y:S01]  /*1490*/  STL [R1+0x990], R15 ;  /* 0x0009900f01007387 */ /* 0x0001e20000100800 */
[----:B------:R-:W-:Y:S01]  /*14a0*/  IMAD R56, R39, R10, R56 ;  /* 0x0000000a27387224 */ /* 0x000fe200078e0238 */
[----:B------:R-:W-:Y:S01]  /*14b0*/  IABS R55, R11 ;  /* 0x0000000b00377213 */ /* 0x000fe20000000000 */
[----:B------:R-:W-:Y:S01]  /*14c0*/  IMAD.HI.U32 R9, R40, R53, RZ ;  /* 0x0000003528097227 */ /* 0x000fe200078e00ff */
[----:B------:R1:W-:Y:S03]  /*14d0*/  STL [R1+0x980], R11 ;  /* 0x0009800b01007387 */ /* 0x0003e60000100800 */
[----:B------:R-:W-:-:S02]  /*14e0*/  IMAD.MOV R8, RZ, RZ, -R8 ;  /* 0x000000ffff087224 */ /* 0x000fc400078e0a08 */
[----:B------:R-:W-:-:S04]  /*14f0*/  IMAD.HI.U32 R6, R40, R34, RZ ;  /* 0x0000002228067227 */ /* 0x000fc800078e00ff */
[----:B------:R-:W-:Y:S02]  /*1500*/  IMAD R68, R39, R7, R68 ;  /* 0x0000000727447224 */ /* 0x000fe400078e0244 */
[----:B------:R-:W-:-:S04]  /*1510*/  IMAD.HI.U32 R10, R40, R50, RZ ;  /* 0x00000032280a7227 */ /* 0x000fc800078e00ff */
[----:B------:R-:W-:-:S04]  /*1520*/  IMAD.HI.U32 R7, R40, R95, RZ ;  /* 0x0000005f28077227 */ /* 0x000fc800078e00ff */
[C---:B------:R-:W-:Y:S02]  /*1530*/  VIADD R164, R0.reuse, 0x71 ;  /* 0x0000007100a47836 */ /* 0x040fe40000000000 */
[----:B------:R-:W-:Y:S02]  /*1540*/  IMAD.MOV R12, RZ, RZ, -R9 ;  /* 0x000000ffff0c7224 */ /* 0x000fe400078e0a09 */
[----:B------:R-:W-:Y:S01]  /*1550*/  IMAD R79, R39, R8, R79 ;  /* 0x00000008274f7224 */ /* 0x000fe200078e024f */
[----:B------:R-:W-:Y:S01]  /*1560*/  STL [R1+0x96c], R164 ;  /* 0x00096ca401007387 */ /* 0x000fe20000100800 */
[C---:B0-----:R-:W-:Y:S01]  /*1570*/  VIADD R15, R0.reuse, 0x79 ;  /* 0x00000079000f7836 */ /* 0x041fe20000000000 */
[----:B------:R-:W-:Y:S01]  /*1580*/  IABS R52, R164 ;  /* 0x000000a400347213 */ /* 0x000fe20000000000 */
[----:B-1----:R-:W-:Y:S02]  /*1590*/  VIADD R11, R0, 0x22 ;  /* 0x00000022000b7836 */ /* 0x002fe40000000000 */
[----:B------:R-:W-:Y:S01]  /*15a0*/  IMAD.MOV R6, RZ, RZ, -R6 ;  /* 0x000000ffff067224 */ /* 0x000fe200078e0a06 */
[----:B------:R0:W-:Y:S01]  /*15b0*/  STL [R1+0x958], R15 ;  /* 0x0009580f01007387 */ /* 0x0001e20000100800 */
[----:B------:R-:W-:Y:S01]  /*15c0*/  IMAD.MOV R9, RZ, RZ, -R10 ;  /* 0x000000ffff097224 */ /* 0x000fe200078e0a0a */
[----:B------:R-:W-:Y:S01]  /*15d0*/  IABS R90, R11 ;  /* 0x0000000b005a7213 */ /* 0x000fe20000000000 */
[----:B------:R-:W-:Y:S01]  /*15e0*/  IMAD.HI.U32 R8, R40, R59, RZ ;  /* 0x0000003b28087227 */ /* 0x000fe200078e00ff */
[----:B------:R-:W-:-:S03]  /*15f0*/  IABS R49, R15 ;  /* 0x0000000f00317213 */ /* 0x000fc60000000000 */
[C---:B------:R-:W-:Y:S02]  /*1600*/  VIADD R27, R0.reuse, 0x12 ;  /* 0x00000012001b7836 */ /* 0x040fe40000000000 */
[----:B------:R-:W-:Y:S01]  /*1610*/  IMAD.MOV R10, RZ, RZ, -R7 ;  /* 0x000000ffff0a7224 */ /* 0x000fe200078e0a07 */
[----:B0-----:R-:W0:Y:S01]  /*1620*/  LDC R15, c[0x0][0x3a0] ;  /* 0x0000e800ff0f7b82 */ /* 0x001e220000000800 */
[----:B------:R-:W-:Y:S01]  /*1630*/  VIADD R146, R0, 0x1a ;  /* 0x0000001a00927836 */ /* 0x000fe20000000000 */
[----:B------:R-:W-:Y:S01]  /*1640*/  STL [R1+0x90c], R27 ;  /* 0x00090c1b01007387 */ /* 0x000fe20000100800 */
[C---:B------:R-:W-:Y:S01]  /*1650*/  IMAD.HI.U32 R7, R40.reuse, R83, RZ ;  /* 0x0000005328077227 */ /* 0x040fe200078e00ff */
[----:B------:R-:W-:Y:S02]  /*1660*/  IABS R98, R27 ;  /* 0x0000001b00627213 */ /* 0x000fe40000000000 */
[----:B------:R-:W-:Y:S01]  /*1670*/  STL [R1+0x91c], R146 ;  /* 0x00091c9201007387 */ /* 0x000fe20000100800 */
[----:B------:R-:W-:Y:S01]  /*1680*/  IMAD R34, R39, R6, R34 ;  /* 0x0000000627227224 */ /* 0x000fe200078e0222 */
[----:B------:R-:W-:Y:S01]  /*1690*/  IABS R94, R146 ;  /* 0x00000092005e7213 */ /* 0x000fe20000000000 */
[----:B------:R-:W-:Y:S01]  /*16a0*/  IMAD.MOV R8, RZ, RZ, -R8 ;  /* 0x000000ffff087224 */ /* 0x000fe200078e0a08 */
[----:B------:R1:W-:Y:S01]  /*16b0*/  STL [R1+0x928], R11 ;  /* 0x0009280b01007387 */ /* 0x0003e20000100800 */
[----:B------:R-:W-:-:S04]  /*16c0*/  IMAD.HI.U32 R6, R40, R92, RZ ;  /* 0x0000005c28067227 */ /* 0x000fc800078e00ff */
[----:B------:R-:W-:Y:S02]  /*16d0*/  IMAD R53, R39, R12, R53 ;  /* 0x0000000c27357224 */ /* 0x000fe400078e0235 */
[----:B------:R-:W-:Y:S02]  /*16e0*/  IMAD.MOV R12, RZ, RZ, -R7 ;  /* 0x000000ffff0c7224 */ /* 0x000fe400078e0a07 */
[----:B------:R-:W-:-:S04]  /*16f0*/  IMAD.HI.U32 R7, R40, R63, RZ ;  /* 0x0000003f28077227 */ /* 0x000fc800078e00ff */
[----:B------:R-:W-:Y:S02]  /*1700*/  IMAD R59, R39, R8, R59 ;  /* 0x00000008273b7224 */ /* 0x000fe400078e023b */
[----:B-1----:R-:W-:Y:S02]  /*1710*/  VIADD R11, R0, 0x42 ;  /* 0x00000042000b7836 */ /* 0x002fe40000000000 */
[----:B------:R-:W-:Y:S02]  /*1720*/  IMAD.MOV R6, RZ, RZ, -R6 ;  /* 0x000000ffff067224 */ /* 0x000fe400078e0a06 */
[----:B------:R-:W-:Y:S01]  /*1730*/  IMAD.HI.U32 R8, R40, R90, RZ ;  /* 0x0000005a28087227 */ /* 0x000fe200078e00ff */
[----:B------:R-:W-:-:S03]  /*1740*/  IABS R74, R11 ;  /* 0x0000000b004a7213 */ /* 0x000fc60000000000 */
[C---:B------:R-:W-:Y:S02]  /*1750*/  IMAD R83, R39.reuse, R12, R83 ;  /* 0x0000000c27537224 */ /* 0x040fe400078e0253 */
[----:B------:R-:W-:Y:S02]  /*1760*/  IMAD.MOV R12, RZ, RZ, -R7 ;  /* 0x000000ffff0c7224 */ /* 0x000fe400078e0a07 */
[----:B------:R-:W-:Y:S02]  /*1770*/  IMAD R92, R39, R6, R92 ;  /* 0x00000006275c7224 */ /* 0x000fe400078e025c */
[----:B------:R-:W-:Y:S02]  /*1780*/  IMAD.MOV R8, RZ, RZ, -R8 ;  /* 0x000000ffff087224 */ /* 0x000fe400078e0a08 */
[----:B------:R-:W-:-:S04]  /*1790*/  IMAD.HI.U32 R6, R40, R72, RZ ;  /* 0x0000004828067227 */ /* 0x000fc800078e00ff */
[C---:B------:R-:W-:Y:S02]  /*17a0*/  IMAD R63, R39.reuse, R12, R63 ;  /* 0x0000000c273f7224 */ /* 0x040fe400078e023f */
[C---:B------:R-:W-:Y:S02]  /*17b0*/  VIADD R35, R0.reuse, 0x2a ;  /* 0x0000002a00237836 */ /* 0x040fe40000000000 */
[C---:B------:R-:W-:Y:S02]  /*17c0*/  VIADD R12, R0.reuse, 0x32 ;  /* 0x00000032000c7836 */ /* 0x040fe40000000000 */
        /* <DEDUP_REMOVED lines=11> */
[C---:B------:R-:W-:Y:S01]  /*1880*/  VIADD R111, R0.reuse, 0x4a ;  /* 0x0000004a006f7836 */ /* 0x040fe20000000000 */
[----:B------:R1:W-:Y:S01]  /*1890*/  STL [R1+0x9a4], R11 ;  /* 0x0009a40b01007387 */ /* 0x0003e20000100800 */
[C---:B------:R-:W-:Y:S01]  /*18a0*/  VIADD R19, R0.reuse, 0x52 ;  /* 0x0000005200137836 */ /* 0x040fe20000000000 */
[----:B------:R-:W-:Y:S01]  /*18b0*/  IABS R78, R31 ;  /* 0x0000001f004e7213 */ /* 0x000fe20000000000 */
[C---:B------:R-:W-:Y:S01]  /*18c0*/  VIADD R38, R0.reuse, 0x5a ;  /* 0x0000005a00267836 */ /* 0x040fe20000000000 */
[----:B------:R-:W-:Y:S01]  /*18d0*/  STL [R1+0x9d4], R111 ;  /* 0x0009d46f01007387 */ /* 0x000fe20000100800 */
[----:B------:R-:W-:Y:S01]  /*18e0*/  IMAD R72, R39, R6, R72 ;  /* 0x0000000627487224 */ /* 0x000fe200078e0248 */
[----:B------:R-:W-:Y:S01]  /*18f0*/  IABS R66, R19 ;  /* 0x0000001300427213 */ /* 0x000fe20000000000 */
[----:B------:R-:W-:Y:S01]  /*1900*/  IMAD.MOV R8, RZ, RZ, -R8 ;  /* 0x000000ffff087224 */ /* 0x000fe200078e0a08 */
[----:B------:R-:W-:Y:S01]  /*1910*/  STL [R1+0x9bc], R19 ;  /* 0x0009bc1301007387 */ /* 0x000fe20000100800 */
[----:B------:R-:W-:Y:S01]  /*1920*/  VIADD R30, R0, 0x62 ;  /* 0x00000062001e7836 */ /* 0x000fe20000000000 */
[----:B------:R-:W-:Y:S01]  /*1930*/  IABS R62, R38 ;  /* 0x00000026003e7213 */ /* 0x000fe20000000000 */
[----:B------:R-:W-:Y:S01]  /*1940*/  IMAD.HI.U32 R6, R40, R99, RZ ;  /* 0x0000006328067227 */ /* 0x000fe200078e00ff */
[----:B------:R-:W-:Y:S01]  /*1950*/  STL [R1+0x9ac], R38 ;  /* 0x0009ac2601007387 */ /* 0x000fe20000100800 */
[----:B------:R-:W-:-:S02]  /*1960*/  IABS R70, R111 ;  /* 0x0000006f00467213 */ /* 0x000fc40000000000 */
[C---:B------:R-:W-:Y:S01]  /*1970*/  VIADD R163, R0.reuse, 0x72 ;  /* 0x0000007200a37836 */ /* 0x040fe20000000000 */
[----:B------:R-:W-:Y:S01]  /*1980*/  STL [R1+0x98c], R30 ;  /* 0x00098c1e01007387 */ /* 0x000fe20000100800 */
[----:B-1----:R-:W-:Y:S01]  /*1990*/  VIADD R11, R0, 0x7a ;  /* 0x0000007a000b7836 */ /* 0x002fe20000000000 */
[----:B------:R-:W-:Y:S01]  /*19a0*/  IABS R58, R30 ;  /* 0x0000001e003a7213 */ /* 0x000fe20000000000 */
[----:B------:R-:W-:Y:S01]  /*19b0*/  IMAD R74, R39, R8, R74 ;  /* 0x00000008274a7224 */ /* 0x000fe200078e024a */
[----:B------:R-:W-:Y:S01]  /*19c0*/  STL [R1+0x960], R163 ;  /* 0x000960a301007387 */ /* 0x000fe20000100800 */
[----:B------:R-:W-:Y:S01]  /*19d0*/  IMAD.MOV R6, RZ, RZ, -R6 ;  /* 0x000000ffff067224 */ /* 0x000fe200078e0a06 */
[----:B------:R-:W-:Y:S01]  /*19e0*/  IABS R48, R11 ;  /* 0x0000000b00307213 */ /* 0x000fe20000000000 */
[----:B------:R-:W-:Y:S01]  /*19f0*/  IMAD.HI.U32 R8, R40, R54, RZ ;  /* 0x0000003628087227 */ /* 0x000fe200078e00ff */
[----:B------:R-:W-:Y:S01]  /*1a00*/  STL [R1+0x97c], R123 ;  /* 0x00097c7b01007387 */ /* 0x000fe20000100800 */
[----:B------:R-:W-:-:S02]  /*1a10*/  IABS R51, R163 ;  /* 0x000000a300337213 */ /* 0x000fc40000000000 */
[----:B------:R-:W-:Y:S01]  /*1a20*/  VIADD R139, R0, 0x13 ;  /* 0x00000013008b7836 */ /* 0x000fe20000000000 */
[----:B------:R1:W-:Y:S01]  /*1a30*/  STL [R1+0x954], R11 ;  /* 0x0009540b01007387 */ /* 0x0003e20000100800 */
[C---:B------:R-:W-:Y:S02]  /*1a40*/  IMAD R99, R39.reuse, R6, R99 ;  /* 0x0000000627637224 */ /* 0x040fe400078e0263 */
[----:B------:R-:W-:Y:S01]  /*1a50*/  IMAD R95, R39, R10, R95 ;  /* 0x0000000a275f7224 */ /* 0x000fe200078e025f */
[----:B------:R-:W-:Y:S01]  /*1a60*/  IABS R97, R139 ;  /* 0x0000008b00617213 */ /* 0x000fe20000000000 */
[----:B------:R-:W-:Y:S01]  /*1a70*/  IMAD.MOV R8, RZ, RZ, -R8 ;  /* 0x000000ffff087224 */ /* 0x000fe200078e0a08 */
[----:B------:R2:W-:Y:S01]  /*1a80*/  STL [R1+0x910], R139 ;  /* 0x0009108b01007387 */ /* 0x0005e20000100800 */
[----:B------:R-:W-:-:S04]  /*1a90*/  IMAD.HI.U32 R6, R40, R87, RZ ;  /* 0x0000005728067227 */ /* 0x000fc800078e00ff */
[----:B-1----:R-:W-:Y:S02]  /*1aa0*/  IMAD R11, R5, 0x80, R107 ;  /* 0x00000080050b7824 */ /* 0x002fe400078e026b */
[----:B------:R-:W-:-:S03]  /*1ab0*/  IMAD.HI.U32 R10, R40, R71, RZ ;  /* 0x00000047280a7227 */ /* 0x000fc600078e00ff */
[----:B------:R-:W-:Y:S01]  /*1ac0*/  ISETP.GE.AND P6, PT, R11, RZ, PT ;  /* 0x000000ff0b00720c */ /* 0x000fe20003fc6270 */
[C---:B------:R-:W-:Y:S01]  /*1ad0*/  IMAD R54, R39.reuse, R8, R54 ;  /* 0x0000000827367224 */ /* 0x040fe200078e0236 */
[----:B------:R-:W-:Y:S01]  /*1ae0*/  IABS R8, R11 ;  /* 0x0000000b00087213 */ /* 0x000fe20000000000 */
[----:B------:R-:W-:Y:S02]  /*1af0*/  IMAD.MOV R6, RZ, RZ, -R6 ;  /* 0x000000ffff067224 */ /* 0x000fe400078e0a06 */
[----:B------:R-:W-:Y:S02]  /*1b00*/  IMAD.MOV R10, RZ, RZ, -R10 ;  /* 0x000000ffff0a7224 */ /* 0x000fe400078e0a0a */
[C---:B------:R-:W-:Y:S02]  /*1b10*/  IMAD R87, R39.reuse, R6, R87 ;  /* 0x0000000627577224 */ /* 0x040fe400078e0257 */
[----:B------:R-:W-:Y:S02]  /*1b20*/  IMAD R71, R39, R10, R71 ;  /* 0x0000000a27477224 */ /* 0x000fe400078e0247 */
[----:B------:R-:W-:-:S04]  /*1b30*/  IMAD.HI.U32 R2, R40, R97, RZ ;  /* 0x0000006128027227 */ /* 0x000fc800078e00ff */
[----:B------:R-:W-:-:S04]  /*1b40*/  IMAD.HI.U32 R6, R40, R67, RZ ;  /* 0x0000004328067227 */ /* 0x000fc800078e00ff */
[----:B------:R-:W-:-:S04]  /*1b50*/  IMAD.HI.U32 R10, R40, R52, RZ ;  /* 0x00000034280a7227 */ /* 0x000fc800078e00ff */
[----:B------:R-:W-:-:S04]  /*1b60*/  IMAD.HI.U32 R4, R4, R8, RZ ;  /* 0x0000000804047227 */ /* 0x000fc800078e00ff */
[----:B------:R-:W-:Y:S02]  /*1b70*/  IMAD.MOV R2, RZ, RZ, -R2 ;  /* 0x000000ffff027224 */ /* 0x000fe400078e0a02 */
[----:B------:R-:W-:Y:S02]  /*1b80*/  IMAD.MOV R6, RZ, RZ, -R6 ;  /* 0x000000ffff067224 */ /* 0x000fe400078e0a06 */
[----:B------:R-:W-:Y:S02]  /*1b90*/  IMAD.MOV R10, RZ, RZ, -R10 ;  /* 0x000000ffff0a7224 */ /* 0x000fe400078e0a0a */
[----:B------:R-:W-:Y:S02]  /*1ba0*/  IMAD.MOV R4, RZ, RZ, -R4 ;  /* 0x000000ffff047224 */ /* 0x000fe400078e0a04 */
[C---:B------:R-:W-:Y:S02]  /*1bb0*/  IMAD R97, R39.reuse, R2, R97 ;  /* 0x0000000227617224 */ /* 0x040fe400078e0261 */
[----:B------:R-:W-:-:S02]  /*1bc0*/  IMAD R67, R39, R6, R67 ;  /* 0x0000000627437224 */ /* 0x000fc400078e0243 */
[----:B------:R-:W-:Y:S02]  /*1bd0*/  IMAD R52, R39, R10, R52 ;  /* 0x0000000a27347224 */ /* 0x000fe400078e0234 */
[----:B------:R-:W-:Y:S02]  /*1be0*/  IMAD R2, R3, R4, R8 ;  /* 0x0000000403027224 */ /* 0x000fe400078e0208 */
[----:B------:R-:W-:-:S03]  /*1bf0*/  IMAD.HI.U32 R10, R40, R49, RZ ;  /* 0x00000031280a7227 */ /* 0x000fc600078e00ff */
[----:B------:R-:W-:Y:S01]  /*1c00*/  ISETP.GT.U32.AND P0, PT, R3, R2, PT ;  /* 0x000000020300720c */ /* 0x000fe20003f04070 */
[----:B------:R-:W-:-:S04]  /*1c10*/  IMAD.HI.U32 R6, R40, R98, RZ ;  /* 0x0000006228067227 */ /* 0x000fc800078e00ff */
[----:B------:R-:W-:Y:S02]  /*1c20*/  IMAD R50, R39, R9, R50 ;  /* 0x0000000927327224 */ /* 0x000fe400078e0232 */
[----:B------:R-:W-:-:S04]  /*1c30*/  IMAD.HI.U32 R9, R40, R75, RZ ;  /* 0x0000004b28097227 */ /* 0x000fc800078e00ff */
[----:B------:R-:W-:Y:S02]  /*1c40*/  IMAD.MOV R10, RZ, RZ, -R10 ;  /* 0x000000ffff0a7224 */ /* 0x000fe400078e0a0a */
        /* <DEDUP_REMOVED lines=8> */
[----:B------:R-:W-:Y:S02]  /*1cd0*/  IMAD R75, R39, R14, R75 ;  /* 0x0000000e274b7224 */ /* 0x000fe400078e024b */
[----:B------:R-:W-:Y:S02]  /*1ce0*/  IMAD.MOV R14, RZ, RZ, -R9 ;  /* 0x000000ffff0e7224 */ /* 0x000fe400078e0a09 */
[----:B------:R-:W-:Y:S02]  /*1cf0*/  IMAD.MOV R6, RZ, RZ, -R6 ;  /* 0x000000ffff067224 */ /* 0x000fe400078e0a06 */
[----:B------:R-:W-:Y:S02]  /*1d00*/  IMAD.MOV R10, RZ, RZ, -R10 ;  /* 0x000000ffff0a7224 */ /* 0x000fe400078e0a0a */
[----:B------:R-:W-:Y:S02]  /*1d10*/  VIADD R26, R0, 0x1b ;  /* 0x0000001b001a7836 */ /* 0x000fe40000000000 */
[----:B------:R-:W-:-:S03]  /*1d20*/  IMAD.HI.U32 R9, R40, R86, RZ ;  /* 0x0000005628097227 */ /* 0x000fc600078e00ff */
[----:B------:R-:W-:Y:S01]  /*1d30*/  IABS R93, R26 ;  /* 0x0000001a005d7213 */ /* 0x000fe20000000000 */
[----:B------:R-:W-:Y:S01]  /*1d40*/  IMAD.MOV R7, RZ, RZ, -R7 ;  /* 0x000000ffff077224 */ /* 0x000fe200078e0a07 */
[----:B------:R2:W-:Y:S01]  /*1d50*/  STL [R1+0x920], R26 ;  /* 0x0009201a01007387 */ /* 0x0005e20000100800 */
[C---:B------:R-:W-:Y:S02]  /*1d60*/  VIADD R119, R0.reuse, 0x23 ;  /* 0x0000002300777836 */ /* 0x040fe40000000000 */
[C---:B------:R-:W-:Y:S02]  /*1d70*/  IMAD R82, R39.reuse, R6, R82 ;  /* 0x0000000627527224 */ /* 0x040fe400078e0252 */
[----:B------:R-:W-:Y:S01]  /*1d80*/  IMAD R66, R39, R10, R66 ;  /* 0x0000000a27427224 */ /* 0x000fe200078e0242 */
[----:B------:R2:W-:Y:S01]  /*1d90*/  STL [R1+0x924], R119 ;  /* 0x0009247701007387 */ /* 0x0005e20000100800 */
[----:B------:R-:W-:Y:S01]  /*1da0*/  VIADD R106, R0, 0x2b ;  /* 0x0000002b006a7836 */ /* 0x000fe20000000000 */
[----:B------:R-:W-:Y:S01]  /*1db0*/  IABS R89, R119 ;  /* 0x0000007700597213 */ /* 0x000fe20000000000 */
[----:B------:R-:W-:-:S02]  /*1dc0*/  @!P0 IMAD.IADD R2, R2, 0x1, -R3 ;  /* 0x0000000102028824 */ /* 0x000fc400078e0a03 */
[----:B------:R-:W-:Y:S01]  /*1dd0*/  IMAD.MOV R9, RZ, RZ, -R9 ;  /* 0x000000ffff097224 */ /* 0x000fe200078e0a09 */
[----:B------:R2:W-:Y:S01]  /*1de0*/  STL [R1+0x93c], R106 ;  /* 0x00093c6a01007387 */ /* 0x0005e20000100800 */
[----:B------:R-:W-:Y:S01]  /*1df0*/  IMAD R94, R39, R7, R94 ;  /* 0x00000007275e7224 */ /* 0x000fe200078e025e */
[----:B------:R-:W-:Y:S01]  /*1e00*/  ISETP.GT.U32.AND P0, PT, R3, R2, PT ;  /* 0x000000020300720c */ /* 0x000fe20003f04070 */
[C---:B------:R-:W-:Y:S01]  /*1e10*/  IMAD.HI.U32 R6, R40.reuse, R62, RZ ;  /* 0x0000003e28067227 */ /* 0x040fe200078e00ff */
[----:B------:R2:W-:Y:S01]  /*1e20*/  STL [R1+0x8a4], R11 ;  /* 0x0008a40b01007387 */ /* 0x0005e20000100800 */
[----:B------:R-:W-:Y:S02]  /*1e30*/  IABS R85, R106 ;  /* 0x0000006a00557213 */ /* 0x000fe40000000000 */
[----:B------:R-:W-:-:S04]  /*1e40*/  IMAD.HI.U32 R10, R40, R48, RZ ;  /* 0x00000030280a7227 */ /* 0x000fc800078e00ff */
[C---:B------:R-:W-:Y:S02]  /*1e50*/  VIADD R117, R0.reuse, 0x33 ;  /* 0x0000003300757836 */ /* 0x040fe40000000000 */
[----:B------:R-:W-:Y:S02]  /*1e60*/  VIADD R116, R0, 0x3b ;  /* 0x0000003b00747836 */ /* 0x000fe40000000000 */
[----:B------:R-:W-:Y:S01]  /*1e70*/  IMAD.HI.U32 R7, R40, R78, RZ ;  /* 0x0000004e28077227 */ /* 0x000fe200078e00ff */
[----:B------:R-:W-:Y:S01]  /*1e80*/  IABS R81, R117 ;  /* 0x0000007500517213 */ /* 0x000fe20000000000 */
[----:B------:R2:W-:Y:S01]  /*1e90*/  STL [R1+0x94c], R117 ;  /* 0x00094c7501007387 */ /* 0x0005e20000100800 */
[----:B------:R-:W-:Y:S01]  /*1ea0*/  IABS R77, R116 ;  /* 0x00000074004d7213 */ /* 0x000fe20000000000 */
[C---:B------:R-:W-:Y:S02]  /*1eb0*/  VIADD R115, R0.reuse, 0x43 ;  /* 0x0000004300737836 */ /* 0x040fe40000000000 */
[----:B------:R-:W-:Y:S01]  /*1ec0*/  IMAD R86, R39, R9, R86 ;  /* 0x0000000927567224 */ /* 0x000fe200078e0256 */
[----:B------:R2:W-:Y:S01]  /*1ed0*/  STL [R1+0x970], R116 ;  /* 0x0009707401007387 */ /* 0x0005e20000100800 */
[----:B------:R-:W-:Y:S01]  /*1ee0*/  IMAD.MOV R6, RZ, RZ, -R6 ;  /* 0x000000ffff067224 */ /* 0x000fe200078e0a06 */
[----:B------:R-:W-:Y:S01]  /*1ef0*/  IABS R73, R115 ;  /* 0x0000007300497213 */ /* 0x000fe20000000000 */
[----:B------:R-:W-:Y:S01]  /*1f00*/  IMAD.MOV R10, RZ, RZ, -R10 ;  /* 0x000000ffff0a7224 */ /* 0x000fe200078e0a0a */
[----:B------:R2:W-:Y:S01]  /*1f10*/  STL [R1+0x9a0], R115 ;  /* 0x0009a07301007387 */ /* 0x0005e20000100800 */
[----:B------:R-:W-:-:S02]  /*1f20*/  VIADD R114, R0, 0x4b ;  /* 0x0000004b00727836 */ /* 0x000fc40000000000 */
[----:B------:R-:W-:-:S03]  /*1f30*/  IMAD.HI.U32 R9, R40, R70, RZ ;  /* 0x0000004628097227 */ /* 0x000fc600078e00ff */
[----:B------:R2:W-:Y:S01]  /*1f40*/  STL [R1+0x9d0], R114 ;  /* 0x0009d07201007387 */ /* 0x0005e20000100800 */
[----:B------:R-:W-:Y:S01]  /*1f50*/  IMAD.MOV R7, RZ, RZ, -R7 ;  /* 0x000000ffff077224 */ /* 0x000fe200078e0a07 */
[----:B------:R-:W-:Y:S01]  /*1f60*/  IABS R69, R114 ;  /* 0x0000007200457213 */ /* 0x000fe20000000000 */
[----:B------:R-:W-:-:S04]  /*1f70*/  IMAD.HI.U32 R5, R40, R93, RZ ;  /* 0x0000005d28057227 */ /* 0x000fc800078e00ff */
[C---:B------:R-:W-:Y:S02]  /*1f80*/  VIADD R113, R0.reuse, 0x53 ;  /* 0x0000005300717836 */ /* 0x040fe40000000000 */
[C---:B------:R-:W-:Y:S02]  /*1f90*/  VIADD R109, R0.reuse, 0x5b ;  /* 0x0000005b006d7836 */ /* 0x040fe40000000000 */
[----:B------:R-:W-:Y:S01]  /*1fa0*/  VIADD R108, R0, 0x63 ;  /* 0x00000063006c7836 */ /* 0x000fe20000000000 */
[----:B------:R2:W-:Y:S01]  /*1fb0*/  STL [R1+0x9b8], R113 ;  /* 0x0009b87101007387 */ /* 0x0005e20000100800 */
[C---:B------:R-:W-:Y:S01]  /*1fc0*/  IMAD R62, R39.reuse, R6, R62 ;  /* 0x00000006273e7224 */ /* 0x040fe200078e023e */
[----:B------:R-:W-:Y:S01]  /*1fd0*/  IABS R65, R113 ;  /* 0x0000007100417213 */ /* 0x000fe20000000000 */
[C---:B------:R-:W-:Y:S01]  /*1fe0*/  IMAD R48, R39.reuse, R10, R48 ;  /* 0x0000000a27307224 */ /* 0x040fe200078e0230 */
[----:B------:R2:W-:Y:S01]  /*1ff0*/  STL [R1+0x9a8], R109 ;  /* 0x0009a86d01007387 */ /* 0x0005e20000100800 */
[----:B------:R-:W-:Y:S01]  /*2000*/  IMAD.MOV R9, RZ, RZ, -R9 ;  /* 0x000000ffff097224 */ /* 0x000fe200078e0a09 */
[----:B------:R-:W-:Y:S01]  /*2010*/  IABS R61, R109 ;  /* 0x0000006d003d7213 */ /* 0x000fe20000000000 */
[----:B------:R-:W-:Y:S01]  /*2020*/  IMAD R78, R39, R7, R78 ;  /* 0x00000007274e7224 */ /* 0x000fe200078e024e */
[----:B------:R2:W-:Y:S01]  /*2030*/  STL [R1+0x988], R108 ;  /* 0x0009886c01007387 */ /* 0x0005e20000100800 */
[----:B------:R-:W-:Y:S01]  /*2040*/  IMAD.HI.U32 R6, R40, R89, RZ ;  /* 0x0000005928067227 */ /* 0x000fe200078e00ff */
[----:B------:R-:W-:-:S03]  /*2050*/  IABS R57, R108 ;  /* 0x0000006c00397213 */ /* 0x000fc60000000000 */
[----:B------:R-:W-:Y:S02]  /*2060*/  IMAD.MOV R10, RZ, RZ, -R5 ;  /* 0x000000ffff0a7224 */ /* 0x000fe400078e0a05 */
[----:B------:R-:W-:-:S04]  /*2070*/  IMAD.HI.U32 R7, R40, R58, RZ ;  /* 0x0000003a28077227 */ /* 0x000fc800078e00ff */
[----:B------:R-:W-:-:S04]  /*2080*/  IMAD.HI.U32 R4, R40, R81, RZ ;  /* 0x0000005128047227 */ /* 0x000fc800078e00ff */
[----:B------:R-:W-:-:S04]  /*2090*/  IMAD.HI.U32 R5, R40, R77, RZ ;  /* 0x0000004d28057227 */ /* 0x000fc800078e00ff */
[C---:B------:R-:W-:Y:S02]  /*20a0*/  IMAD R70, R39.reuse, R9, R70 ;  /* 0x0000000927467224 */ /* 0x040fe400078e0246 */
[----:B------:R-:W-:Y:S02]  /*20b0*/  IMAD.MOV R6, RZ, RZ, -R6 ;  /* 0x000000ffff067224 */ /* 0x000fe400078e0a06 */
[----:B------:R-:W-:Y:S02]  /*20c0*/  IMAD R93, R39, R10, R93 ;  /* 0x0000000a275d7224 */ /* 0x000fe400078e025d */
[----:B------:R-:W-:-:S04]  /*20d0*/  IMAD.HI.U32 R9, R40, R51, RZ ;  /* 0x0000003328097227 */ /* 0x000fc800078e00ff */
[----:B------:R-:W-:Y:S02]  /*20e0*/  IMAD.MOV R7, RZ, RZ, -R7 ;  /* 0x000000ffff077224 */ /* 0x000fe400078e0a07 */
[----:B------:R-:W-:Y:S02]  /*20f0*/  IMAD.MOV R8, RZ, RZ, -R4 ;  /* 0x000000ffff087224 */ /* 0x000fe400078e0a04 */
[----:B------:R-:W-:Y:S02]  /*2100*/  IMAD.MOV R10, RZ, RZ, -R5 ;  /* 0x000000ffff0a7224 */ /* 0x000fe400078e0a05 */
[----:B------:R-:W-:-:S04]  /*2110*/  IMAD.HI.U32 R4, R40, R65, RZ ;  /* 0x0000004128047227 */ /* 0x000fc800078e00ff */
[----:B0-----:R-:W-:Y:S02]  /*2120*/  VIADD R5, R15, 0xffffffff ;  /* 0xffffffff0f057836 */ /* 0x001fe40000000000 */
[----:B------:R-:W-:Y:S02]  /*2130*/  IMAD R89, R39, R6, R89 ;  /* 0x0000000627597224 */ /* 0x000fe400078e0259 */
[----:B------:R-:W-:Y:S01]  /*2140*/  @!P0 IMAD.IADD R2, R2, 0x1, -R3 ;  /* 0x0000000102028824 */ /* 0x000fe200078e0a03 */
[----:B------:R-:W-:Y:S01]  /*2150*/  ISETP.GE.U32.AND P2, PT, R5, 0x7fffff80, PT ;  /* 0x7fffff800500780c */ /* 0x000fe20003f46070 */
[----:B------:R-:W-:Y:S02]  /*2160*/  IMAD.MOV R12, RZ, RZ, -R9 ;  /* 0x000000ffff0c7224 */ /* 0x000fe400078e0a09 */
[----:B------:R-:W-:Y:S02]  /*2170*/  IMAD R58, R39, R7, R58 ;  /* 0x00000007273a7224 */ /* 0x000fe400078e023a */
[----:B------:R-:W-:-:S04]  /*2180*/  IMAD.HI.U32 R6, R40, R73, RZ ;  /* 0x0000004928067227 */ /* 0x000fc800078e00ff */
[----:B------:R-:W-:Y:S02]  /*2190*/  VIADD R3, R15, 0xffffffef ;  /* 0xffffffef0f037836 */ /* 0x000fe40000000000 */
[----:B------:R-:W-:-:S03]  /*21a0*/  IMAD.HI.U32 R7, R40, R85, RZ ;  /* 0x0000005528077227 */ /* 0x000fc600078e00ff */
[----:B------:R-:W-:Y:S01]  /*21b0*/  ISETP.GE.U32.AND P4, PT, R3, 0x7fffff70, PT ;  /* 0x7fffff700300780c */ /* 0x000fe20003f86070 */
[----:B------:R-:W-:Y:S02]  /*21c0*/  IMAD.MOV R4, RZ, RZ, -R4 ;  /* 0x000000ffff047224 */ /* 0x000fe400078e0a04 */
[----:B------:R-:W-:Y:S02]  /*21d0*/  VIADD R5, R15, 0xffffffe7 ;  /* 0xffffffe70f057836 */ /* 0x000fe40000000000 */
[----:B------:R-:W-:Y:S02]  /*21e0*/  IMAD R51, R39, R12, R51 ;  /* 0x0000000c27337224 */ /* 0x000fe400078e0233 */
[----:B------:R-:W-:Y:S01]  /*21f0*/  IMAD.MOV R6, RZ, RZ, -R6 ;  /* 0x000000ffff067224 */ /* 0x000fe200078e0a06 */
[----:B------:R-:W-:Y:S01]  /*2200*/  ISETP.GE.U32.AND P5, PT, R5, 0x7fffff68, PT ;  /* 0x7fffff680500780c */ /* 0x000fe20003fa6070 */
[----:B------:R-:W-:Y:S02]  /*2210*/  IMAD.MOV R12, RZ, RZ, -R7 ;  /* 0x000000ffff0c7224 */ /* 0x000fe400078e0a07 */
[----:B------:R-:W-:-:S02]  /*2220*/  IMAD R65, R39, R4, R65 ;  /* 0x0000000427417224 */ /* 0x000fc400078e0241 */
[----:B------:R-:W-:-:S04]  /*2230*/  IMAD.HI.U32 R7, R40, R69, RZ ;  /* 0x0000004528077227 */ /* 0x000fc800078e00ff */
[----:B------:R-:W-:-:S04]  /*2240*/  IMAD.HI.U32 R3, R40, R61, RZ ;  /* 0x0000003d28037227 */ /* 0x000fc800078e00ff */
[----:B------:R-:W-:-:S04]  /*2250*/  IMAD.HI.U32 R4, R40, R57, RZ ;  /* 0x0000003928047227 */ /* 0x000fc800078e00ff */
[C---:B------:R-:W-:Y:S02]  /*2260*/  IMAD R73, R39.reuse, R6, R73 ;  /* 0x0000000627497224 */ /* 0x040fe400078e0249 */
[----:B------:R-:W-:Y:S02]  /*2270*/  IMAD R85, R39, R12, R85 ;  /* 0x0000000c27557224 */ /* 0x000fe400078e0255 */
[----:B------:R-:W-:Y:S02]  /*2280*/  VIADD R6, R15, 0xfffffff7 ;  /* 0xfffffff70f067836 */ /* 0x000fe40000000000 */
[----:B------:R-:W-:Y:S02]  /*2290*/  IMAD.MOV.U32 R5, RZ, RZ, R2 ;  /* 0x000000ffff057224 */ /* 0x000fe400078e0002 */
[----:B------:R-:W-:Y:S01]  /*22a0*/  IMAD.MOV R12, RZ, RZ, -R7 ;  /* 0x000000ffff0c7224 */ /* 0x000fe200078e0a07 */
[----:B------:R-:W-:Y:S01]  /*22b0*/  ISETP.GE.U32.AND P0, PT, R6, 0x7fffff78, PT ;  /* 0x7fffff780600780c */ /* 0x000fe20003f06070 */
[----:B------:R-:W-:-:S02]  /*22c0*/  IMAD.MOV R2, RZ, RZ, -R3 ;  /* 0x000000ffff027224 */ /* 0x000fc400078e0a03 */
[----:B------:R-:W-:Y:S02]  /*22d0*/  IMAD.MOV R4, RZ, RZ, -R4 ;  /* 0x000000ffff047224 */ /* 0x000fe400078e0a04 */
[----:B------:R-:W-:Y:S01]  /*22e0*/  @!P6 IMAD.MOV R5, RZ, RZ, -R5 ;  /* 0x000000ffff05e224 */ /* 0x000fe200078e0a05 */
[----:B------:R-:W-:Y:S01]  /*22f0*/  @!P3 LOP3.LUT R5, RZ, R28, RZ, 0x33, !PT ;  /* 0x0000001cff05b212 */ /* 0x000fe200078e33ff */
[C---:B------:R-:W-:Y:S02]  /*2300*/  IMAD R55, R39.reuse, R14, R55 ;  /* 0x0000000e27377224 */ /* 0x040fe400078e0237 */
[C---:B------:R-:W-:Y:S02]  /*2310*/  IMAD R81, R39.reuse, R8, R81 ;  /* 0x0000000827517224 */ /* 0x040fe400078e0251 */
[C---:B------:R-:W-:Y:S02]  /*2320*/  IMAD R77, R39.reuse, R10, R77 ;  /* 0x0000000a274d7224 */ /* 0x040fe400078e024d */
[----:B------:R-:W-:-:S02]  /*2330*/  IMAD R69, R39, R12, R69 ;  /* 0x0000000c27457224 */ /* 0x000fc400078e0245 */
[C---:B------:R-:W-:Y:S02]  /*2340*/  IMAD R61, R39.reuse, R2, R61 ;  /* 0x00000002273d7224 */ /* 0x040fe400078e023d */
[----:B------:R-:W-:Y:S02]  /*2350*/  IMAD R57, R39, R4, R57 ;  /* 0x0000000427397224 */ /* 0x000fe400078e0239 */
[----:B------:R-:W-:Y:S01]  /*2360*/  VIADD R3, R15, 0xffffffdf ;  /* 0xffffffdf0f037836 */ /* 0x000fe20000000000 */
[----:B--23--:R-:W-:Y:S06]  /*2370*/  BRA.U UP0, `(.L_x_5) ;  /* 0x0000000100187547 */ /* 0x00cfec000b800000 */
[----:B------:R-:W-:Y:S01]  /*2380*/  ELECT P3, URZ, PT ;  /* 0x0000000000ff782f */ /* 0x000fe20003860000 */
[----:B------:R-:W-:Y:S01]  /*2390*/  IMAD.MOV.U32 R2, RZ, RZ, 0x1 ;  /* 0x00000001ff027424 */ /* 0x000fe200078e00ff */
[----:B------:R-:W-:Y:S01]  /*23a0*/  UMOV UR6, 0x40 ;  /* 0x0000004000067882 */ /* 0x000fe20000000000 */
[----:B------:R-:W-:Y:S01]  /*23b0*/  UVIRTCOUNT.DEALLOC.SMPOOL 0x80 ;  /* 0x000000800000784c */ /* 0x000fe20000000000 */
[----:B------:R-:W-:-:S09]  /*23c0*/  ULEA UR6, UR5, UR6, 0x18 ;  /* 0x0000000605067291 */ /* 0x000fd2000f8ec0ff */
[----:B------:R0:W-:Y:S03]  /*23d0*/  @P3 STS.U8 [UR6], R2 ;  /* 0x00000002ff003988 */ /* 0x0001e60008000006 */
.L_x_5:
[----:B------:R-:W-:Y:S01]  /*23e0*/  UIADD3 UR10, UPT, UPT, UR8, UR10, URZ ;  /* 0x0000000a080a7290 */ /* 0x000fe2000fffe0ff */
[----:B------:R-:W-:Y:S01]  /*23f0*/  ISETP.GE.U32.AND P3, PT, R3, 0x7fffff60, PT ;  /* 0x7fffff600300780c */ /* 0x000fe20003f66070 */
[----:B------:R-:W-:Y:S01]  /*2400*/  VOTEU.ALL UP1, P1 ;  /* 0x0000000000ff7886 */ /* 0x000fe20000820000 */
[----:B------:R-:W-:Y:S01]  /*2410*/  UIADD3 UR6, UPT, UPT, UR9, 0x10000, URZ ;  /* 0x0001000009067890 */ /* 0x000fe2000fffe0ff */
[----:B------:R-:W-:Y:S01]  /*2420*/  IMAD R3, R5, UR11, RZ ;  /* 0x0000000b05037c24 */ /* 0x000fe2000f8e02ff */
[----:B------:R-:W-:Y:S01]  /*2430*/  VOTEU.ALL UP2, P1 ;  /* 0x0000000000ff7886 */ /* 0x000fe20000840000 */
[----:B------:R-:W-:Y:S01]  /*2440*/  IMAD.SHL.U32 R5, R36, 0x8, RZ ;  /* 0x0000000824057824 */ /* 0x000fe200078e00ff */
[----:B------:R-:W-:-:S04]  /*2450*/  @!UP1 UIADD3 UR16, UPT, UPT, -UR4, 0x100000, URZ ;  /* 0x0010000004109890 */ /* 0x000fc8000fffe1ff */
[----:B------:R-:W-:Y:S02]  /*2460*/  @!UP1 USHF.L.U32 UR17, UR16, 0xb, URZ ;  /* 0x0000000b10119899 */ /* 0x000fe400080006ff */
[----:B------:R-:W-:Y:S01]  /*2470*/  @!UP1 USHF.L.U32 UR16, UR16, 0x1, URZ ;  /* 0x0000000110109899 */ /* 0x000fe200080006ff */
[----:B------:R-:W-:Y:S01]  /*2480*/  STL [R1+0xc58], R66 ;  /* 0x000c584201007387 */ /* 0x000fe20000100800 */
[C---:B0-----:R-:W-:Y:S01]  /*2490*/  IADD3 R2, P6, PT, R3.reuse, UR12, RZ ;  /* 0x0000000c03027c10 */ /* 0x041fe2000ffde0ff */
[----:B------:R-:W-:Y:S01]  /*24a0*/  IMAD.SHL.U32 R125, R36, 0x10, RZ ;  /* 0x00000010247d7824 */ /* 0x000fe200078e00ff */
[----:B------:R-:W-:Y:S01]  /*24b0*/  PRMT R8, RZ, 0x7610, R8 ;  /* 0x00007610ff087816 */ /* 0x000fe20000000008 */
[----:B------:R-:W-:Y:S01]  /*24c0*/  STTM.x128 tmem[UR10], RZ ;  /* 0x000000ff000079ed */ /* 0x000fe200083c000a */
[----:B------:R-:W0:Y:S02]  /*24d0*/  FENCE.VIEW.ASYNC.T ;  /* 0x00000000000073c6 */ /* 0x000e240000000200 */
[----:B0-----:R-:W-:Y:S01]  /*24e0*/  BAR.SYNC.DEFER_BLOCKING 0x0 ;  /* 0x0000000000007b1d */ /* 0x001fe20000010000 */
[----:B------:R-:W-:Y:S01]  /*24f0*/  LEA.HI.X.SX32 R3, R3, UR13, 0x1, P6 ;  /* 0x0000000d03037c11 */ /* 0x000fe2000b0f0eff */
[----:B------:R-:W-:Y:S01]  /*2500*/  VIADD R6, R15, 0xffffffd7 ;  /* 0xffffffd70f067836 */ /* 0x000fe20000000000 */
[----:B------:R-:W-:-:S02]  /*2510*/  IADD3 R4, P6, PT, R5, R2, RZ ;  /* 0x0000000205047210 */ /* 0x000fc40007fde0ff */
[----:B------:R-:W-:Y:S02]  /*2520*/  PRMT R7, RZ, 0x7610, R7 ;  /* 0x00007610ff077816 */ /* 0x000fe40000000007 */
[----:B------:R-:W-:Y:S01]  /*2530*/  PRMT R10, RZ, 0x7610, R10 ;  /* 0x00007610ff0a7816 */ /* 0x000fe2000000000a */
[----:B------:R-:W-:Y:S01]  /*2540*/  STL [R1+0xc54], R62 ;  /* 0x000c543e01007387 */ /* 0x000fe20000100800 */
[----:B------:R-:W-:Y:S01]  /*2550*/  LEA.HI.X.SX32 R5, R5, R3, 0x1, P6 ;  /* 0x0000000305057211 */ /* 0x000fe200030f0eff */
[----:B------:R-:W-:Y:S01]  /*2560*/  VIADD R9, R15, 0xffffffc7 ;  /* 0xffffffc70f097836 */ /* 0x000fe20000000000 */
[----:B------:R-:W-:Y:S01]  /*2570*/  PRMT R132, RZ, 0x7610, R132 ;  /* 0x00007610ff847816 */ /* 0x000fe20000000084 */
[----:B------:R0:W-:Y:S01]  /*2580*/  STL [R1+0xc50], R58 ;  /* 0x000c503a01007387 */ /* 0x0001e20000100800 */
[----:B------:R-:W-:Y:S01]  /*2590*/  PRMT R130, RZ, 0x7610, R130 ;  /* 0x00007610ff827816 */ /* 0x000fe20000000082 */
[----:B------:R-:W1:Y:S02]  /*25a0*/  LDCU UR11, c[0x0][0x3b0] ;  /* 0x00007600ff0b77ac */ /* 0x000e640008000800 */
[----:B------:R2:W-:Y:S01]  /*25b0*/  STL [R1+0xc4c], R54 ;  /* 0x000c4c3601007387 */ /* 0x0005e20000100800 */
[----:B------:R-:W-:Y:S01]  /*25c0*/  PRMT R11, RZ, 0x7610, R11 ;  /* 0x00007610ff0b7816 */ /* 0x000fe2000000000b */
[----:B------:R-:W3:Y:S02]  /*25d0*/  LDCU UR5, c[0x0][0x3b0] ;  /* 0x00007600ff0577ac */ /* 0x000ee40008000800 */
[----:B------:R-:W-:Y:S01]  /*25e0*/  STL [R1+0xc48], R51 ;  /* 0x000c483301007387 */ /* 0x000fe20000100800 */
[----:B------:R-:W-:Y:S01]  /*25f0*/  PRMT R12, RZ, 0x7610, R12 ;  /* 0x00007610ff0c7816 */ /* 0x000fe2000000000c */
[----:B------:R-:W4:Y:S02]  /*2600*/  LDCU UR21, c[0x0][0x3b0] ;  /* 0x00007600ff1577ac */ /* 0x000f240008000800 */
[----:B------:R-:W0:Y:S02]  /*2610*/  FENCE.VIEW.ASYNC.S ;  /* 0x00000000000073c6 */ /* 0x000e240000000000 */
[----:B0-----:R0:W0:Y:S02]  /*2620*/  @!UP2 SYNCS.EXCH.64 URZ, [UR6], UR16 ;  /* 0x0000001006ffa5b2 */ /* 0x0010240008000100 */
[----:B0-----:R-:W-:Y:S01]  /*2630*/  BAR.SYNC.DEFER_BLOCKING 0x0 ;  /* 0x0000000000007b1d */ /* 0x001fe20000010000 */
[----:B------:R-:W-:-:S02]  /*2640*/  PRMT R138, RZ, 0x7610, R138 ;  /* 0x00007610ff8a7816 */ /* 0x000fc4000000008a */
[----:B------:R-:W-:Y:S02]  /*2650*/  PRMT R135, RZ, 0x7610, R135 ;  /* 0x00007610ff877816 */ /* 0x000fe40000000087 */
[----:B------:R-:W-:Y:S01]  /*2660*/  PRMT R28, RZ, 0x7610, R28 ;  /* 0x00007610ff1c7816 */ /* 0x000fe2000000001c */
[----:B------:R-:W0:Y:S01]  /*2670*/  LDCU UR25, c[0x0][0x3b0] ;  /* 0x00007600ff1977ac */ /* 0x000e220008000800 */
[----:B------:R-:W-:Y:S01]  /*2680*/  STL [R1+0xc44], R48 ;  /* 0x000c443001007387 */ /* 0x000fe20000100800 */
[----:B------:R-:W-:Y:S01]  /*2690*/  IADD3 R126, P6, PT, R125, R2, RZ ;  /* 0x000000027d7e7210 */ /* 0x000fe20007fde0ff */
[----:B------:R-:W0:Y:S02]  /*26a0*/  LDCU UR29, c[0x0][0x3b0] ;  /* 0x00007600ff1d77ac */ /* 0x000e240008000800 */
[----:B------:R-:W-:Y:S01]  /*26b0*/  STL [R1+0xc40], R97 ;  /* 0x000c406101007387 */ /* 0x000fe20000100800 */
[----:B------:R-:W-:Y:S01]  /*26c0*/  PRMT R58, RZ, 0x7610, R58 ;  /* 0x00007610ff3a7816 */ /* 0x000fe2000000003a */
[----:B------:R-:W0:Y:S02]  /*26d0*/  LDCU UR16, c[0x0][0x3b0] ;  /* 0x00007600ff1077ac */ /* 0x000e240008000800 */
[----:B------:R-:W-:Y:S01]  /*26e0*/  STL [R1+0xc3c], R93 ;  /* 0x000c3c5d01007387 */ /* 0x000fe20000100800 */
[----:B--2---:R-:W-:Y:S01]  /*26f0*/  PRMT R54, RZ, 0x7610, R54 ;  /* 0x00007610ff367816 */ /* 0x004fe20000000036 */
[----:B------:R-:W2:Y:S02]  /*2700*/  LDCU UR17, c[0x0][0x3b0] ;  /* 0x00007600ff1177ac */ /* 0x000ea40008000800 */
[----:B------:R-:W-:Y:S01]  /*2710*/  STL [R1+0xc38], R89 ;  /* 0x000c385901007387 */ /* 0x000fe20000100800 */
[----:B------:R-:W-:Y:S01]  /*2720*/  PRMT R14, RZ, 0x7610, R14 ;  /* 0x00007610ff0e7816 */ /* 0x000fe2000000000e */
[----:B------:R-:W0:Y:S02]  /*2730*/  LDCU UR33, c[0x0][0x3b0] ;  /* 0x00007600ff2177ac */ /* 0x000e240008000800 */
[----:B------:R-:W2:Y:S01]  /*2740*/  @!P2 LDG.E.U8 R8, desc[UR18][R2.64] ;  /* 0x000000120208a981 */ /* 0x000ea2000c1e1100 */
[----:B------:R-:W-:Y:S01]  /*2750*/  PRMT R23, RZ, 0x7610, R23 ;  /* 0x00007610ff177816 */ /* 0x000fe20000000017 */
[----:B------:R-:W0:Y:S02]  /*2760*/  LDCU UR12, c[0x0][0x3b0] ;  /* 0x00007600ff0c77ac */ /* 0x000e240008000800 */
[----:B------:R-:W3:Y:S01]  /*2770*/  @!P0 LDG.E.U8 R7, desc[UR18][R4.64] ;  /* 0x0000001204078981 */ /* 0x000ee2000c1e1100 */
[----:B------:R-:W-:Y:S01]  /*2780*/  PRMT R110, RZ, 0x7610, R110 ;  /* 0x00007610ff6e7816 */ /* 0x000fe2000000006e */
[----:B------:R-:W0:Y:S02]  /*2790*/  LDCU UR37, c[0x0][0x3b0] ;  /* 0x00007600ff2577ac */ /* 0x000e240008000800 */
[----:B------:R-:W-:Y:S01]  /*27a0*/  STL [R1+0xc34], R85 ;  /* 0x000c345501007387 */ /* 0x000fe20000100800 */
[----:B------:R-:W-:Y:S01]  /*27b0*/  PRMT R112, RZ, 0x7610, R112 ;  /* 0x00007610ff707816 */ /* 0x000fe20000000070 */
[----:B------:R-:W0:Y:S02]  /*27c0*/  LDCU UR41, c[0x0][0x3b0] ;  /* 0x00007600ff2977ac */ /* 0x000e240008000800 */
[----:B------:R-:W-:Y:S01]  /*27d0*/  STL [R1+0xc30], R81 ;  /* 0x000c305101007387 */ /* 0x000fe20000100800 */
[----:B------:R-:W0:Y:S03]  /*27e0*/  LDCU UR45, c[0x0][0x3b0] ;  /* 0x00007600ff2d77ac */ /* 0x000e260008000800 */
        /* <DEDUP_REMOVED lines=77> */
[----:B------:R-:W-:Y:S01]  /*2cc0*/  ISETP.GE.U32.AND P2, PT, R6, 0x7fffff58, PT ;  /* 0x7fffff580600780c */ /* 0x000fe20003f46070 */
[----:B------:R-:W0:Y:S02]  /*2cd0*/  LDCU UR52, c[0x0][0x3b0] ;  /* 0x00007600ff3477ac */ /* 0x000e240008000800 */
[----:B------:R-:W-:Y:S01]  /*2ce0*/  STL [R1+0xb00], R128 ;  /* 0x000b008001007387 */ /* 0x000fe20000100800 */
[----:B------:R-:W-:Y:S01]  /*2cf0*/  VIADD R6, R15, 0xffffffcf ;  /* 0xffffffcf0f067836 */ /* 0x000fe20000000000 */
[----:B------:R-:W0:Y:S02]  /*2d00*/  LDCU UR56, c[0x0][0x3b0] ;  /* 0x00007600ff3877ac */ /* 0x000e240008000800 */
[----:B------:R-:W-:Y:S01]  /*2d10*/  STL [R1+0xafc], R127 ;  /* 0x000afc7f01007387 */ /* 0x000fe20000100800 */
[----:B------:R-:W-:Y:S01]  /*2d20*/  LEA.HI.X.SX32 R125, R125, R3, 0x1, P6 ;  /* 0x000000037d7d7211 */ /* 0x000fe200030f0eff */
[----:B------:R-:W0:Y:S02]  /*2d30*/  LDCU UR60, c[0x0][0x3b0] ;  /* 0x00007600ff3c77ac */ /* 0x000e240008000800 */
[----:B------:R-:W-:Y:S01]  /*2d40*/  STL [R1+0xaf8], R124 ;  /* 0x000af87c01007387 */ /* 0x000fe20000100800 */
[----:B------:R-:W0:Y:S03]  /*2d50*/  LDCU UR64, c[0x0][0x3b0] ;  /* 0x00007600ff4077ac */ /* 0x000e260008000800 */
[----:B------:R-:W-:Y:S01]  /*2d60*/  STL [R1+0xaf4], R122 ;  /* 0x000af47a01007387 */ /* 0x000fe20000100800 */
[----:B------:R-:W0:Y:S03]  /*2d70*/  LDCU UR68, c[0x0][0x3b0] ;  /* 0x00007600ff4477ac */ /* 0x000e260008000800 */
[----:B------:R-:W-:Y:S04]  /*2d80*/  STL [R1+0xaf0], R121 ;  /* 0x000af07901007387 */ /* 0x000fe80000100800 */
[----:B------:R-:W-:Y:S01]  /*2d90*/  STL [R1+0xaec], R120 ;  /* 0x000aec7801007387 */ /* 0x000fe20000100800 */
[----:B------:R-:W-:-:S03]  /*2da0*/  ISETP.GE.U32.AND P0, PT, R6, 0x7fffff50, PT ;  /* 0x7fffff500600780c */ /* 0x000fc60003f06070 */
[----:B------:R-:W-:Y:S01]  /*2db0*/  STL [R1+0x9dc], R4 ;  /* 0x0009dc0401007387 */ /* 0x000fe20000100800 */
[----:B------:R-:W-:-:S03]  /*2dc0*/  @!P4 IMAD.MOV.U32 R6, RZ, RZ, R126 ;  /* 0x000000ffff06c224 */ /* 0x000fc600078e007e */
[----:B------:R-:W-:Y:S04]  /*2dd0*/  STL [R1+0x9d8], R5 ;  /* 0x0009d80501007387 */ /* 0x000fe80000100800 */
[----:B--2---:R-:W-:Y:S04]  /*2de0*/  STL [R1+0x2f0], R8 ;  /* 0x0002f00801007387 */ /* 0x004fe80000100800 */
[----:B---3--:R2:W-:Y:S02]  /*2df0*/  STL [R1+0x2f4], R7 ;  /* 0x0002f40701007387 */ /* 0x0085e40000100800 */
[----:B--2---:R-:W-:-:S05]  /*2e00*/  @!P4 IMAD.MOV.U32 R7, RZ, RZ, R125 ;  /* 0x000000ffff07c224 */ /* 0x004fca00078e007d */
[----:B------:R2:W3:Y:S01]  /*2e10*/  @!P4 LDG.E.U8 R10, desc[UR18][R6.64] ;  /* 0x00000012060ac981 */ /* 0x0004e2000c1e1100 */
[----:B------:R-:W-:-:S05]  /*2e20*/  IMAD R8, R36, 0x18, RZ ;  /* 0x0000001824087824 */ /* 0x000fca00078e02ff */
[----:B------:R-:W-:-:S04]  /*2e30*/  IADD3 R66, P6, PT, R8, R2, RZ ;  /* 0x0000000208427210 */ /* 0x000fc80007fde0ff */
[----:B--2---:R-:W-:Y:S01]  /*2e40*/  LEA.HI.X.SX32 R7, R8, R3, 0x1, P6 ;  /* 0x0000000308077211 */ /* 0x004fe200030f0eff */
[----:B------:R-:W-:-:S05]  /*2e50*/  @!P5 IMAD.MOV.U32 R6, RZ, RZ, R66 ;  /* 0x000000ffff06d224 */ /* 0x000fca00078e0042 */
[----:B------:R2:W4:Y:S01]  /*2e60*/  @!P5 LDG.E.U8 R58, desc[UR18][R6.64] ;  /* 0x00000012063ad981 */ /* 0x000522000c1e1100 */
[----:B------:R-:W-:Y:S01]  /*2e70*/  ISETP.GE.U32.AND P4, PT, R9, 0x7fffff48, PT ;  /* 0x7fffff480900780c */ /* 0x000fe20003f86070 */
[----:B------:R-:W-:Y:S02]  /*2e80*/  IMAD.SHL.U32 R9, R36, 0x20, RZ ;  /* 0x0000002024097824 */ /* 0x000fe400078e00ff */
[----:B------:R-:W-:Y:S03]  /*2e90*/  STL [R1+0x9e4], R126 ;  /* 0x0009e47e01007387 */ /* 0x000fe60000100800 */
[----:B------:R-:W-:Y:S01]  /*2ea0*/  IADD3 R62, P6, PT, R9, R2, RZ ;  /* 0x00000002093e7210 */ /* 0x000fe20007fde0ff */
[----:B------:R-:W-:Y:S01]  /*2eb0*/  STL [R1+0x9e0], R125 ;  /* 0x0009e07d01007387 */ /* 0x000fe20000100800 */
[----:B------:R-:W-:-:S03]  /*2ec0*/  PRMT R97, RZ, 0x7610, R97 ;  /* 0x00007610ff617816 */ /* 0x000fc60000000061 */
[----:B------:R0:W-:Y:S01]  /*2ed0*/  STL [R1+0x18], R66 ;  /* 0x0000184201007387 */ /* 0x0001e20000100800 */
[----:B--2---:R-:W-:-:S03]  /*2ee0*/  @!P3 IMAD.MOV.U32 R6, RZ, RZ, R62 ;  /* 0x000000ffff06b224 */ /* 0x004fc600078e003e */
[----:B---3--:R-:W-:Y:S04]  /*2ef0*/  STL [R1+0x2fc], R10 ;  /* 0x0002fc0a01007387 */ /* 0x008fe80000100800 */
[----:B------:R2:W-:Y:S01]  /*2f00*/  STL [R1+0x14], R7 ;  /* 0x0000140701007387 */ /* 0x0005e20000100800 */
[----:B------:R-:W-:-:S03]  /*2f10*/  IMAD R8, R36, 0x28, RZ ;  /* 0x0000002824087824 */ /* 0x000fc600078e02ff */
[----:B0-----:R-:W3:Y:S01]  /*2f20*/  LDL.LU R66, [R1+0xc58] ;  /* 0x000c580001427983 */ /* 0x001ee20000300800 */
[----:B--2---:R-:W-:-:S05]  /*2f30*/  LEA.HI.X.SX32 R7, R9, R3, 0x1, P6 ;  /* 0x0000000309077211 */ /* 0x004fca00030f0eff */
[----:B------:R0:W2:Y:S04]  /*2f40*/  @!P3 LDG.E.U8 R97, desc[UR18][R6.64] ;  /* 0x000000120661b981 */ /* 0x0000a8000c1e1100 */
[----:B------:R-:W-:Y:S04]  /*2f50*/  STL [R1+0xcc], R62 ;  /* 0x0000cc3e01007387 */ /* 0x000fe80000100800 */
[----:B----4-:R4:W-:Y:S02]  /*2f60*/  STL [R1+0x328], R58 ;  /* 0x0003283a01007387 */ /* 0x0109e40000100800 */
[----:B----4-:R-:W-:-:S04]  /*2f70*/  IADD3 R58, P6, PT, R8, R2, RZ ;  /* 0x00000002083a7210 */ /* 0x010fc80007fde0ff */
[----:B------:R-:W-:Y:S01]  /*2f80*/  LEA.HI.X.SX32 R8, R8, R3, 0x1, P6 ;  /* 0x0000000308087211 */ /* 0x000fe200030f0eff */
[----:B------:R4:W-:Y:S01]  /*2f90*/  STL [R1+0xc8], R7 ;  /* 0x0000c80701007387 */ /* 0x0009e20000100800 */
[----:B0-----:R-:W-:-:S03]  /*2fa0*/  @!P2 IMAD.MOV.U32 R6, RZ, RZ, R58 ;  /* 0x000000ffff06a224 */ /* 0x001fc600078e003a */
[----:B----4-:R-:W-:-:S05]  /*2fb0*/  @!P2 IMAD.MOV.U32 R7, RZ, RZ, R8 ;  /* 0x000000ffff07a224 */ /* 0x010fca00078e0008 */
[----:B------:R0:W4:Y:S01]  /*2fc0*/  @!P2 LDG.E.U8 R54, desc[UR18][R6.64] ;  /* 0x000000120636a981 */ /* 0x000122000c1e1100 */
[----:B------:R-:W-:-:S03]  /*2fd0*/  IMAD R9, R36, 0x30, RZ ;  /* 0x0000003024097824 */ /* 0x000fc600078e02ff */
[----:B------:R-:W-:Y:S04]  /*2fe0*/  STL [R1+0x53c], R58 ;  /* 0x00053c3a01007387 */ /* 0x000fe80000100800 */
[----:B------:R-:W3:Y:S04]  /*2ff0*/  LDL.LU R62, [R1+0xc54] ;  /* 0x000c5400013e7983 */ /* 0x000ee80000300800 */
[----:B------:R0:W-:Y:S01]  /*3000*/  STL [R1+0x538], R8 ;  /* 0x0005380801007387 */ /* 0x0001e20000100800 */
[----:B------:R-:W-:-:S03]  /*3010*/  PRMT R48, RZ, 0x7610, R48 ;  /* 0x00007610ff307816 */ /* 0x000fc60000000030 */
[----:B--2---:R2:W-:Y:S01]  /*3020*/  STL [R1+0x330], R97 ;  /* 0x0003306101007387 */ /* 0x0045e20000100800 */
[----:B------:R-:W-:Y:S02]  /*3030*/  VIADD R10, R15, 0xffffffbf ;  /* 0xffffffbf0f0a7836 */ /* 0x000fe40000000000 */
[----:B0-----:R-:W-:Y:S01]  /*3040*/  IMAD R8, R36, 0x38, RZ ;  /* 0x0000003824087824 */ /* 0x001fe200078e02ff */
[----:B------:R-:W3:Y:S01]  /*3050*/  LDL.LU R58, [R1+0xc50] ;  /* 0x000c5000013a7983 */ /* 0x000ee20000300800 */
[----:B--2---:R-:W-:-:S04]  /*3060*/  IADD3 R97, P6, PT, R9, R2, RZ ;  /* 0x0000000209617210 */ /* 0x004fc80007fde0ff */
[----:B------:R-:W-:Y:S01]  /*3070*/  LEA.HI.X.SX32 R7, R9, R3, 0x1, P6 ;  /* 0x0000000309077211 */ /* 0x000fe200030f0eff */
[----:B------:R-:W-:-:S05]  /*3080*/  @!P0 IMAD.MOV.U32 R6, RZ, RZ, R97 ;  /* 0x000000ffff068224 */ /* 0x000fca00078e0061 */
[----:B------:R0:W2:Y:S01]  /*3090*/  @!P0 LDG.E.U8 R48, desc[UR18][R6.64] ;  /* 0x0000001206308981 */ /* 0x0000a2000c1e1100 */
[----:B------:R-:W-:Y:S01]  /*30a0*/  ISETP.GE.U32.AND P5, PT, R10, 0x7fffff40, PT ;  /* 0x7fffff400a00780c */ /* 0x000fe20003fa6070 */
[----:B------:R-:W-:-:S05]  /*30b0*/  VIADD R10, R15, 0xffffffb7 ;  /* 0xffffffb70f0a7836 */ /* 0x000fca0000000000 */
[----:B------:R-:W-:Y:S01]  /*30c0*/  ISETP.GE.U32.AND P3, PT, R10, 0x7fffff38, PT ;  /* 0x7fffff380a00780c */ /* 0x000fe20003f66070 */
[----:B------:R-:W-:Y:S01]  /*30d0*/  VIADD R10, R15, 0xffffffaf ;  /* 0xffffffaf0f0a7836 */ /* 0x000fe20000000000 */
[----:B----4-:R4:W-:Y:S04]  /*30e0*/  STL [R1+0x364], R54 ;  /* 0x0003643601007387 */ /* 0x0109e80000100800 */
[----:B------:R-:W-:Y:S01]  /*30f0*/  ISETP.GE.U32.AND P2, PT, R10, 0x7fffff30, PT ;  /* 0x7fffff300a00780c */ /* 0x000fe20003f46070 */
[----:B------:R-:W-:Y:S01]  /*3100*/  IMAD.SHL.U32 R10, R36, 0x40, RZ ;  /* 0x00000040240a7824 */ /* 0x000fe200078e00ff */
[----:B----4-:R-:W4:Y:S04]  /*3110*/  LDL.LU R54, [R1+0xc4c] ;  /* 0x000c4c0001367983 */ /* 0x010f280000300800 */
[----:B------:R-:W-:Y:S04]  /*3120*/  STL [R1+0x57c], R97 ;  /* 0x00057c6101007387 */ /* 0x000fe80000100800 */
[----:B------:R0:W-:Y:S02]  /*3130*/  STL [R1+0x578], R7 ;  /* 0x0005780701007387 */ /* 0x0001e40000100800 */
[----:B0-----:R-:W-:-:S04]  /*3140*/  IADD3 R7, P6, PT, R8, R2, RZ ;  /* 0x0000000208077210 */ /* 0x001fc80007fde0ff */
[----:B------:R-:W-:Y:S01]  /*3150*/  LEA.HI.X.SX32 R6, R8, R3, 0x1, P6 ;  /* 0x0000000308067211 */ /* 0x000fe200030f0eff */
[----:B------:R0:W-:Y:S01]  /*3160*/  STL [R1+0x5bc], R7 ;  /* 0x0005bc0701007387 */ /* 0x0001e20000100800 */
[----:B------:R-:W-:-:S03]  /*3170*/  IADD3 R97, P6, PT, R10, R2, RZ ;  /* 0x000000020a617210 */ /* 0x000fc60007fde0ff */
[----:B------:R1:W-:Y:S01]  /*3180*/  STL [R1+0x5b8], R6 ;  /* 0x0005b80601007387 */ /* 0x0003e20000100800 */
[----:B0-----:R-:W-:-:S03]  /*3190*/  @!P4 LOP3.LUT R7, R7, R6, RZ, 0x3c, !PT ;  /* 0x000000060707c212 */ /* 0x001fc600078e3cff */
[----:B------:R-:W-:Y:S01]  /*31a0*/  STL [R1+0x5fc], R97 ;  /* 0x0005fc6101007387 */ /* 0x000fe20000100800 */
[C---:B-1----:R-:W-:Y:S02]  /*31b0*/  @!P4 LOP3.LUT R6, R7.reuse, R6, RZ, 0x3c, !PT ;  /* 0x000000060706c212 */ /* 0x042fe400078e3cff */
[----:B------:R-:W-:Y:S02]  /*31c0*/  PRMT R51, RZ, 0x7610, R51 ;  /* 0x00007610ff337816 */ /* 0x000fe40000000033 */
[----:B------:R-:W-:Y:S02]  /*31d0*/  @!P4 LOP3.LUT R7, R7, R6, RZ, 0x3c, !PT ;  /* 0x000000060707c212 */ /* 0x000fe400078e3cff */
[----:B------:R-:W-:-:S03]  /*31e0*/  PRMT R93, RZ, 0x7610, R93 ;  /* 0x00007610ff5d7816 */ /* 0x000fc6000000005d */
[----:B------:R0:W3:Y:S02]  /*31f0*/  @!P4 LDG.E.U8 R51, desc[UR18][R6.64] ;  /* 0x000000120633c981 */ /* 0x0000e4000c1e1100 */
[----:B0-----:R-:W-:Y:S02]  /*3200*/  @!P5 IMAD.MOV.U32 R6, RZ, RZ, R97 ;  /* 0x000000ffff06d224 */ /* 0x001fe400078e0061 */
[----:B--2---:R0:W-:Y:S02]  /*3210*/  STL [R1+0x338], R48 ;  /* 0x0003383001007387 */ /* 0x0041e40000100800 */
[----:B0-----:R-:W-:-:S05]  /*3220*/  LEA.HI.X.SX32 R48, R10, R3, 0x1, P6 ;  /* 0x000000030a307211 */ /* 0x001fca00030f0eff */
[----:B------:R-:W-:-:S05]  /*3230*/  @!P5 IMAD.MOV.U32 R7, RZ, RZ, R48 ;  /* 0x000000ffff07d224 */ /* 0x000fca00078e0030 */
[----:B------:R0:W2:Y:S01]  /*3240*/  @!P5 LDG.E.U8 R93, desc[UR18][R6.64] ;  /* 0x00000012065dd981 */ /* 0x0000a2000c1e1100 */
[----:B------:R-:W-:-:S05]  /*3250*/  VIADD R9, R15, 0xffffffa7 ;  /* 0xffffffa70f097836 */ /* 0x000fca0000000000 */
[----:B------:R-:W-:Y:S01]  /*3260*/  ISETP.GE.U32.AND P0, PT, R9, 0x7fffff28, PT ;  /* 0x7fffff280900780c */ /* 0x000fe20003f06070 */
[----:B------:R-:W-:-:S05]  /*3270*/  IMAD R9, R36, 0x48, RZ ;  /* 0x0000004824097824 */ /* 0x000fca00078e02ff */
[----:B------:R-:W-:Y:S01]  /*3280*/  IADD3 R10, P6, PT, R9, R2, RZ ;  /* 0x00000002090a7210 */ /* 0x000fe20007fde0ff */
[----:B0-----:R-:W-:-:S03]  /*3290*/  VIADD R6, R15, 0xffffff97 ;  /* 0xffffff970f067836 */ /* 0x001fc60000000000 */
[----:B------:R-:W-:Y:S01]  /*32a0*/  LEA.HI.X.SX32 R9, R9, R3, 0x1, P6 ;  /* 0x0000000309097211 */ /* 0x000fe200030f0eff */
[----:B------:R-:W-:Y:S01]  /*32b0*/  IMAD.MOV.U32 R7, RZ, RZ, R10 ;  /* 0x000000ffff077224 */ /* 0x000fe200078e000a */
[----:B------:R-:W-:-:S03]  /*32c0*/  ISETP.GE.U32.AND P5, PT, R6, 0x7fffff18, PT ;  /* 0x7fffff180600780c */ /* 0x000fc60003fa6070 */
[----:B------:R-:W-:Y:S02]  /*32d0*/  IMAD.MOV.U32 R6, RZ, RZ, R9 ;  /* 0x000000ffff067224 */ /* 0x000fe400078e0009 */
[----:B------:R-:W-:-:S03]  /*32e0*/  VIADD R8, R15, 0xffffff9f ;  /* 0xffffff9f0f087836 */ /* 0x000fc60000000000 */
[-C--:B------:R-:W-:Y:S02]  /*32f0*/  @!P3 LOP3.LUT R7, R7, R6.reuse, RZ, 0x3c, !PT ;  /* 0x000000060707b212 */ /* 0x080fe400078e3cff */
[----:B------:R-:W-:Y:S01]  /*3300*/  ISETP.GE.U32.AND P4, PT, R8, 0x7fffff20, PT ;  /* 0x7fffff200800780c */ /* 0x000fe20003f86070 */
[----:B------:R-:W-:Y:S01]  /*3310*/  IMAD R8, R36, 0x50, RZ ;  /* 0x0000005024087824 */ /* 0x000fe200078e02ff */
[C---:B------:R-:W-:Y:S02]  /*3320*/  @!P3 LOP3.LUT R6, R7.reuse, R6, RZ, 0x3c, !PT ;  /* 0x000000060706b212 */ /* 0x040fe400078e3cff */
[----:B------:R-:W-:Y:S02]  /*3330*/  PRMT R89, RZ, 0x7610, R89 ;  /* 0x00007610ff597816 */ /* 0x000fe40000000059 */
[----:B------:R-:W-:-:S05]  /*3340*/  @!P3 LOP3.LUT R7, R7, R6, RZ, 0x3c, !PT ;  /* 0x000000060707b212 */ /* 0x000fca00078e3cff */
[----:B------:R0:W4:Y:S04]  /*3350*/  @!P3 LDG.E.U8 R89, desc[UR18][R6.64] ;  /* 0x000000120659b981 */ /* 0x000128000c1e1100 */
[----:B---3--:R1:W-:Y:S04]  /*3360*/  STL [R1+0x334], R51 ;  /* 0x0003343301007387 */ /* 0x0083e80000100800 */
[----:B-1----:R-:W3:Y:S04]  /*3370*/  LDL.LU R51, [R1+0xc48] ;  /* 0x000c480001337983 */ /* 0x002ee80000300800 */
[----:B------:R1:W-:Y:S04]  /*3380*/  STL [R1+0x5f8], R48 ;  /* 0x0005f83001007387 */ /* 0x0003e80000100800 */
[----:B-1----:R-:W3:Y:S04]  /*3390*/  LDL.LU R48, [R1+0xc44] ;  /* 0x000c440001307983 */ /* 0x002ee80000300800 */
[----:B------:R-:W3:Y:S01]  /*33a0*/  LDL.LU R97, [R1+0xc40] ;  /* 0x000c400001617983 */ /* 0x000ee20000300800 */
[----:B------:R-:W-:-:S03]  /*33b0*/  PRMT R85, RZ, 0x7610, R85 ;  /* 0x00007610ff557816 */ /* 0x000fc60000000055 */
[----:B--2---:R1:W-:Y:S04]  /*33c0*/  STL [R1+0x3a8], R93 ;  /* 0x0003a85d01007387 */ /* 0x0043e80000100800 */
[----:B-1----:R-:W2:Y:S04]  /*33d0*/  LDL.LU R93, [R1+0xc3c] ;  /* 0x000c3c00015d7983 */ /* 0x002ea80000300800 */
[----:B------:R1:W-:Y:S02]  /*33e0*/  STL [R1+0x63c], R10 ;  /* 0x00063c0a01007387 */ /* 0x0003e40000100800 */
[----:B-1----:R-:W-:-:S04]  /*33f0*/  IADD3 R10, P6, PT, R8, R2, RZ ;  /* 0x00000002080a7210 */ /* 0x002fc80007fde0ff */
[----:B0-----:R-:W-:Y:S01]  /*3400*/  LEA.HI.X.SX32 R6, R8, R3, 0x1, P6 ;  /* 0x0000000308067211 */ /* 0x001fe200030f0eff */
[----:B------:R-:W-:Y:S01]  /*3410*/  IMAD.MOV.U32 R7, RZ, RZ, R10 ;  /* 0x000000ffff077224 */ /* 0x000fe200078e000a */
[----:B------:R-:W-:Y:S04]  /*3420*/  STL [R1+0x638], R9 ;  /* 0x0006380901007387 */ /* 0x000fe80000100800 */
[-C--:B------:R-:W-:Y:S01]  /*3430*/  @!P2 LOP3.LUT R7, R7, R6.reuse, RZ, 0x3c, !PT ;  /* 0x000000060707a212 */ /* 0x080fe200078e3cff */
[----:B------:R-:W-:Y:S04]  /*3440*/  STL [R1+0x67c], R10 ;  /* 0x00067c0a01007387 */ /* 0x000fe80000100800 */
[----:B------:R0:W-:Y:S02]  /*3450*/  STL [R1+0x678], R6 ;  /* 0x0006780601007387 */ /* 0x0001e40000100800 */
[----:B0-----:R-:W-:-:S04]  /*3460*/  @!P2 LOP3.LUT R6, R7, R6, RZ, 0x3c, !PT ;  /* 0x000000060706a212 */ /* 0x001fc800078e3cff */
[----:B------:R-:W-:-:S05]  /*3470*/  @!P2 LOP3.LUT R7, R7, R6, RZ, 0x3c, !PT ;  /* 0x000000060707a212 */ /* 0x000fca00078e3cff */
[----:B------:R0:W2:Y:S01]  /*3480*/  @!P2 LDG.E.U8 R85, desc[UR18][R6.64] ;  /* 0x000000120655a981 */ /* 0x0000a2000c1e1100 */
[----:B------:R-:W-:-:S05]  /*3490*/  VIADD R9, R15, 0xffffff8f ;  /* 0xffffff8f0f097836 */ /* 0x000fca0000000000 */
[----:B------:R-:W-:Y:S01]  /*34a0*/  ISETP.GE.U32.AND P3, PT, R9, 0x7fffff10, PT ;  /* 0x7fffff100900780c */ /* 0x000fe20003f66070 */
[C---:B------:R-:W-:Y:S01]  /*34b0*/  IMAD R9, R36.reuse, 0x58, RZ ;  /* 0x0000005824097824 */ /* 0x040fe200078e02ff */
[----:B----4-:R1:W-:Y:S01]  /*34c0*/  STL [R1+0x340], R89 ;  /* 0x0003405901007387 */ /* 0x0103e20000100800 */
[----:B------:R-:W-:Y:S01]  /*34d0*/  IMAD R8, R36, 0x60, RZ ;  /* 0x0000006024087824 */ /* 0x000fe200078e02ff */
[----:B------:R-:W-:Y:S02]  /*34e0*/  PRMT R81, RZ, 0x7610, R81 ;  /* 0x00007610ff517816 */ /* 0x000fe40000000051 */
[----:B-1----:R-:W-:-:S04]  /*34f0*/  IADD3 R89, P6, PT, R9, R2, RZ ;  /* 0x0000000209597210 */ /* 0x002fc80007fde0ff */
[----:B0-----:R-:W-:Y:S01]  /*3500*/  LEA.HI.X.SX32 R7, R9, R3, 0x1, P6 ;  /* 0x0000000309077211 */ /* 0x001fe200030f0eff */
[----:B------:R-:W-:Y:S01]  /*3510*/  STL [R1+0x6b4], R89 ;  /* 0x0006b45901007387 */ /* 0x000fe20000100800 */
[----:B------:R-:W-:-:S05]  /*3520*/  @!P0 IMAD.MOV.U32 R6, RZ, RZ, R89 ;  /* 0x000000ffff068224 */ /* 0x000fca00078e0059 */
[----:B------:R0:W4:Y:S04]  /*3530*/  @!P0 LDG.E.U8 R81, desc[UR18][R6.64] ;  /* 0x0000001206518981 */ /* 0x000128000c1e1100 */
[----:B--2---:R1:W-:Y:S02]  /*3540*/  STL [R1+0x374], R85 ;  /* 0x0003745501007387 */ /* 0x0043e40000100800 */
[----:B-1----:R-:W-:-:S04]  /*3550*/  IADD3 R85, P6, PT, R8, R2, RZ ;  /* 0x0000000208557210 */ /* 0x002fc80007fde0ff */
[----:B------:R-:W-:Y:S01]  /*3560*/  LEA.HI.X.SX32 R8, R8, R3, 0x1, P6 ;  /* 0x0000000308087211 */ /* 0x000fe200030f0eff */
[----:B------:R1:W-:Y:S01]  /*3570*/  STL [R1+0x6b0], R7 ;  /* 0x0006b00701007387 */ /* 0x0003e20000100800 */
[----:B0-----:R-:W-:-:S03]  /*3580*/  @!P4 IMAD.MOV.U32 R6, RZ, RZ, R85 ;  /* 0x000000ffff06c224 */ /* 0x001fc600078e0055 */
[----:B-1----:R-:W-:-:S05]  /*3590*/  @!P4 IMAD.MOV.U32 R7, RZ, RZ, R8 ;  /* 0x000000ffff07c224 */ /* 0x002fca00078e0008 */
[----:B------:R0:W2:Y:S01]  /*35a0*/  @!P4 LDG.E.U8 R132, desc[UR18][R6.64] ;  /* 0x000000120684c981 */ /* 0x0000a2000c1e1100 */
[----:B------:R-:W-:Y:S02]  /*35b0*/  IMAD R9, R36, 0x68, RZ ;  /* 0x0000006824097824 */ /* 0x000fe400078e02ff */
[----:B------:R-:W-:Y:S01]  /*35c0*/  VIADD R10, R15, 0xffffff87 ;  /* 0xffffff870f0a7836 */ /* 0x000fe20000000000 */
[----:B------:R1:W-:Y:S04]  /*35d0*/  STL [R1+0x6ec], R85 ;  /* 0x0006ec5501007387 */ /* 0x0003e80000100800 */
[----:B------:R-:W3:Y:S04]  /*35e0*/  LDL.LU R89, [R1+0xc38] ;  /* 0x000c380001597983 */ /* 0x000ee80000300800 */
[----:B------:R-:W-:Y:S01]  /*35f0*/  STL [R1+0x6e8], R8 ;  /* 0x0006e80801007387 */ /* 0x000fe20000100800 */
[----:B------:R-:W-:-:S03]  /*3600*/  ISETP.GE.U32.AND P2, PT, R10, 0x7fffff08, PT ;  /* 0x7fffff080a00780c */ /* 0x000fc60003f46070 */
[----:B----4-:R4:W-:Y:S01]  /*3610*/  STL [R1+0x36c], R81 ;  /* 0x00036c5101007387 */ /* 0x0109e20000100800 */
[C---:B------:R-:W-:Y:S02]  /*3620*/  VIADD R10, R15.reuse, 0xfffffff6 ;  /* 0xfffffff60f0a7836 */ /* 0x040fe40000000000 */
[----:B0-----:R-:W-:Y:S01]  /*3630*/  VIADD R6, R15, 0xffffffee ;  /* 0xffffffee0f067836 */ /* 0x001fe20000000000 */
[----:B-1----:R-:W3:Y:S01]  /*3640*/  LDL.LU R85, [R1+0xc34] ;  /* 0x000c340001557983 */ /* 0x002ee20000300800 */
[----:B----4-:R-:W-:Y:S01]  /*3650*/  IADD3 R81, P6, PT, R9, R2, RZ ;  /* 0x0000000209517210 */ /* 0x010fe20007fde0ff */
[----:B------:R-:W-:-:S03]  /*3660*/  IMAD R8, R36, 0x70, RZ ;  /* 0x0000007024087824 */ /* 0x000fc600078e02ff */
[----:B------:R-:W-:Y:S01]  /*3670*/  LEA.HI.X.SX32 R7, R9, R3, 0x1, P6 ;  /* 0x0000000309077211 */ /* 0x000fe200030f0eff */
[----:B------:R-:W-:Y:S01]  /*3680*/  STL [R1+0x724], R81 ;  /* 0x0007245101007387 */ /* 0x000fe20000100800 */
[----:B------:R-:W-:Y:S02]  /*3690*/  ISETP.GE.U32.AND P0, PT, R10, 0x7fffff77, PT ;  /* 0x7fffff770a00780c */ /* 0x000fe40003f06070 */
[----:B------:R-:W-:Y:S01]  /*36a0*/  PRMT R10, RZ, 0x7610, R10 ;  /* 0x00007610ff0a7816 */ /* 0x000fe2000000000a */
[----:B------:R-:W-:Y:S01]  /*36b0*/  STL [R1+0x720], R7 ;  /* 0x0007200701007387 */ /* 0x000fe20000100800 */
[----:B------:R-:W-:Y:S01]  /*36c0*/  ISETP.GE.U32.AND P4, PT, R6, 0x7fffff6f, PT ;  /* 0x7fffff6f0600780c */ /* 0x000fe20003f86070 */
[----:B------:R-:W-:-:S05]  /*36d0*/  @!P5 IMAD.MOV.U32 R6, RZ, RZ, R81 ;  /* 0x000000ffff06d224 */ /* 0x000fca00078e0051 */
[----:B------:R0:W4:Y:S04]  /*36e0*/  @!P5 LDG.E.U8 R10, desc[UR18][R6.64] ;  /* 0x00000012060ad981 */ /* 0x000128000c1e1100 */
[----:B--2---:R1:W-:Y:S02]  /*36f0*/  STL [R1+0x3f4], R132 ;  /* 0x0003f48401007387 */ /* 0x0043e40000100800 */
[----:B-1----:R-:W-:-:S04]  /*3700*/  IADD3 R132, P6, PT, R8, R2, RZ ;  /* 0x0000000208847210 */ /* 0x002fc80007fde0ff */
[----:B0-----:R-:W-:Y:S01]  /*3710*/  LEA.HI.X.SX32 R7, R8, R3, 0x1, P6 ;  /* 0x0000000308077211 */ /* 0x001fe200030f0eff */
[----:B------:R-:W-:-:S05]  /*3720*/  @!P3 IMAD.MOV.U32 R6, RZ, RZ, R132 ;  /* 0x000000ffff06b224 */ /* 0x000fca00078e0084 */
[----:B------:R0:W2:Y:S01]  /*3730*/  @!P3 LDG.E.U8 R130, desc[UR18][R6.64] ;  /* 0x000000120682b981 */ /* 0x0000a2000c1e1100 */
[----:B------:R-:W-:-:S05]  /*3740*/  VIADD R9, R15, 0xffffffe6 ;  /* 0xffffffe60f097836 */ /* 0x000fca0000000000 */
[----:B------:R-:W-:Y:S01]  /*3750*/  ISETP.GE.U32.AND P5, PT, R9, 0x7fffff67, PT ;  /* 0x7fffff670900780c */ /* 0x000fe20003fa6070 */
[C---:B------:R-:W-:Y:S02]  /*3760*/  IMAD R9, R36.reuse, 0x78, RZ ;  /* 0x0000007824097824 */ /* 0x040fe400078e02ff */
[----:B------:R-:W-:-:S03]  /*3770*/  IMAD R8, R36, 0x9, RZ ;  /* 0x0000000924087824 */ /* 0x000fc600078e02ff */
[CC--:B------:R-:W-:Y:S01]  /*3780*/  IADD3 R81, P6, PT, R9.reuse, R2.reuse, RZ ;  /* 0x0000000209517210 */ /* 0x0c0fe20007fde0ff */
[----:B------:R-:W-:Y:S03]  /*3790*/  STL [R1+0x75c], R132 ;  /* 0x00075c8401007387 */ /* 0x000fe60000100800 */
[----:B------:R-:W-:Y:S02]  /*37a0*/  LEA.HI.X.SX32 R9, R9, R3, 0x1, P6 ;  /* 0x0000000309097211 */ /* 0x000fe400030f0eff */
[----:B0-----:R-:W-:Y:S01]  /*37b0*/  IADD3 R6, P6, PT, R8, R2, RZ ;  /* 0x0000000208067210 */ /* 0x001fe20007fde0ff */
[----:B----4-:R-:W-:Y:S04]  /*37c0*/  STL [R1+0x380], R10 ;  /* 0x0003800a01007387 */ /* 0x010fe80000100800 */
[----:B------:R0:W-:Y:S04]  /*37d0*/  STL [R1+0x758], R7 ;  /* 0x0007580701007387 */ /* 0x0001e80000100800 */
[----:B------:R-:W-:Y:S01]  /*37e0*/  STL [R1+0x794], R81 ;  /* 0x0007945101007387 */ /* 0x000fe20000100800 */
[----:B------:R-:W-:-:S03]  /*37f0*/  PRMT R69, RZ, 0x7610, R69 ;  /* 0x00007610ff457816 */ /* 0x000fc60000000045 */
[----:B------:R-:W-:Y:S01]  /*3800*/  STL [R1+0x790], R9 ;  /* 0x0007900901007387 */ /* 0x000fe20000100800 */
[----:B0-----:R-:W-:Y:S01]  /*3810*/  LEA.HI.X.SX32 R7, R8, R3, 0x1, P6 ;  /* 0x0000000308077211 */ /* 0x001fe200030f0eff */
[----:B------:R-:W-:-:S04]  /*3820*/  @!P2 IMAD.MOV.U32 R8, RZ, RZ, R81 ;  /* 0x000000ffff08a224 */ /* 0x000fc800078e0051 */
[----:B------:R-:W4:Y:S04]  /*3830*/  @!P0 LDG.E.U8 R11, desc[UR18][R6.64] ;  /* 0x00000012060b8981 */ /* 0x000f28000c1e1100 */
[----:B------:R0:W3:Y:S01]  /*3840*/  @!P2 LDG.E.U8 R69, desc[UR18][R8.64] ;  /* 0x000000120845a981 */ /* 0x0000e2000c1e1100 */
[C---:B------:R-:W-:Y:S02]  /*3850*/  VIADD R10, R15.reuse, 0xffffffde ;  /* 0xffffffde0f0a7836 */ /* 0x040fe40000000000 */
[----:B0-----:R-:W-:-:S05]  /*3860*/  VIADD R8, R15, 0xffffffce ;  /* 0xffffffce0f087836 */ /* 0x001fca0000000000 */
[----:B------:R-:W-:Y:S02]  /*3870*/  ISETP.GE.U32.AND P0, PT, R8, 0x7fffff4f, PT ;  /* 0x7fffff4f0800780c */ /* 0x000fe40003f06070 */
[----:B------:R-:W-:Y:S01]  /*3880*/  ISETP.GE.U32.AND P3, PT, R10, 0x7fffff5f, PT ;  /* 0x7fffff5f0a00780c */ /* 0x000fe20003f66070 */
[----:B------:R-:W-:-:S05]  /*3890*/  VIADD R10, R15, 0xffffffd6 ;  /* 0xffffffd60f0a7836 */ /* 0x000fca0000000000 */
[----:B------:R-:W-:Y:S01]  /*38a0*/  ISETP.GE.U32.AND P2, PT, R10, 0x7fffff57, PT ;  /* 0x7fffff570a00780c */ /* 0x000fe20003f46070 */
[C---:B------:R-:W-:Y:S01]  /*38b0*/  IMAD R10, R36.reuse, 0x19, RZ ;  /* 0x00000019240a7824 */ /* 0x040fe200078e02ff */
[----:B------:R-:W-:Y:S01]  /*38c0*/  PRMT R73, RZ, 0x7610, R73 ;  /* 0x00007610ff497816 */ /* 0x000fe20000000049 */
[----:B--2---:R0:W-:Y:S02]  /*38d0*/  STL [R1+0x3b8], R130 ;  /* 0x0003b88201007387 */ /* 0x0041e40000100800 */
[----:B0-----:R-:W-:-:S05]  /*38e0*/  IMAD R130, R36, 0x11, RZ ;  /* 0x0000001124827824 */ /* 0x001fca00078e02ff */
[----:B------:R-:W-:-:S04]  /*38f0*/  IADD3 R132, P6, PT, R130, R2, RZ ;  /* 0x0000000282847210 */ /* 0x000fc80007fde0ff */
[----:B------:R-:W-:Y:S01]  /*3900*/  LEA.HI.X.SX32 R130, R130, R3, 0x1, P6 ;  /* 0x0000000382827211 */ /* 0x000fe200030f0eff */
[----:B------:R-:W-:-:S04]  /*3910*/  @!P4 IMAD.MOV.U32 R8, RZ, RZ, R132 ;  /* 0x000000ffff08c224 */ /* 0x000fc800078e0084 */
[----:B------:R-:W-:-:S05]  /*3920*/  @!P4 IMAD.MOV.U32 R9, RZ, RZ, R130 ;  /* 0x000000ffff09c224 */ /* 0x000fca00078e0082 */
[----:B------:R0:W2:Y:S01]  /*3930*/  @!P4 LDG.E.U8 R12, desc[UR18][R8.64] ;  /* 0x00000012080cc981 */ /* 0x0000a2000c1e1100 */
[----:B------:R-:W-:-:S04]  /*3940*/  IADD3 R81, P6, PT, R10, R2, RZ ;  /* 0x000000020a517210 */ /* 0x000fc80007fde0ff */
[----:B0-----:R-:W-:Y:S01]  /*3950*/  LEA.HI.X.SX32 R9, R10, R3, 0x1, P6 ;  /* 0x000000030a097211 */ /* 0x001fe200030f0eff */
[----:B------:R-:W-:-:S05]  /*3960*/  @!P5 IMAD.MOV.U32 R8, RZ, RZ, R81 ;  /* 0x000000ffff08d224 */ /* 0x000fca00078e0051 */
[----:B------:R0:W3:Y:S04]  /*3970*/  @!P5 LDG.E.U8 R73, desc[UR18][R8.64] ;  /* 0x000000120849d981 */ /* 0x0000e8000c1e1100 */
[----:B------:R-:W-:Y:S04]  /*3980*/  STL [R1+0x9ec], R6 ;  /* 0x0009ec0601007387 */ /* 0x000fe80000100800 */
[----:B------:R-:W-:Y:S04]  /*3990*/  STL [R1+0x9e8], R7 ;  /* 0x0009e80701007387 */ /* 0x000fe80000100800 */
[----:B----4-:R1:W-:Y:S04]  /*39a0*/  STL [R1+0x428], R11 ;  /* 0x0004280b01007387 */ /* 0x0103e80000100800 */
[----:B------:R-:W-:Y:S01]  /*39b0*/  STL [R1+0x9f4], R132 ;  /* 0x0009f48401007387 */ /* 0x000fe20000100800 */
[----:B-1----:R-:W-:-:S03]  /*39c0*/  VIADD R11, R15, 0xffffffc6 ;  /* 0xffffffc60f0b7836 */ /* 0x002fc60000000000 */
[----:B------:R-:W-:Y:S02]  /*39d0*/  STL [R1+0x9f0], R130 ;  /* 0x0009f08201007387 */ /* 0x000fe40000100800 */
[----:B------:R-:W-:Y:S01]  /*39e0*/  ISETP.GE.U32.AND P4, PT, R11, 0x7fffff47, PT ;  /* 0x7fffff470b00780c */ /* 0x000fe20003f86070 */
[C---:B------:R-:W-:Y:S01]  /*39f0*/  IMAD R11, R36.reuse, 0x21, RZ ;  /* 0x00000021240b7824 */ /* 0x040fe200078e02ff */
[----:B------:R1:W-:Y:S01]  /*3a00*/  STL [R1+0x94], R81 ;  /* 0x0000945101007387 */ /* 0x0003e20000100800 */
[----:B------:R-:W-:Y:S01]  /*3a10*/  IMAD R10, R36, 0x29, RZ ;  /* 0x00000029240a7824 */ /* 0x000fe200078e02ff */
[----:B------:R-:W-:Y:S02]  /*3a20*/  PRMT R77, RZ, 0x7610, R77 ;  /* 0x00007610ff4d7816 */ /* 0x000fe4000000004d */
[----:B------:R-:W-:Y:S02]  /*3a30*/  PRMT R106, RZ, 0x7610, R106 ;  /* 0x00007610ff6a7816 */ /* 0x000fe4000000006a */
[----:B------:R-:W-:Y:S01]  /*3a40*/  PRMT R65, RZ, 0x7610, R65 ;  /* 0x00007610ff417816 */ /* 0x000fe20000000041 */
[----:B--2---:R-:W-:Y:S04]  /*3a50*/  STL [R1+0x3f0], R12 ;  /* 0x0003f00c01007387 */ /* 0x004fe80000100800 */
[----:B------:R-:W-:Y:S04]  /*3a60*/  STL [R1+0x2c], R9 ;  /* 0x00002c0901007387 */ /* 0x000fe80000100800 */
[----:B---3--:R2:W-:Y:S04]  /*3a70*/  STL [R1+0x368], R69 ;  /* 0x0003684501007387 */ /* 0x0085e80000100800 */
[----:B-1----:R-:W3:Y:S01]  /*3a80*/  LDL.LU R81, [R1+0xc30] ;  /* 0x000c300001517983 */ /* 0x002ee20000300800 */
[----:B--2---:R-:W-:-:S04]  /*3a90*/  IADD3 R69, P6, PT, R11, R2, RZ ;  /* 0x000000020b457210 */ /* 0x004fc80007fde0ff */
[----:B0-----:R-:W-:Y:S01]  /*3aa0*/  LEA.HI.X.SX32 R8, R11, R3, 0x1, P6 ;  /* 0x000000030b087211 */ /* 0x001fe200030f0eff */
[----:B------:R-:W-:Y:S01]  /*3ab0*/  IMAD.MOV.U32 R9, RZ, RZ, R69 ;  /* 0x000000ffff097224 */ /* 0x000fe200078e0045 */
[----:B------:R0:W-:Y:S04]  /*3ac0*/  STL [R1+0xd4], R69 ;  /* 0x0000d44501007387 */ /* 0x0001e80000100800 */
[----:B------:R-:W-:Y:S01]  /*3ad0*/  @!P3 LOP3.LUT R9, R9, R8, RZ, 0x3c, !PT ;  /* 0x000000080909b212 */ /* 0x000fe200078e3cff */
[----:B------:R1:W-:Y:S01]  /*3ae0*/  STL [R1+0xd0], R8 ;  /* 0x0000d00801007387 */ /* 0x0003e20000100800 */
[----:B0-----:R-:W-:Y:S02]  /*3af0*/  IADD3 R69, P6, PT, R10, R2, RZ ;  /* 0x000000020a457210 */ /* 0x001fe40007fde0ff */
[----:B-1----:R-:W-:-:S03]  /*3b00*/  @!P3 LOP3.LUT R8, R9, R8, RZ, 0x3c, !PT ;  /* 0x000000080908b212 */ /* 0x002fc600078e3cff */
[----:B------:R-:W-:Y:S01]  /*3b10*/  STL [R1+0x544], R69 ;  /* 0x0005444501007387 */ /* 0x000fe20000100800 */
[----:B------:R-:W-:-:S03]  /*3b20*/  @!P3 LOP3.LUT R9, R9, R8, RZ, 0x3c, !PT ;  /* 0x000000080909b212 */ /* 0x000fc600078e3cff */
[----:B------:R0:W-:Y:S04]  /*3b30*/  STL [R1+0x3ec], R73 ;  /* 0x0003ec4901007387 */ /* 0x0001e80000100800 */
[----:B------:R1:W2:Y:S01]  /*3b40*/  @!P3 LDG.E.U8 R77, desc[UR18][R8.64] ;  /* 0x00000012084db981 */ /* 0x0002a2000c1e1100 */
[----:B0-----:R-:W-:Y:S01]  /*3b50*/  LEA.HI.X.SX32 R73, R10, R3, 0x1, P6 ;  /* 0x000000030a497211 */ /* 0x001fe200030f0eff */
[----:B-1----:R-:W-:-:S04]  /*3b60*/  @!P2 IMAD.MOV.U32 R8, RZ, RZ, R69 ;  /* 0x000000ffff08a224 */ /* 0x002fc800078e0045 */
[----:B------:R-:W-:-:S05]  /*3b70*/  @!P2 IMAD.MOV.U32 R9, RZ, RZ, R73 ;  /* 0x000000ffff09a224 */ /* 0x000fca00078e0049 */
[----:B------:R0:W4:Y:S01]  /*3b80*/  @!P2 LDG.E.U8 R106, desc[UR18][R8.64] ;  /* 0x00000012086aa981 */ /* 0x000122000c1e1100 */
[----:B------:R-:W-:-:S05]  /*3b90*/  IMAD R11, R36, 0x31, RZ ;  /* 0x00000031240b7824 */ /* 0x000fca00078e02ff */
[----:B------:R-:W-:Y:S01]  /*3ba0*/  IADD3 R10, P6, PT, R11, R2, RZ ;  /* 0x000000020b0a7210 */ /* 0x000fe20007fde0ff */
[----:B0-----:R-:W-:-:S03]  /*3bb0*/  VIADD R8, R15, 0xffffffae ;  /* 0xffffffae0f087836 */ /* 0x001fc60000000000 */
[----:B------:R-:W-:Y:S01]  /*3bc0*/  LEA.HI.X.SX32 R11, R11, R3, 0x1, P6 ;  /* 0x000000030b0b7211 */ /* 0x000fe200030f0eff */
[----:B------:R-:W-:Y:S01]  /*3bd0*/  IMAD.MOV.U32 R9, RZ, RZ, R10 ;  /* 0x000000ffff097224 */ /* 0x000fe200078e000a */
[----:B------:R-:W-:-:S03]  /*3be0*/  ISETP.GE.U32.AND P2, PT, R8, 0x7fffff2f, PT ;  /* 0x7fffff2f0800780c */ /* 0x000fc60003f46070 */
[----:B------:R-:W-:-:S05]  /*3bf0*/  IMAD.MOV.U32 R8, RZ, RZ, R11 ;  /* 0x000000ffff087224 */ /* 0x000fca00078e000b */
[----:B------:R-:W-:-:S04]  /*3c00*/  @!P0 LOP3.LUT R9, R9, R8, RZ, 0x3c, !PT ;  /* 0x0000000809098212 */ /* 0x000fc800078e3cff */
[----:B------:R-:W-:-:S04]  /*3c10*/  @!P0 LOP3.LUT R8, R9, R8, RZ, 0x3c, !PT ;  /* 0x0000000809088212 */ /* 0x000fc800078e3cff */
[----:B------:R-:W-:-:S05]  /*3c20*/  @!P0 LOP3.LUT R9, R9, R8, RZ, 0x3c, !PT ;  /* 0x0000000809098212 */ /* 0x000fca00078e3cff */
[----:B------:R0:W3:Y:S01]  /*3c30*/  @!P0 LDG.E.U8 R65, desc[UR18][R8.64] ;  /* 0x0000001208418981 */ /* 0x0000e2000c1e1100 */
[----:B------:R-:W-:-:S05]  /*3c40*/  VIADD R12, R15, 0xffffffbe ;  /* 0xffffffbe0f0c7836 */ /* 0x000fca0000000000 */
[----:B------:R-:W-:Y:S01]  /*3c50*/  ISETP.GE.U32.AND P5, PT, R12, 0x7fffff3f, PT ;  /* 0x7fffff3f0c00780c */ /* 0x000fe20003fa6070 */
[----:B------:R-:W-:-:S05]  /*3c60*/  VIADD R12, R15, 0xffffffb6 ;  /* 0xffffffb60f0c7836 */ /* 0x000fca0000000000 */
[----:B------:R-:W-:Y:S02]  /*3c70*/  ISETP.GE.U32.AND P3, PT, R12, 0x7fffff37, PT ;  /* 0x7fffff370c00780c */ /* 0x000fe40003f66070 */
[----:B------:R-:W-:Y:S02]  /*3c80*/  PRMT R61, RZ, 0x7610, R61 ;  /* 0x00007610ff3d7816 */ /* 0x000fe4000000003d */
[----:B------:R-:W-:Y:S01]  /*3c90*/  PRMT R160, RZ, 0x7610, R160 ;  /* 0x00007610ffa07816 */ /* 0x000fe200000000a0 */
[----:B--2---:R1:W-:Y:S04]  /*3ca0*/  STL [R1+0x3f8], R77 ;  /* 0x0003f84d01007387 */ /* 0x0043e80000100800 */
[----:B-1----:R-:W2:Y:S04]  /*3cb0*/  LDL.LU R77, [R1+0xc2c] ;  /* 0x000c2c00014d7983 */ /* 0x002ea80000300800 */
[----:B------:R1:W-:Y:S04]  /*3cc0*/  STL [R1+0x540], R73 ;  /* 0x0005404901007387 */ /* 0x0003e80000100800 */
[----:B-1----:R-:W2:Y:S04]  /*3cd0*/  LDL.LU R73, [R1+0xc28] ;  /* 0x000c280001497983 */ /* 0x002ea80000300800 */
[----:B------:R-:W2:Y:S04]  /*3ce0*/  LDL.LU R69, [R1+0xc24] ;  /* 0x000c240001457983 */ /* 0x000ea80000300800 */
[----:B----4-:R1:W-:Y:S04]  /*3cf0*/  STL [R1+0x478], R106 ;  /* 0x0004786a01007387 */ /* 0x0103e80000100800 */
[----:B-1----:R-:W4:Y:S04]  /*3d00*/  LDL.LU R106, [R1+0xc20] ;  /* 0x000c2000016a7983 */ /* 0x002f280000300800 */
[----:B------:R1:W-:Y:S02]  /*3d10*/  STL [R1+0x584], R10 ;  /* 0x0005840a01007387 */ /* 0x0003e40000100800 */
[----:B-1----:R-:W-:-:S05]  /*3d20*/  IMAD R10, R36, 0x39, RZ ;  /* 0x00000039240a7824 */ /* 0x002fca00078e02ff */
[----:B------:R-:W-:-:S04]  /*3d30*/  IADD3 R12, P6, PT, R10, R2, RZ ;  /* 0x000000020a0c7210 */ /* 0x000fc80007fde0ff */
        /* <DEDUP_REMOVED lines=11> */
[----:B------:R-:W-:Y:S01]  /*3df0*/  IMAD R11, R36, 0x41, RZ ;  /* 0x00000041240b7824 */ /* 0x000fe200078e02ff */
[----:B---3--:R1:W-:Y:S04]  /*3e00*/  STL [R1+0x43c], R65 ;  /* 0x00043c4101007387 */ /* 0x0083e80000100800 */
[----:B-1----:R-:W-:-:S04]  /*3e10*/  IADD3 R65, P6, PT, R11, R2, RZ ;  /* 0x000000020b417210 */ /* 0x002fc80007fde0ff */
[----:B0-----:R-:W-:Y:S01]  /*3e20*/  LEA.HI.X.SX32 R9, R11, R3, 0x1, P6 ;  /* 0x000000030b097211 */ /* 0x001fe200030f0eff */
[----:B------:R-:W-:-:S05]  /*3e30*/  @!P5 IMAD.MOV.U32 R8, RZ, RZ, R65 ;  /* 0x000000ffff08d224 */ /* 0x000fca00078e0041 */
[----:B------:R0:W3:Y:S01]  /*3e40*/  @!P5 LDG.E.U8 R160, desc[UR18][R8.64] ;  /* 0x0000001208a0d981 */ /* 0x0000e2000c1e1100 */
[----:B------:R-:W-:-:S03]  /*3e50*/  IMAD R10, R36, 0x49, RZ ;  /* 0x00000049240a7824 */ /* 0x000fc600078e02ff */
[----:B------:R-:W-:Y:S01]  /*3e60*/  STL [R1+0x604], R65 ;  /* 0x0006044101007387 */ /* 0x000fe20000100800 */
[----:B------:R-:W-:Y:S02]  /*3e70*/  VIADD R12, R15, 0xffffff9e ;  /* 0xffffff9e0f0c7836 */ /* 0x000fe40000000000 */
[----:B------:R-:W-:-:S03]  /*3e80*/  IMAD R11, R36, 0x51, RZ ;  /* 0x00000051240b7824 */ /* 0x000fc600078e02ff */
[----:B------:R-:W-:Y:S01]  /*3e90*/  ISETP.GE.U32.AND P4, PT, R12, 0x7fffff1f, PT ;  /* 0x7fffff1f0c00780c */ /* 0x000fe20003f86070 */
[----:B------:R-:W-:-:S05]  /*3ea0*/  VIADD R12, R15, 0xffffff96 ;  /* 0xffffff960f0c7836 */ /* 0x000fca0000000000 */
[----:B------:R-:W-:Y:S02]  /*3eb0*/  ISETP.GE.U32.AND P5, PT, R12, 0x7fffff17, PT ;  /* 0x7fffff170c00780c */ /* 0x000fe40003fa6070 */
[----:B------:R-:W-:Y:S01]  /*3ec0*/  PRMT R12, RZ, 0x7610, R12 ;  /* 0x00007610ff0c7816 */ /* 0x000fe2000000000c */
[----:B--2---:R1:W-:Y:S02]  /*3ed0*/  STL [R1+0x434], R61 ;  /* 0x0004343d01007387 */ /* 0x0043e40000100800 */
[----:B-1----:R-:W-:-:S04]  /*3ee0*/  IADD3 R61, P6, PT, R10, R2, RZ ;  /* 0x000000020a3d7210 */ /* 0x002fc80007fde0ff */
[----:B------:R-:W-:Y:S01]  /*3ef0*/  LEA.HI.X.SX32 R10, R10, R3, 0x1, P6 ;  /* 0x000000030a0a7211 */ /* 0x000fe200030f0eff */
[----:B------:R1:W-:Y:S01]  /*3f00*/  STL [R1+0x600], R9 ;  /* 0x0006000901007387 */ /* 0x0003e20000100800 */
[----:B0-----:R-:W-:-:S03]  /*3f10*/  @!P3 IMAD.MOV.U32 R8, RZ, RZ, R61 ;  /* 0x000000ffff08b224 */ /* 0x001fc600078e003d */
[----:B-1----:R-:W-:-:S05]  /*3f20*/  @!P3 IMAD.MOV.U32 R9, RZ, RZ, R10 ;  /* 0x000000ffff09b224 */ /* 0x002fca00078e000a */
[----:B------:R0:W2:Y:S04]  /*3f30*/  @!P3 LDG.E.U8 R138, desc[UR18][R8.64] ;  /* 0x00000012088ab981 */ /* 0x0000a8000c1e1100 */
[----:B------:R1:W-:Y:S04]  /*3f40*/  STL [R1+0x644], R61 ;  /* 0x0006443d01007387 */ /* 0x0003e80000100800 */
[----:B------:R-:W4:Y:S01]  /*3f50*/  LDL.LU R65, [R1+0xc1c] ;  /* 0x000c1c0001417983 */ /* 0x000f220000300800 */
[----:B0-----:R-:W-:-:S03]  /*3f60*/  VIADD R8, R15, 0xffffff8e ;  /* 0xffffff8e0f087836 */ /* 0x001fc60000000000 */
[----:B------:R-:W-:Y:S04]  /*3f70*/  STL [R1+0x640], R10 ;  /* 0x0006400a01007387 */ /* 0x000fe80000100800 */
[----:B---3--:R0:W-:Y:S01]  /*3f80*/  STL [R1+0x468], R160 ;  /* 0x000468a001007387 */ /* 0x0081e20000100800 */
[----:B------:R-:W-:-:S03]  /*3f90*/  ISETP.GE.U32.AND P3, PT, R8, 0x7fffff0f, PT ;  /* 0x7fffff0f0800780c */ /* 0x000fc60003f66070 */
[----:B-1----:R-:W3:Y:S01]  /*3fa0*/  LDL.LU R61, [R1+0xc18] ;  /* 0x000c1800013d7983 */ /* 0x002ee20000300800 */
[----:B0-----:R-:W-:-:S04]  /*3fb0*/  IADD3 R160, P6, PT, R11, R2, RZ ;  /* 0x000000020ba07210 */ /* 0x001fc80007fde0ff */
[----:B------:R-:W-:Y:S01]  /*3fc0*/  LEA.HI.X.SX32 R9, R11, R3, 0x1, P6 ;  /* 0x000000030b097211 */ /* 0x000fe200030f0eff */
[----:B------:R-:W-:-:S05]  /*3fd0*/  @!P2 IMAD.MOV.U32 R8, RZ, RZ, R160 ;  /* 0x000000ffff08a224 */ /* 0x000fca00078e00a0 */
[----:B------:R0:W3:Y:S01]  /*3fe0*/  @!P2 LDG.E.U8 R12, desc[UR18][R8.64] ;  /* 0x00000012080ca981 */ /* 0x0000e2000c1e1100 */
[----:B------:R-:W-:-:S03]  /*3ff0*/  IMAD R10, R36, 0x59, RZ ;  /* 0x00000059240a7824 */ /* 0x000fc600078e02ff */
[----:B------:R-:W-:Y:S04]  /*4000*/  STL [R1+0x684], R160 ;  /* 0x000684a001007387 */ /* 0x000fe80000100800 */
[----:B------:R-:W-:Y:S01]  /*4010*/  STL [R1+0x680], R9 ;  /* 0x0006800901007387 */ /* 0x000fe20000100800 */
[----:B------:R-:W-:-:S05]  /*4020*/  VIADD R11, R15, 0xffffff86 ;  /* 0xffffff860f0b7836 */ /* 0x000fca0000000000 */
[----:B------:R-:W-:Y:S01]  /*4030*/  ISETP.GE.U32.AND P2, PT, R11, 0x7fffff07, PT ;  /* 0x7fffff070b00780c */ /* 0x000fe20003f46070 */
[----:B------:R-:W-:Y:S01]  /*4040*/  IMAD R11, R36, 0x61, RZ ;  /* 0x00000061240b7824 */ /* 0x000fe200078e02ff */
[----:B--2---:R1:W-:Y:S02]  /*4050*/  STL [R1+0x4b4], R138 ;  /* 0x0004b48a01007387 */ /* 0x0043e40000100800 */
[----:B-1----:R-:W-:-:S04]  /*4060*/  IADD3 R138, P6, PT, R10, R2, RZ ;  /* 0x000000020a8a7210 */ /* 0x002fc80007fde0ff */
[----:B0-----:R-:W-:Y:S01]  /*4070*/  LEA.HI.X.SX32 R9, R10, R3, 0x1, P6 ;  /* 0x000000030a097211 */ /* 0x001fe200030f0eff */
[----:B------:R-:W-:-:S05]  /*4080*/  @!P0 IMAD.MOV.U32 R8, RZ, RZ, R138 ;  /* 0x000000ffff088224 */ /* 0x000fca00078e008a */
[----:B------:R0:W2:Y:S01]  /*4090*/  @!P0 LDG.E.U8 R135, desc[UR18][R8.64] ;  /* 0x0000001208878981 */ /* 0x0000a2000c1e1100 */
[----:B------:R-:W-:-:S03]  /*40a0*/  IADD3 R160, P6, PT, R11, R2, RZ ;  /* 0x000000020ba07210 */ /* 0x000fc60007fde0ff */
[----:B------:R-:W-:Y:S02]  /*40b0*/  STL [R1+0x6bc], R138 ;  /* 0x0006bc8a01007387 */ /* 0x000fe40000100800 */
[----:B0-----:R-:W-:Y:S02]  /*40c0*/  @!P4 IMAD.MOV.U32 R8, RZ, RZ, R160 ;  /* 0x000000ffff08c224 */ /* 0x001fe400078e00a0 */
[----:B---3--:R-:W-:Y:S04]  /*40d0*/  STL [R1+0x4a4], R12 ;  /* 0x0004a40c01007387 */ /* 0x008fe80000100800 */
[----:B------:R0:W-:Y:S02]  /*40e0*/  STL [R1+0x6b8], R9 ;  /* 0x0006b80901007387 */ /* 0x0001e40000100800 */
[----:B0-----:R-:W-:-:S05]  /*40f0*/  LEA.HI.X.SX32 R9, R11, R3, 0x1, P6 ;  /* 0x000000030b097211 */ /* 0x001fca00030f0eff */
[----:B------:R0:W3:Y:S01]  /*4100*/  @!P4 LDG.E.U8 R28, desc[UR18][R8.64] ;  /* 0x00000012081cc981 */ /* 0x0000e2000c1e1100 */
[----:B------:R-:W-:-:S03]  /*4110*/  IMAD R10, R36, 0x69, RZ ;  /* 0x00000069240a7824 */ /* 0x000fc600078e02ff */
[----:B------:R-:W-:Y:S01]  /*4120*/  STL [R1+0x6f4], R160 ;  /* 0x0006f4a001007387 */ /* 0x000fe20000100800 */
[----:B------:R-:W-:Y:S01]  /*4130*/  PRMT R115, RZ, 0x7610, R115 ;  /* 0x00007610ff737816 */ /* 0x000fe20000000073 */
[----:B------:R-:W-:Y:S02]  /*4140*/  IMAD R11, R36, 0x71, RZ ;  /* 0x00000071240b7824 */ /* 0x000fe400078e02ff */
[----:B------:R-:W-:-:S05]  /*4150*/  VIADD R12, R15, 0xfffffffe ;  /* 0xfffffffe0f0c7836 */ /* 0x000fca0000000000 */
        /* <DEDUP_REMOVED lines=9> */
[----:B-1----:R-:W-:Y:S01]  /*41f0*/  @!P5 IMAD.MOV.U32 R9, RZ, RZ, R138 ;  /* 0x000000ffff09d224 */ /* 0x002fe200078e008a */
[----:B------:R-:W-:Y:S04]  /*4200*/  STL [R1+0x72c], R135 ;  /* 0x00072c8701007387 */ /* 0x000fe80000100800 */
[----:B------:R0:W2:Y:S04]  /*4210*/  @!P5 LDG.E.U8 R115, desc[UR18][R8.64] ;  /* 0x000000120873d981 */ /* 0x0000a8000c1e1100 */
[----:B------:R-:W-:Y:S04]  /*4220*/  STL [R1+0x728], R138 ;  /* 0x0007288a01007387 */ /* 0x000fe80000100800 */
[----:B---3--:R1:W-:Y:S01]  /*4230*/  STL [R1+0x4b0], R28 ;  /* 0x0004b01c01007387 */ /* 0x0083e20000100800 */
[----:B0-----:R-:W-:Y:S01]  /*4240*/  VIADD R8, R15, 0xfffffff5 ;  /* 0xfffffff50f087836 */ /* 0x001fe20000000000 */
[----:B-1----:R-:W-:-:S04]  /*4250*/  IADD3 R28, P6, PT, R11, R2, RZ ;  /* 0x000000020b1c7210 */ /* 0x002fc80007fde0ff */
[----:B------:R-:W-:Y:S02]  /*4260*/  LEA.HI.X.SX32 R135, R11, R3, 0x1, P6 ;  /* 0x000000030b877211 */ /* 0x000fe400030f0eff */
[----:B------:R-:W-:Y:S01]  /*4270*/  ISETP.GE.U32.AND P5, PT, R8, 0x7fffff76, PT ;  /* 0x7fffff760800780c */ /* 0x000fe20003fa6070 */
[----:B------:R-:W-:Y:S02]  /*4280*/  @!P3 IMAD.MOV.U32 R8, RZ, RZ, R28 ;  /* 0x000000ffff08b224 */ /* 0x000fe400078e001c */
[----:B------:R-:W-:-:S05]  /*4290*/  @!P3 IMAD.MOV.U32 R9, RZ, RZ, R135 ;  /* 0x000000ffff09b224 */ /* 0x000fca00078e0087 */
[----:B------:R0:W3:Y:S01]  /*42a0*/  @!P3 LDG.E.U8 R12, desc[UR18][R8.64] ;  /* 0x00000012080cb981 */ /* 0x0000e2000c1e1100 */
[----:B------:R-:W-:-:S03]  /*42b0*/  IMAD R10, R36, 0x79, RZ ;  /* 0x00000079240a7824 */ /* 0x000fc600078e02ff */
[----:B------:R1:W-:Y:S04]  /*42c0*/  STL [R1+0x764], R28 ;  /* 0x0007641c01007387 */ /* 0x0003e80000100800 */
[----:B------:R-:W-:Y:S01]  /*42d0*/  STL [R1+0x760], R135 ;  /* 0x0007608701007387 */ /* 0x000fe20000100800 */
[----:B------:R-:W-:Y:S01]  /*42e0*/  VIADD R11, R15, 0xffffffed ;  /* 0xffffffed0f0b7836 */ /* 0x000fe20000000000 */
[----:B------:R-:W-:-:S04]  /*42f0*/  PRMT R114, RZ, 0x7610, R114 ;  /* 0x00007610ff727816 */ /* 0x000fc80000000072 */
[----:B------:R-:W-:Y:S01]  /*4300*/  ISETP.GE.U32.AND P3, PT, R11, 0x7fffff6e, PT ;  /* 0x7fffff6e0b00780c */ /* 0x000fe20003f66070 */
[----:B-1----:R-:W-:Y:S02]  /*4310*/  IMAD.MOV.U32 R28, RZ, RZ, R13 ;  /* 0x000000ffff1c7224 */ /* 0x002fe400078e000d */
[----:B------:R-:W-:Y:S01]  /*4320*/  VIADD R13, R15, 0xffffffe5 ;  /* 0xffffffe50f0d7836 */ /* 0x000fe20000000000 */
[----:B------:R-:W-:Y:S01]  /*4330*/  PRMT R57, RZ, 0x7610, R57 ;  /* 0x00007610ff397816 */ /* 0x000fe20000000039 */
[----:B--2---:R1:W-:Y:S02]  /*4340*/  STL [R1+0x4ec], R115 ;  /* 0x0004ec7301007387 */ /* 0x0043e40000100800 */
[----:B-1----:R-:W-:-:S04]  /*4350*/  IADD3 R115, P6, PT, R10, R2, RZ ;  /* 0x000000020a737210 */ /* 0x002fc80007fde0ff */
[----:B------:R-:W-:Y:S02]  /*4360*/  LEA.HI.X.SX32 R10, R10, R3, 0x1, P6 ;  /* 0x000000030a0a7211 */ /* 0x000fe400030f0eff */
[----:B0-----:R-:W-:-:S04]  /*4370*/  IADD3 R8, P6, PT, R2, R36, RZ ;  /* 0x0000002402087210 */ /* 0x001fc80007fde0ff */
[----:B------:R-:W-:Y:S01]  /*4380*/  LEA.HI.X.SX32 R9, R36, R3, 0x1, P6 ;  /* 0x0000000324097211 */ /* 0x000fe200030f0eff */
[----:B------:R-:W-:Y:S01]  /*4390*/  STL [R1+0x79c], R115 ;  /* 0x00079c7301007387 */ /* 0x000fe20000100800 */
[----:B------:R-:W-:-:S03]  /*43a0*/  @!P2 IMAD.MOV.U32 R11, RZ, RZ, R10 ;  /* 0x000000ffff0ba224 */ /* 0x000fc600078e000a */
[----:B------:R-:W2:Y:S04]  /*43b0*/  @!P0 LDG.E.U8 R14, desc[UR18][R8.64] ;  /* 0x00000012080e8981 */ /* 0x000ea8000c1e1100 */
[----:B------:R0:W-:Y:S04]  /*43c0*/  STL [R1+0x798], R10 ;  /* 0x0007980a01007387 */ /* 0x0001e80000100800 */
[----:B---3--:R1:W-:Y:S01]  /*43d0*/  STL [R1+0x4e4], R12 ;  /* 0x0004e40c01007387 */ /* 0x0083e20000100800 */
[----:B0-----:R-:W-:Y:S02]  /*43e0*/  @!P2 IMAD.MOV.U32 R10, RZ, RZ, R115 ;  /* 0x000000ffff0aa224 */ /* 0x001fe400078e0073 */
[----:B-1----:R-:W-:-:S03]  /*43f0*/  IMAD.SHL.U32 R12, R36, 0x2, RZ ;  /* 0x00000002240c7824 */ /* 0x002fc600078e00ff */
[----:B------:R0:W3:Y:S01]  /*4400*/  @!P2 LDG.E.U8 R114, desc[UR18][R10.64] ;  /* 0x000000120a72a981 */ /* 0x0000e2000c1e1100 */
[----:B------:R-:W-:Y:S01]  /*4410*/  ISETP.GE.U32.AND P2, PT, R13, 0x7fffff66, PT ;  /* 0x7fffff660d00780c */ /* 0x000fe20003f46070 */
[----:B------:R-:W-:Y:S01]  /*4420*/  IMAD R13, R36, 0xa, RZ ;  /* 0x0000000a240d7824 */ /* 0x000fe200078e02ff */
[----:B0-----:R-:W-:-:S04]  /*4430*/  IADD3 R10, P6, PT, R12, R2, RZ ;  /* 0x000000020c0a7210 */ /* 0x001fc80007fde0ff */
[----:B------:R-:W-:Y:S02]  /*4440*/  LEA.HI.X.SX32 R11, R12, R3, 0x1, P6 ;  /* 0x000000030c0b7211 */ /* 0x000fe400030f0eff */
[----:B------:R-:W-:-:S04]  /*4450*/  IADD3 R12, P6, PT, R13, R2, RZ ;  /* 0x000000020d0c7210 */ /* 0x000fc80007fde0ff */
[----:B------:R-:W-:-:S05]  /*4460*/  LEA.HI.X.SX32 R13, R13, R3, 0x1, P6 ;  /* 0x000000030d0d7211 */ /* 0x000fca00030f0eff */
[----:B------:R0:W4:Y:S04]  /*4470*/  @!P5 LDG.E.U8 R57, desc[UR18][R12.64] ;  /* 0x000000120c39d981 */ /* 0x000128000c1e1100 */
[----:B------:R-:W-:Y:S04]  /*4480*/  STL [R1+0x9fc], R8 ;  /* 0x0009fc0801007387 */ /* 0x000fe80000100800 */
[----:B------:R-:W-:Y:S01]  /*4490*/  STL [R1+0x9f8], R9 ;  /* 0x0009f80901007387 */ /* 0x000fe20000100800 */
[----:B------:R-:W-:Y:S01]  /*44a0*/  PRMT R113, RZ, 0x7610, R113 ;  /* 0x00007610ff717816 */ /* 0x000fe20000000071 */
[----:B------:R-:W-:-:S05]  /*44b0*/  IMAD R135, R36, 0x12, RZ ;  /* 0x0000001224877824 */ /* 0x000fca00078e02ff */
[----:B------:R-:W4:Y:S01]  /*44c0*/  @!P4 LDG.E.U8 R113, desc[UR18][R10.64] ;  /* 0x000000120a71c981 */ /* 0x000f22000c1e1100 */
[----:B------:R-:W-:-:S04]  /*44d0*/  IADD3 R138, P6, PT, R135, R2, RZ ;  /* 0x00000002878a7210 */ /* 0x000fc80007fde0ff */
[----:B------:R-:W-:Y:S02]  /*44e0*/  LEA.HI.X.SX32 R135, R135, R3, 0x1, P6 ;  /* 0x0000000387877211 */ /* 0x000fe400030f0eff */
[----:B------:R-:W-:Y:S01]  /*44f0*/  PRMT R117, RZ, 0x7610, R117 ;  /* 0x00007610ff757816 */ /* 0x000fe20000000075 */
[----:B--2---:R1:W-:Y:S02]  /*4500*/  STL [R1+0x4f0], R14 ;  /* 0x0004f00e01007387 */ /* 0x0043e40000100800 */
[----:B-1----:R-:W-:-:S05]  /*4510*/  VIADD R14, R15, 0xffffffdd ;  /* 0xffffffdd0f0e7836 */ /* 0x002fca0000000000 */
[----:B------:R-:W-:Y:S01]  /*4520*/  ISETP.GE.U32.AND P0, PT, R14, 0x7fffff5e, PT ;  /* 0x7fffff5e0e00780c */ /* 0x000fe20003f06070 */
[----:B------:R-:W-:-:S05]  /*4530*/  VIADD R14, R15, 0xffffffd5 ;  /* 0xffffffd50f0e7836 */ /* 0x000fca0000000000 */
[----:B------:R-:W-:Y:S01]  /*4540*/  ISETP.GE.U32.AND P4, PT, R14, 0x7fffff56, PT ;  /* 0x7fffff560e00780c */ /* 0x000fe20003f86070 */
[----:B------:R-:W-:Y:S01]  /*4550*/  IMAD R14, R36, 0x1a, RZ ;  /* 0x0000001a240e7824 */ /* 0x000fe200078e02ff */
[----:B------:R-:W-:Y:S01]  /*4560*/  STL [R1+0xa04], R10 ;  /* 0x000a040a01007387 */ /* 0x000fe20000100800 */
[----:B------:R-:W-:-:S03]  /*4570*/  VIADD R15, R15, 0xffffffcd ;  /* 0xffffffcd0f0f7836 */ /* 0x000fc60000000000 */
[----:B------:R-:W-:Y:S01]  /*4580*/  IADD3 R160, P6, PT, R14, R2, RZ ;  /* 0x000000020ea07210 */ /* 0x000fe20007fde0ff */
[----:B------:R-:W-:Y:S04]  /*4590*/  STL [R1+0xa00], R11 ;  /* 0x000a000b01007387 */ /* 0x000fe80000100800 */
[----:B---3--:R-:W-:Y:S04]  /*45a0*/  STL [R1+0x4c0], R114 ;  /* 0x0004c07201007387 */ /* 0x008fe80000100800 */
[----:B------:R0:W-:Y:S01]  /*45b0*/  STL [R1+0xa0c], R12 ;  /* 0x000a0c0c01007387 */ /* 0x0001e20000100800 */
[----:B------:R-:W-:-:S03]  /*45c0*/  ISETP.GE.U32.AND P5, PT, R15, 0x7fffff4e, PT ;  /* 0x7fffff4e0f00780c */ /* 0x000fc60003fa6070 */
[----:B------:R1:W-:Y:S01]  /*45d0*/  STL [R1+0xa08], R13 ;  /* 0x000a080d01007387 */ /* 0x0003e20000100800 */
[----:B------:R-:W-:-:S03]  /*45e0*/  @!P3 IMAD.MOV.U32 R15, RZ, RZ, R135 ;  /* 0x000000ffff0fb224 */ /* 0x000fc600078e0087 */
[----:B------:R-:W-:Y:S01]  /*45f0*/  STL [R1+0x9c], R160 ;  /* 0x00009ca001007387 */ /* 0x000fe20000100800 */
[----:B0-----:R-:W0:Y:S03]  /*4600*/  LDC R12, c[0x0][0x3a0] ;  /* 0x0000e800ff0c7b82 */ /* 0x001e260000000800 */
[----:B----4-:R2:W-:Y:S01]  /*4610*/  STL [R1+0x4ac], R57 ;  /* 0x0004ac3901007387 */ /* 0x0105e20000100800 */
[----:B-1----:R-:W-:Y:S02]  /*4620*/  PRMT R13, RZ, 0x7610, R13 ;  /* 0x00007610ff0d7816 */ /* 0x002fe4000000000d */
[----:B--2---:R-:W-:Y:S01]  /*4630*/  LEA.HI.X.SX32 R57, R14, R3, 0x1, P6 ;  /* 0x000000030e397211 */ /* 0x004fe200030f0eff */
[----:B------:R-:W-:-:S05]  /*4640*/  @!P3 IMAD.MOV.U32 R14, RZ, RZ, R138 ;  /* 0x000000ffff0eb224 */ /* 0x000fca00078e008a */
[----:B------:R1:W2:Y:S02]  /*4650*/  @!P3 LDG.E.U8 R13, desc[UR18][R14.64] ;  /* 0x000000120e0db981 */ /* 0x0002a4000c1e1100 */
[----:B-1----:R-:W-:Y:S02]  /*4660*/  @!P2 IMAD.MOV.U32 R14, RZ, RZ, R160 ;  /* 0x000000ffff0ea224 */ /* 0x002fe400078e00a0 */
[----:B------:R-:W-:-:S05]  /*4670*/  @!P2 IMAD.MOV.U32 R15, RZ, RZ, R57 ;  /* 0x000000ffff0fa224 */ /* 0x000fca00078e0039 */
[----:B------:R1:W3:Y:S01]  /*4680*/  @!P2 LDG.E.U8 R117, desc[UR18][R14.64] ;  /* 0x000000120e75a981 */ /* 0x0002e2000c1e1100 */
[----:B------:R-:W-:Y:S02]  /*4690*/  IMAD.MOV.U32 R114, RZ, RZ, R16 ;  /* 0x000000ffff727224 */ /* 0x000fe400078e0010 */
[----:B------:R-:W-:Y:S01]  /*46a0*/  IMAD R16, R36, 0x22, RZ ;  /* 0x0000002224107824 */ /* 0x000fe200078e02ff */
[----:B------:R-:W-:Y:S01]  /*46b0*/  STL [R1+0xa14], R138 ;  /* 0x000a148a01007387 */ /* 0x000fe20000100800 */
[----:B------:R-:W-:-:S03]  /*46c0*/  IMAD.MOV.U32 R115, RZ, RZ, R17 ;  /* 0x000000ffff737224 */ /* 0x000fc600078e0011 */
[----:B------:R-:W-:Y:S01]  /*46d0*/  STL [R1+0xa10], R135 ;  /* 0x000a108701007387 */ /* 0x000fe20000100800 */
[----:B0-----:R-:W-:-:S03]  /*46e0*/  VIADD R17, R12, 0xffffffc5 ;  /* 0xffffffc50c117836 */ /* 0x001fc60000000000 */
[----:B------:R-:W-:Y:S04]  /*46f0*/  STL [R1+0x98], R57 ;  /* 0x0000983901007387 */ /* 0x000fe80000100800 */
[----:B------:R0:W-:Y:S01]  /*4700*/  STL [R1+0x4bc], R113 ;  /* 0x0004bc7101007387 */ /* 0x0001e20000100800 */
[----:B-1----:R-:W-:Y:S01]  /*4710*/  VIADD R14, R12, 0xffffffbd ;  /* 0xffffffbd0c0e7836 */ /* 0x002fe20000000000 */
[----:B------:R-:W-:Y:S01]  /*4720*/  ISETP.GE.U32.AND P3, PT, R17, 0x7fffff46, PT ;  /* 0x7fffff461100780c */ /* 0x000fe20003f66070 */
[----:B------:R-:W-:Y:S01]  /*4730*/  IMAD R17, R36, 0x2a, RZ ;  /* 0x0000002a24117824 */ /* 0x000fe200078e02ff */
[----:B0-----:R-:W-:-:S04]  /*4740*/  IADD3 R113, P6, PT, R16, R2, RZ ;  /* 0x0000000210717210 */ /* 0x001fc80007fde0ff */
[----:B------:R-:W-:Y:S02]  /*4750*/  LEA.HI.X.SX32 R160, R16, R3, 0x1, P6 ;  /* 0x0000000310a07211 */ /* 0x000fe400030f0eff */
[----:B------:R-:W-:Y:S02]  /*4760*/  PRMT R10, RZ, 0x7610, R10 ;  /* 0x00007610ff0a7816 */ /* 0x000fe4000000000a */
[----:B------:R-:W-:Y:S01]  /*4770*/  ISETP.GE.U32.AND P2, PT, R14, 0x7fffff3e, PT ;  /* 0x7fffff3e0e00780c */ /* 0x000fe20003f46070 */
[----:B------:R-:W-:Y:S02]  /*4780*/  @!P0 IMAD.MOV.U32 R14, RZ, RZ, R113 ;  /* 0x000000ffff0e8224 */ /* 0x000fe400078e0071 */
[----:B------:R-:W-:Y:S01]  /*4790*/  @!P0 IMAD.MOV.U32 R15, RZ, RZ, R160 ;  /* 0x000000ffff0f8224 */ /* 0x000fe200078e00a0 */
[----:B------:R-:W-:-:S04]  /*47a0*/  PRMT R116, RZ, 0x7610, R116 ;  /* 0x00007610ff747816 */ /* 0x000fc80000000074 */
[----:B------:R0:W4:Y:S04]  /*47b0*/  @!P0 LDG.E.U8 R10, desc[UR18][R14.64] ;  /* 0x000000120e0a8981 */ /* 0x000128000c1e1100 */
[----:B--2---:R-:W-:Y:S04]  /*47c0*/  STL [R1+0xae8], R13 ;  /* 0x000ae80d01007387 */ /* 0x004fe80000100800 */
[----:B------:R-:W2:Y:S04]  /*47d0*/  LDL.LU R57, [R1+0xc14] ;  /* 0x000c140001397983 */ /* 0x000ea80000300800 */
[----:B------:R-:W-:Y:S04]  /*47e0*/  STL [R1+0xdc], R113 ;  /* 0x0000dc7101007387 */ /* 0x000fe80000100800 */
[----:B------:R-:W-:Y:S04]  /*47f0*/  STL [R1+0xd8], R160 ;  /* 0x0000d8a001007387 */ /* 0x000fe80000100800 */
[----:B---3--:R1:W-:Y:S02]  /*4800*/  STL [R1+0x4e8], R117 ;  /* 0x0004e87501007387 */ /* 0x0083e40000100800 */
[----:B-1----:R-:W-:-:S04]  /*4810*/  IADD3 R117, P6, PT, R17, R2, RZ ;  /* 0x0000000211757210 */ /* 0x002fc80007fde0ff */
[----:B0-----:R-:W-:Y:S01]  /*4820*/  LEA.HI.X.SX32 R15, R17, R3, 0x1, P6 ;  /* 0x00000003110f7211 */ /* 0x001fe200030f0eff */
[----:B------:R-:W-:-:S05]  /*4830*/  @!P4 IMAD.MOV.U32 R14, RZ, RZ, R117 ;  /* 0x000000ffff0ec224 */ /* 0x000fca00078e0075 */
[----:B------:R0:W3:Y:S01]  /*4840*/  @!P4 LDG.E.U8 R116, desc[UR18][R14.64] ;  /* 0x000000120e74c981 */ /* 0x0000e2000c1e1100 */
[----:B------:R-:W-:-:S05]  /*4850*/  VIADD R16, R12, 0xffffffb5 ;  /* 0xffffffb50c107836 */ /* 0x000fca0000000000 */
[----:B------:R-:W-:Y:S01]  /*4860*/  ISETP.GE.U32.AND P0, PT, R16, 0x7fffff36, PT ;  /* 0x7fffff361000780c */ /* 0x000fe20003f06070 */
[C---:B------:R-:W-:Y:S01]  /*4870*/  IMAD R16, R36.reuse, 0x32, RZ ;  /* 0x0000003224107824 */ /* 0x040fe200078e02ff */
[----:B------:R1:W-:Y:S01]  /*4880*/  STL [R1+0x54c], R117 ;  /* 0x00054c7501007387 */ /* 0x0003e20000100800 */
[----:B------:R-:W-:-:S03]  /*4890*/  IMAD R17, R36, 0x3a, RZ ;  /* 0x0000003a24117824 */ /* 0x000fc600078e02ff */
[C---:B------:R-:W-:Y:S02]  /*48a0*/  IADD3 R160, P6, PT, R16.reuse, R2, RZ ;  /* 0x0000000210a07210 */ /* 0x040fe40007fde0ff */
[----:B------:R-:W-:Y:S01]  /*48b0*/  PRMT R11, RZ, 0x7610, R11 ;  /* 0x00007610ff0b7816 */ /* 0x000fe2000000000b */
[----:B----4-:R-:W-:Y:S04]  /*48c0*/  STL [R1+0xb24], R10 ;  /* 0x000b240a01007387 */ /* 0x010fe80000100800 */
[----:B------:R0:W-:Y:S04]  /*48d0*/  STL [R1+0x548], R15 ;  /* 0x0005480f01007387 */ /* 0x0001e80000100800 */
[----:B-1----:R-:W4:Y:S04]  /*48e0*/  LDL.LU R117, [R1+0xc10] ;  /* 0x000c100001757983 */ /* 0x002f280000300800 */
[----:B------:R-:W-:Y:S01]  /*48f0*/  STL [R1+0x58c], R160 ;  /* 0x00058ca001007387 */ /* 0x000fe20000100800 */
[----:B0-----:R-:W-:Y:S01]  /*4900*/  LEA.HI.X.SX32 R15, R16, R3, 0x1, P6 ;  /* 0x00000003100f7211 */ /* 0x001fe200030f0eff */
[----:B------:R-:W-:Y:S01]  /*4910*/  @!P5 IMAD.MOV.U32 R14, RZ, RZ, R160 ;  /* 0x000000ffff0ed224 */ /* 0x000fe200078e00a0 */
[----:B------:R-:W-:-:S04]  /*4920*/  PRMT R162, RZ, 0x7610, R162 ;  /* 0x00007610ffa27816 */ /* 0x000fc800000000a2 */
[----:B------:R0:W2:Y:S04]  /*4930*/  @!P5 LDG.E.U8 R11, desc[UR18][R14.64] ;  /* 0x000000120e0bd981 */ /* 0x0000a8000c1e1100 */
[----:B---3--:R1:W-:Y:S02]  /*4940*/  STL [R1+0x470], R116 ;  /* 0x0004707401007387 */ /* 0x0083e40000100800 */
[----:B-1----:R-:W-:-:S04]  /*4950*/  IADD3 R116, P6, PT, R17, R2, RZ ;  /* 0x0000000211747210 */ /* 0x002fc80007fde0ff */
[----:B------:R-:W-:Y:S01]  /*4960*/  LEA.HI.X.SX32 R17, R17, R3, 0x1, P6 ;  /* 0x0000000311117211 */ /* 0x000fe200030f0eff */
[----:B------:R1:W-:Y:S01]  /*4970*/  STL [R1+0x588], R15 ;  /* 0x0005880f01007387 */ /* 0x0003e20000100800 */
[----:B0-----:R-:W-:-:S03]  /*4980*/  @!P3 IMAD.MOV.U32 R14, RZ, RZ, R116 ;  /* 0x000000ffff0eb224 */ /* 0x001fc600078e0074 */
[----:B-1----:R-:W-:-:S05]  /*4990*/  @!P3 IMAD.MOV.U32 R15, RZ, RZ, R17 ;  /* 0x000000ffff0fb224 */ /* 0x002fca00078e0011 */
[----:B------:R0:W3:Y:S01]  /*49a0*/  @!P3 LDG.E.U8 R162, desc[UR18][R14.64] ;  /* 0x000000120ea2b981 */ /* 0x0000e2000c1e1100 */
[----:B------:R-:W-:Y:S02]  /*49b0*/  IMAD.MOV.U32 R113, RZ, RZ, R114 ;  /* 0x000000ffff717224 */ /* 0x000fe400078e0072 */
[----:B------:R-:W-:Y:S02]  /*49c0*/  IMAD.MOV.U32 R114, RZ, RZ, R18 ;  /* 0x000000ffff727224 */ /* 0x000fe400078e0012 */
[----:B------:R-:W-:Y:S02]  /*49d0*/  VIADD R18, R12, 0xffffffad ;  /* 0xffffffad0c127836 */ /* 0x000fe40000000000 */
[----:B------:R-:W-:-:S03]  /*49e0*/  IMAD R16, R36, 0x42, RZ ;  /* 0x0000004224107824 */ /* 0x000fc600078e02ff */
[----:B------:R-:W-:Y:S01]  /*49f0*/  ISETP.GE.U32.AND P4, PT, R18, 0x7fffff2e, PT ;  /* 0x7fffff2e1200780c */ /* 0x000fe20003f86070 */
[----:B------:R-:W-:Y:S01]  /*4a00*/  VIADD R18, R12, 0xffffffa5 ;  /* 0xffffffa50c127836 */ /* 0x000fe20000000000 */
[----:B------:R-:W-:Y:S01]  /*4a10*/  IADD3 R160, P6, PT, R16, R2, RZ ;  /* 0x0000000210a07210 */ /* 0x000fe20007fde0ff */
[----:B------:R1:W-:Y:S01]  /*4a20*/  STL [R1+0x5cc], R116 ;  /* 0x0005cc7401007387 */ /* 0x0003e20000100800 */
[----:B0-----:R-:W-:Y:S02]  /*4a30*/  VIADD R14, R12, 0xffffff9d ;  /* 0xffffff9d0c0e7836 */ /* 0x001fe40000000000 */
[----:B------:R-:W-:Y:S01]  /*4a40*/  ISETP.GE.U32.AND P5, PT, R18, 0x7fffff26, PT ;  /* 0x7fffff261200780c */ /* 0x000fe20003fa6070 */
[----:B--2---:R-:W-:Y:S01]  /*4a50*/  STL [R1+0xb4c], R11 ;  /* 0x000b4c0b01007387 */ /* 0x004fe20000100800 */
[----:B------:R-:W-:-:S03]  /*4a60*/  LEA.HI.X.SX32 R18, R16, R3, 0x1, P6 ;  /* 0x0000000310127211 */ /* 0x000fc600030f0eff */
[----:B------:R0:W-:Y:S01]  /*4a70*/  STL [R1+0x5c8], R17 ;  /* 0x0005c81101007387 */ /* 0x0001e20000100800 */
[----:B------:R-:W-:-:S03]  /*4a80*/  PRMT R8, RZ, 0x7610, R8 ;  /* 0x00007610ff087816 */ /* 0x000fc60000000008 */
[----:B-1----:R-:W2:Y:S01]  /*4a90*/  LDL.LU R116, [R1+0xc0c] ;  /* 0x000c0c0001747983 */ /* 0x002ea20000300800 */
[----:B------:R-:W-:Y:S01]  /*4aa0*/  ISETP.GE.U32.AND P3, PT, R14, 0x7fffff1e, PT ;  /* 0x7fffff1e0e00780c */ /* 0x000fe20003f66070 */
[----:B------:R-:W-:Y:S02]  /*4ab0*/  @!P2 IMAD.MOV.U32 R14, RZ, RZ, R160 ;  /* 0x000000ffff0ea224 */ /* 0x000fe400078e00a0 */
[----:B------:R-:W-:Y:S01]  /*4ac0*/  STL [R1+0x60c], R160 ;  /* 0x00060ca001007387 */ /* 0x000fe20000100800 */
[----:B0-----:R-:W-:-:S03]  /*4ad0*/  IMAD R17, R36, 0x4a, RZ ;  /* 0x0000004a24117824 */ /* 0x001fc600078e02ff */
[----:B------:R-:W-:Y:S01]  /*4ae0*/  STL [R1+0x608], R18 ;  /* 0x0006081201007387 */ /* 0x000fe20000100800 */
[----:B------:R-:W-:Y:S01]  /*4af0*/  @!P2 IMAD.MOV.U32 R15, RZ, RZ, R18 ;  /* 0x000000ffff0fa224 */ /* 0x000fe200078e0012 */
[----:B------:R-:W-:-:S04]  /*4b00*/  PRMT R161, RZ, 0x7610, R161 ;  /* 0x00007610ffa17816 */ /* 0x000fc800000000a1 */
[----:B------:R0:W2:Y:S04]  /*4b10*/  @!P2 LDG.E.U8 R8, desc[UR18][R14.64] ;  /* 0x000000120e08a981 */ /* 0x0000a8000c1e1100 */
        /* <DEDUP_REMOVED lines=8> */
[----:B------:R-:W-:Y:S01]  /*4ba0*/  STL [R1+0x64c], R162 ;  /* 0x00064ca201007387 */ /* 0x000fe20000100800 */
[----:B------:R-:W-:-:S03]  /*4bb0*/  IMAD R17, R36, 0x5a, RZ ;  /* 0x0000005a24117824 */ /* 0x000fc600078e02ff */
[C---:B------:R-:W-:Y:S01]  /*4bc0*/  IADD3 R160, P6, PT, R16.reuse, R2, RZ ;  /* 0x0000000210a07210 */ /* 0x040fe20007fde0ff */
[----:B--2---:R-:W-:Y:S04]  /*4bd0*/  STL [R1+0xb58], R8 ;  /* 0x000b580801007387 */ /* 0x004fe80000100800 */
[----:B------:R1:W-:Y:S04]  /*4be0*/  STL [R1+0x648], R15 ;  /* 0x0006480f01007387 */ /* 0x0003e80000100800 */
[----:B------:R-:W-:Y:S01]  /*4bf0*/  STL [R1+0x68c], R160 ;  /* 0x00068ca001007387 */ /* 0x000fe20000100800 */
[----:B------:R-:W-:Y:S01]  /*4c00*/  PRMT R9, RZ, 0x7610, R9 ;  /* 0x00007610ff097816 */ /* 0x000fe20000000009 */
[----:B0-----:R-:W-:Y:S01]  /*4c10*/  @!P4 IMAD.MOV.U32 R14, RZ, RZ, R160 ;  /* 0x000000ffff0ec224 */ /* 0x001fe200078e00a0 */
[----:B-1----:R-:W-:-:S02]  /*4c20*/  LEA.HI.X.SX32 R15, R16, R3, 0x1, P6 ;  /* 0x00000003100f7211 */ /* 0x002fc400030f0eff */
[----:B------:R-:W-:-:S03]  /*4c30*/  PRMT R152, RZ, 0x7610, R152 ;  /* 0x00007610ff987816 */ /* 0x000fc60000000098 */
        /* <DEDUP_REMOVED lines=8> */
[----:B------:R-:W-:Y:S02]  /*4cc0*/  VIADD R18, R12, 0xffffff8d ;  /* 0xffffff8d0c127836 */ /* 0x000fe40000000000 */
[----:B------:R-:W-:-:S03]  /*4cd0*/  IMAD R16, R36, 0x62, RZ ;  /* 0x0000006224107824 */ /* 0x000fc600078e02ff */
[----:B------:R-:W-:Y:S01]  /*4ce0*/  ISETP.GE.U32.AND P0, PT, R18, 0x7fffff0e, PT ;  /* 0x7fffff0e1200780c */ /* 0x000fe20003f06070 */
[----:B------:R-:W-:Y:S01]  /*4cf0*/  VIADD R18, R12, 0xffffff85 ;  /* 0xffffff850c127836 */ /* 0x000fe20000000000 */
[----:B------:R-:W-:Y:S01]  /*4d00*/  IADD3 R160, P6, PT, R16, R2, RZ ;  /* 0x0000000210a07210 */ /* 0x000fe20007fde0ff */
[----:B------:R-:W-:Y:S03]  /*4d10*/  STL [R1+0x6c4], R161 ;  /* 0x0006c4a101007387 */ /* 0x000fe60000100800 */
[----:B------:R-:W-:Y:S02]  /*4d20*/  ISETP.GE.U32.AND P4, PT, R18, 0x7fffff06, PT ;  /* 0x7fffff061200780c */ /* 0x000fe40003f86070 */
[----:B------:R-:W-:Y:S01]  /*4d30*/  LEA.HI.X.SX32 R18, R16, R3, 0x1, P6 ;  /* 0x0000000310127211 */ /* 0x000fe200030f0eff */
[----:B--2---:R-:W-:Y:S01]  /*4d40*/  STL [R1+0xb5c], R9 ;  /* 0x000b5c0901007387 */ /* 0x004fe20000100800 */
[----:B------:R-:W-:-:S02]  /*4d50*/  IMAD R17, R36, 0x6a, RZ ;  /* 0x0000006a24117824 */ /* 0x000fc400078e02ff */
[----:B0-----:R-:W-:Y:S01]  /*4d60*/  VIADD R14, R12, 0xfffffffc ;  /* 0xfffffffc0c0e7836 */ /* 0x001fe20000000000 */
[----:B------:R-:W-:Y:S04]  /*4d70*/  STL [R1+0x6c0], R162 ;  /* 0x0006c0a201007387 */ /* 0x000fe80000100800 */
[----:B------:R-:W-:Y:S04]  /*4d80*/  STL [R1+0x6fc], R160 ;  /* 0x0006fca001007387 */ /* 0x000fe80000100800 */
[----:B------:R-:W-:Y:S01]  /*4d90*/  STL [R1+0x6f8], R18 ;  /* 0x0006f81201007387 */ /* 0x000fe20000100800 */
[----:B------:R-:W-:Y:S01]  /*4da0*/  PRMT R132, RZ, 0x7610, R132 ;  /* 0x00007610ff847816 */ /* 0x000fe20000000084 */
[----:B------:R-:W-:Y:S01]  /*4db0*/  @!P3 IMAD.MOV.U32 R15, RZ, RZ, R18 ;  /* 0x000000ffff0fb224 */ /* 0x000fe200078e0012 */
[----:B------:R-:W-:Y:S01]  /*4dc0*/  ISETP.GE.U32.AND P5, PT, R14, 0x7fffff7d, PT ;  /* 0x7fffff7d0e00780c */ /* 0x000fe20003fa6070 */
[----:B------:R-:W-:Y:S01]  /*4dd0*/  @!P3 IMAD.MOV.U32 R14, RZ, RZ, R160 ;  /* 0x000000ffff0eb224 */ /* 0x000fe200078e00a0 */
[----:B------:R-:W-:-:S04]  /*4de0*/  PRMT R109, RZ, 0x7610, R109 ;  /* 0x00007610ff6d7816 */ /* 0x000fc8000000006d */
[----:B------:R0:W2:Y:S04]  /*4df0*/  @!P3 LDG.E.U8 R132, desc[UR18][R14.64] ;  /* 0x000000120e84b981 */ /* 0x0000a8000c1e1100 */
[----:B---3--:R1:W-:Y:S02]  /*4e00*/  STL [R1+0x46c], R152 ;  /* 0x00046c9801007387 */ /* 0x0083e40000100800 */
[----:B-1----:R-:W-:-:S04]  /*4e10*/  IADD3 R152, P6, PT, R17, R2, RZ ;  /* 0x0000000211987210 */ /* 0x002fc80007fde0ff */
[----:B------:R-:W-:Y:S01]  /*4e20*/  LEA.HI.X.SX32 R161, R17, R3, 0x1, P6 ;  /* 0x0000000311a17211 */ /* 0x000fe200030f0eff */
[----:B0-----:R-:W-:-:S04]  /*4e30*/  @!P2 IMAD.MOV.U32 R14, RZ, RZ, R152 ;  /* 0x000000ffff0ea224 */ /* 0x001fc800078e0098 */
[----:B------:R-:W-:-:S05]  /*4e40*/  @!P2 IMAD.MOV.U32 R15, RZ, RZ, R161 ;  /* 0x000000ffff0fa224 */ /* 0x000fca00078e00a1 */
[----:B------:R0:W3:Y:S01]  /*4e50*/  @!P2 LDG.E.U8 R109, desc[UR18][R14.64] ;  /* 0x000000120e6da981 */ /* 0x0000e2000c1e1100 */
[----:B------:R-:W-:-:S05]  /*4e60*/  VIADD R16, R12, 0xfffffff4 ;  /* 0xfffffff40c107836 */ /* 0x000fca0000000000 */
[----:B------:R-:W-:Y:S01]  /*4e70*/  ISETP.GE.U32.AND P3, PT, R16, 0x7fffff75, PT ;  /* 0x7fffff751000780c */ /* 0x000fe20003f66070 */
[C---:B------:R-:W-:Y:S01]  /*4e80*/  IMAD R16, R36.reuse, 0x72, RZ ;  /* 0x0000007224107824 */ /* 0x040fe200078e02ff */
[----:B------:R-:W-:Y:S01]  /*4e90*/  STL [R1+0x734], R152 ;  /* 0x0007349801007387 */ /* 0x000fe20000100800 */
[----:B------:R-:W-:-:S03]  /*4ea0*/  IMAD R17, R36, 0x7a, RZ ;  /* 0x0000007a24117824 */ /* 0x000fc600078e02ff */
[----:B------:R-:W-:Y:S01]  /*4eb0*/  IADD3 R160, P6, PT, R16, R2, RZ ;  /* 0x0000000210a07210 */ /* 0x000fe20007fde0ff */
[----:B--2---:R-:W-:Y:S04]  /*4ec0*/  STL [R1+0xb60], R132 ;  /* 0x000b608401007387 */ /* 0x004fe80000100800 */
[----:B------:R1:W-:Y:S01]  /*4ed0*/  STL [R1+0x730], R161 ;  /* 0x000730a101007387 */ /* 0x0003e20000100800 */
[----:B------:R-:W-:-:S03]  /*4ee0*/  PRMT R159, RZ, 0x7610, R159 ;  /* 0x00007610ff9f7816 */ /* 0x000fc6000000009f */
[----:B------:R2:W-:Y:S01]  /*4ef0*/  STL [R1+0x76c], R160 ;  /* 0x00076ca001007387 */ /* 0x0005e20000100800 */
[----:B0-----:R-:W-:Y:S01]  /*4f00*/  @!P0 IMAD.MOV.U32 R14, RZ, RZ, R160 ;  /* 0x000000ffff0e8224 */ /* 0x001fe200078e00a0 */
[----:B-1----:R-:W-:Y:S01]  /*4f10*/  LEA.HI.X.SX32 R161, R16, R3, 0x1, P6 ;  /* 0x0000000310a17211 */ /* 0x002fe200030f0eff */
[C---:B------:R-:W-:Y:S02]  /*4f20*/  VIADD R16, R12.reuse, 0xffffffe4 ;  /* 0xffffffe40c107836 */ /* 0x040fe40000000000 */
[----:B------:R-:W-:Y:S02]  /*4f30*/  VIADD R18, R12, 0xffffffec ;  /* 0xffffffec0c127836 */ /* 0x000fe40000000000 */
[----:B------:R-:W-:Y:S01]  /*4f40*/  @!P0 IMAD.MOV.U32 R15, RZ, RZ, R161 ;  /* 0x000000ffff0f8224 */ /* 0x000fe200078e00a1 */
[----:B------:R-:W-:Y:S02]  /*4f50*/  PRMT R130, RZ, 0x7610, R130 ;  /* 0x00007610ff827816 */ /* 0x000fe40000000082 */
[----:B------:R-:W-:-:S02]  /*4f60*/  ISETP.GE.U32.AND P2, PT, R18, 0x7fffff6d, PT ;  /* 0x7fffff6d1200780c */ /* 0x000fc40003f46070 */
[----:B------:R0:W4:Y:S01]  /*4f70*/  @!P0 LDG.E.U8 R159, desc[UR18][R14.64] ;  /* 0x000000120e9f8981 */ /* 0x000122000c1e1100 */
[----:B------:R-:W-:Y:S01]  /*4f80*/  ISETP.GE.U32.AND P0, PT, R16, 0x7fffff65, PT ;  /* 0x7fffff651000780c */ /* 0x000fe20003f06070 */
[C---:B------:R-:W-:Y:S01]  /*4f90*/  IMAD R18, R36.reuse, 0x3, RZ ;  /* 0x0000000324127824 */ /* 0x040fe200078e02ff */
[----:B------:R-:W-:Y:S01]  /*4fa0*/  PRMT R108, RZ, 0x7610, R108 ;  /* 0x00007610ff6c7816 */ /* 0x000fe2000000006c */
[----:B--2---:R-:W-:Y:S02]  /*4fb0*/  IMAD.MOV.U32 R160, RZ, RZ, R139 ;  /* 0x000000ffffa07224 */ /* 0x004fe400078e008b */
[----:B------:R-:W-:Y:S02]  /*4fc0*/  IMAD R139, R36, 0x13, RZ ;  /* 0x00000013248b7824 */ /* 0x000fe400078e02ff */
[----:B------:R-:W-:Y:S02]  /*4fd0*/  IMAD.MOV.U32 R162, RZ, RZ, R28 ;  /* 0x000000ffffa27224 */ /* 0x000fe400078e001c */
[----:B------:R-:W-:Y:S01]  /*4fe0*/  IMAD.MOV.U32 R28, RZ, RZ, R146 ;  /* 0x000000ffff1c7224 */ /* 0x000fe200078e0092 */
[----:B------:R-:W-:-:S02]  /*4ff0*/  PRMT R6, RZ, 0x7610, R6 ;  /* 0x00007610ff067816 */ /* 0x000fc40000000006 */
[----:B------:R-:W-:Y:S01]  /*5000*/  PRMT R155, RZ, 0x7610, R155 ;  /* 0x00007610ff9b7816 */ /* 0x000fe2000000009b */
[----:B---3--:R1:W-:Y:S02]  /*5010*/  STL [R1+0x424], R109 ;  /* 0x0004246d01007387 */ /* 0x0083e40000100800 */
[----:B-1----:R-:W-:-:S04]  /*5020*/  IADD3 R109, P6, PT, R17, R2, RZ ;  /* 0x00000002116d7210 */ /* 0x002fc80007fde0ff */
[----:B------:R-:W-:Y:S01]  /*5030*/  LEA.HI.X.SX32 R152, R17, R3, 0x1, P6 ;  /* 0x0000000311987211 */ /* 0x000fe200030f0eff */
[----:B------:R-:W-:-:S04]  /*5040*/  @!P4 IMAD.MOV.U32 R16, RZ, RZ, R109 ;  /* 0x000000ffff10c224 */ /* 0x000fc800078e006d */
[----:B------:R-:W-:Y:S01]  /*5050*/  @!P4 IMAD.MOV.U32 R17, RZ, RZ, R152 ;  /* 0x000000ffff11c224 */ /* 0x000fe200078e0098 */
[----:B0-----:R-:W-:-:S04]  /*5060*/  IADD3 R14, P6, PT, R18, R2, RZ ;  /* 0x00000002120e7210 */ /* 0x001fc80007fde0ff */
[----:B------:R0:W2:Y:S01]  /*5070*/  @!P4 LDG.E.U8 R130, desc[UR18][R16.64] ;  /* 0x000000121082c981 */ /* 0x0000a2000c1e1100 */
[----:B------:R-:W-:Y:S01]  /*5080*/  LEA.HI.X.SX32 R15, R18, R3, 0x1, P6 ;  /* 0x00000003120f7211 */ /* 0x000fe200030f0eff */
[----:B------:R-:W-:-:S04]  /*5090*/  VIADD R18, R12, 0xffffffd4 ;  /* 0xffffffd40c127836 */ /* 0x000fc80000000000 */
[----:B------:R-:W3:Y:S01]  /*50a0*/  @!P5 LDG.E.U8 R108, desc[UR18][R14.64] ;  /* 0x000000120e6cd981 */ /* 0x000ee2000c1e1100 */
[----:B0-----:R-:W-:Y:S02]  /*50b0*/  VIADD R16, R12, 0xffffffdc ;  /* 0xffffffdc0c107836 */ /* 0x001fe40000000000 */
[----:B------:R-:W-:-:S03]  /*50c0*/  IMAD R17, R36, 0xb, RZ ;  /* 0x0000000b24117824 */ /* 0x000fc600078e02ff */
[----:B------:R-:W-:Y:S02]  /*50d0*/  ISETP.GE.U32.AND P4, PT, R16, 0x7fffff5d, PT ;  /* 0x7fffff5d1000780c */ /* 0x000fe40003f86070 */
[CC--:B------:R-:W-:Y:S02]  /*50e0*/  IADD3 R16, P6, PT, R17.reuse, R2.reuse, RZ ;  /* 0x0000000211107210 */ /* 0x0c0fe40007fde0ff */
[----:B------:R-:W-:Y:S01]  /*50f0*/  ISETP.GE.U32.AND P5, PT, R18, 0x7fffff55, PT ;  /* 0x7fffff551200780c */ /* 0x000fe20003fa6070 */
[----:B------:R-:W-:Y:S01]  /*5100*/  IMAD R18, R36, 0x1b, RZ ;  /* 0x0000001b24127824 */ /* 0x000fe200078e02ff */
[----:B------:R-:W-:Y:S01]  /*5110*/  LEA.HI.X.SX32 R17, R17, R3, 0x1, P6 ;  /* 0x0000000311117211 */ /* 0x000fe200030f0eff */
[----:B------:R-:W-:Y:S01]  /*5120*/  STL [R1+0x768], R161 ;  /* 0x000768a101007387 */ /* 0x000fe20000100800 */
[----:B------:R-:W-:-:S03]  /*5130*/  IADD3 R146, P6, PT, R139, R2, RZ ;  /* 0x000000028b927210 */ /* 0x000fc60007fde0ff */
[----:B------:R0:W-:Y:S01]  /*5140*/  STL [R1+0x7a4], R109 ;  /* 0x0007a46d01007387 */ /* 0x0001e20000100800 */
[----:B------:R-:W-:-:S03]  /*5150*/  LEA.HI.X.SX32 R139, R139, R3, 0x1, P6 ;  /* 0x000000038b8b7211 */ /* 0x000fc600030f0eff */
[----:B------:R1:W-:Y:S04]  /*5160*/  STL [R1+0x7a0], R152 ;  /* 0x0007a09801007387 */ /* 0x0003e80000100800 */
[----:B------:R-:W4:Y:S01]  /*5170*/  @!P3 LDG.E.U8 R6, desc[UR18][R16.64] ;  /* 0x000000121006b981 */ /* 0x000f22000c1e1100 */
[----:B0-----:R-:W-:Y:S02]  /*5180*/  IMAD.MOV.U32 R109, RZ, RZ, R19 ;  /* 0x000000ffff6d7224 */ /* 0x001fe400078e0013 */
[----:B------:R-:W-:Y:S01]  /*5190*/  VIADD R19, R12, 0xffffffcc ;  /* 0xffffffcc0c137836 */ /* 0x000fe20000000000 */
[----:B-1----:R-:W-:Y:S01]  /*51a0*/  IADD3 R152, P6, PT, R18, R2, RZ ;  /* 0x0000000212987210 */ /* 0x002fe20007fde0ff */
[----:B------:R-:W-:-:S03]  /*51b0*/  IMAD.MOV.U32 R161, RZ, RZ, R115 ;  /* 0x000000ffffa17224 */ /* 0x000fc600078e0073 */
[----:B------:R-:W-:Y:S01]  /*51c0*/  ISETP.GE.U32.AND P3, PT, R19, 0x7fffff4d, PT ;  /* 0x7fffff4d1300780c */ /* 0x000fe20003f66070 */
[----:B------:R-:W-:Y:S01]  /*51d0*/  @!P2 IMAD.MOV.U32 R19, RZ, RZ, R139 ;  /* 0x000000ffff13a224 */ /* 0x000fe200078e008b */
[----:B------:R-:W-:Y:S01]  /*51e0*/  LEA.HI.X.SX32 R115, R18, R3, 0x1, P6 ;  /* 0x0000000312737211 */ /* 0x000fe200030f0eff */
[----:B------:R-:W-:-:S05]  /*51f0*/  @!P2 IMAD.MOV.U32 R18, RZ, RZ, R146 ;  /* 0x000000ffff12a224 */ /* 0x000fca00078e0092 */
[----:B------:R0:W4:Y:S01]  /*5200*/  @!P2 LDG.E.U8 R155, desc[UR18][R18.64] ;  /* 0x00000012129ba981 */ /* 0x000122000c1e1100 */
[----:B------:R-:W-:Y:S01]  /*5210*/  PRMT R7, RZ, 0x7610, R7 ;  /* 0x00007610ff077816 */ /* 0x000fe20000000007 */
[----:B0-----:R-:W-:Y:S02]  /*5220*/  @!P0 IMAD.MOV.U32 R18, RZ, RZ, R152 ;  /* 0x000000ffff128224 */ /* 0x001fe400078e0098 */
[----:B------:R-:W-:-:S05]  /*5230*/  @!P0 IMAD.MOV.U32 R19, RZ, RZ, R115 ;  /* 0x000000ffff138224 */ /* 0x000fca00078e0073 */
[----:B------:R0:W4:Y:S01]  /*5240*/  @!P0 LDG.E.U8 R7, desc[UR18][R18.64] ;  /* 0x0000001212078981 */ /* 0x000122000c1e1100 */
[----:B------:R-:W-:Y:S01]  /*5250*/  PRMT R154, RZ, 0x7610, R154 ;  /* 0x00007610ff9a7816 */ /* 0x000fe2000000009a */
[----:B0-----:R-:W-:-:S05]  /*5260*/  VIADD R18, R12, 0xffffffbc ;  /* 0xffffffbc0c127836 */ /* 0x001fca0000000000 */
[----:B------:R-:W-:Y:S01]  /*5270*/  ISETP.GE.U32.AND P0, PT, R18, 0x7fffff3d, PT ;  /* 0x7fffff3d1200780c */ /* 0x000fe20003f06070 */
[----:B--2---:R-:W-:Y:S04]  /*5280*/  STL [R1+0xb6c], R130 ;  /* 0x000b6c8201007387 */ /* 0x004fe80000100800 */
[----:B---3--:R-:W-:Y:S04]  /*5290*/  STL [R1+0x3e8], R108 ;  /* 0x0003e86c01007387 */ /* 0x008fe80000100800 */
[----:B----4-:R0:W-:Y:S04]  /*52a0*/  STL [R1+0x42c], R159 ;  /* 0x00042c9f01007387 */ /* 0x0101e80000100800 */
[----:B------:R-:W-:Y:S04]  /*52b0*/  STL [R1+0xa1c], R14 ;  /* 0x000a1c0e01007387 */ /* 0x000fe80000100800 */
[----:B------:R-:W-:Y:S01]  /*52c0*/  STL [R1+0xa18], R15 ;  /* 0x000a180f01007387 */ /* 0x000fe20000100800 */
[----:B0-----:R-:W-:-:S02]  /*52d0*/  IMAD.MOV.U32 R159, RZ, RZ, R21 ;  /* 0x000000ffff9f7224 */ /* 0x001fc400078e0015 */
[----:B------:R-:W-:Y:S01]  /*52e0*/  IMAD R21, R36, 0x23, RZ ;  /* 0x0000002324157824 */ /* 0x000fe200078e02ff */
[----:B------:R-:W-:Y:S04]  /*52f0*/  STL [R1+0xb70], R6 ;  /* 0x000b700601007387 */ /* 0x000fe80000100800 */
[----:B------:R-:W-:Y:S04]  /*5300*/  STL [R1+0xa24], R16 ;  /* 0x000a241001007387 */ /* 0x000fe80000100800 */
[----:B------:R-:W-:Y:S04]  /*5310*/  STL [R1+0xa20], R17 ;  /* 0x000a201101007387 */ /* 0x000fe80000100800 */
[----:B------:R-:W-:Y:S04]  /*5320*/  STL [R1+0xa4], R152 ;  /* 0x0000a49801007387 */ /* 0x000fe80000100800 */
[----:B------:R-:W-:Y:S04]  /*5330*/  STL [R1+0xa2c], R146 ;  /* 0x000a2c9201007387 */ /* 0x000fe80000100800 */
[----:B------:R-:W-:Y:S04]  /*5340*/  STL [R1+0xa28], R139 ;  /* 0x000a288b01007387 */ /* 0x000fe80000100800 */
[----:B------:R-:W-:Y:S04]  /*5350*/  STL [R1+0xa0], R115 ;  /* 0x0000a07301007387 */ /* 0x000fe80000100800 */
[----:B------:R0:W-:Y:S01]  /*5360*/  STL [R1+0x3c0], R155 ;  /* 0x0003c09b01007387 */ /* 0x0001e20000100800 */
[----:B------:R-:W-:Y:S01]  /*5370*/  IMAD.MOV.U32 R108, RZ, RZ, R113 ;  /* 0x000000ffff6c7224 */ /* 0x000fe200078e0071 */
[----:B0-----:R-:W-:-:S02]  /*5380*/  IADD3 R155, P6, PT, R21, R2, RZ ;  /* 0x00000002159b7210 */ /* 0x001fc40007fde0ff */
[----:B------:R-:W2:Y:S02]  /*5390*/  LDL.LU R115, [R1+0xc08] ;  /* 0x000c080001737983 */ /* 0x000ea40000300800 */
[----:B------:R-:W-:Y:S01]  /*53a0*/  LEA.HI.X.SX32 R19, R21, R3, 0x1, P6 ;  /* 0x0000000315137211 */ /* 0x000fe200030f0eff */
[----:B------:R-:W-:-:S05]  /*53b0*/  @!P4 IMAD.MOV.U32 R18, RZ, RZ, R155 ;  /* 0x000000ffff12c224 */ /* 0x000fca00078e009b */
[----:B------:R0:W3:Y:S01]  /*53c0*/  @!P4 LDG.E.U8 R154, desc[UR18][R18.64] ;  /* 0x00000012129ac981 */ /* 0x0000e2000c1e1100 */
[----:B------:R-:W-:Y:S02]  /*53d0*/  IMAD.MOV.U32 R113, RZ, RZ, R20 ;  /* 0x000000ffff717224 */ /* 0x000fe400078e0014 */
[----:B------:R-:W-:-:S05]  /*53e0*/  VIADD R20, R12, 0xffffffc4 ;  /* 0xffffffc40c147836 */ /* 0x000fca0000000000 */
[----:B------:R-:W-:Y:S01]  /*53f0*/  ISETP.GE.U32.AND P2, PT, R20, 0x7fffff45, PT ;  /* 0x7fffff451400780c */ /* 0x000fe20003f46070 */
[----:B------:R-:W-:Y:S02]  /*5400*/  IMAD R20, R36, 0x2b, RZ ;  /* 0x0000002b24147824 */ /* 0x000fe400078e02ff */
[----:B------:R-:W-:-:S03]  /*5410*/  VIADD R21, R12, 0xffffffb4 ;  /* 0xffffffb40c157836 */ /* 0x000fc60000000000 */
[C---:B------:R-:W-:Y:S01]  /*5420*/  IADD3 R152, P6, PT, R20.reuse, R2, RZ ;  /* 0x0000000214987210 */ /* 0x040fe20007fde0ff */
[----:B------:R-:W-:Y:S01]  /*5430*/  STL [R1+0xb78], R7 ;  /* 0x000b780701007387 */ /* 0x000fe20000100800 */
[----:B------:R-:W-:Y:S02]  /*5440*/  ISETP.GE.U32.AND P4, PT, R21, 0x7fffff35, PT ;  /* 0x7fffff351500780c */ /* 0x000fe40003f86070 */
[----:B0-----:R-:W-:Y:S01]  /*5450*/  LEA.HI.X.SX32 R18, R20, R3, 0x1, P6 ;  /* 0x0000000314127211 */ /* 0x001fe200030f0eff */
[----:B------:R-:W-:Y:S01]  /*5460*/  STL [R1+0xe4], R155 ;  /* 0x0000e49b01007387 */ /* 0x000fe20000100800 */
[----:B------:R-:W-:-:S03]  /*5470*/  IMAD R21, R36, 0x33, RZ ;  /* 0x0000003324157824 */ /* 0x000fc600078e02ff */
[----:B------:R0:W-:Y:S01]  /*5480*/  STL [R1+0xe0], R19 ;  /* 0x0000e01301007387 */ /* 0x0001e20000100800 */
[----:B------:R-:W-:-:S03]  /*5490*/  PRMT R126, RZ, 0x7610, R126 ;  /* 0x00007610ff7e7816 */ /* 0x000fc6000000007e */
[----:B------:R-:W-:Y:S01]  /*54a0*/  STL [R1+0x554], R152 ;  /* 0x0005549801007387 */ /* 0x000fe20000100800 */
[----:B0-----:R-:W-:Y:S01]  /*54b0*/  @!P5 IMAD.MOV.U32 R19, RZ, RZ, R18 ;  /* 0x000000ffff13d224 */ /* 0x001fe200078e0012 */
[----:B------:R-:W-:Y:S02]  /*54c0*/  PRMT R153, RZ, 0x7610, R153 ;  /* 0x00007610ff997816 */ /* 0x000fe40000000099 */
[----:B---3--:R0:W-:Y:S04]  /*54d0*/  STL [R1+0x3b4], R154 ;  /* 0x0003b49a01007387 */ /* 0x0081e80000100800 */
[----:B------:R1:W-:Y:S01]  /*54e0*/  STL [R1+0x550], R18 ;  /* 0x0005501201007387 */ /* 0x0003e20000100800 */
[----:B0-----:R-:W-:Y:S02]  /*54f0*/  IMAD.MOV.U32 R154, RZ, RZ, R161 ;  /* 0x000000ffff9a7224 */ /* 0x001fe400078e00a1 */
[----:B------:R-:W-:Y:S01]  /*5500*/  IMAD.MOV.U32 R161, RZ, RZ, R114 ;  /* 0x000000ffffa17224 */ /* 0x000fe200078e0072 */
[----:B------:R-:W-:Y:S01]  /*5510*/  IADD3 R114, P6, PT, R21, R2, RZ ;  /* 0x0000000215727210 */ /* 0x000fe20007fde0ff */
[----:B-1----:R-:W-:-:S05]  /*5520*/  @!P5 IMAD.MOV.U32 R18, RZ, RZ, R152 ;  /* 0x000000ffff12d224 */ /* 0x002fca00078e0098 */
[----:B------:R0:W3:Y:S02]  /*5530*/  @!P5 LDG.E.U8 R126, desc[UR18][R18.64] ;  /* 0x00000012127ed981 */ /* 0x0000e4000c1e1100 */
[----:B0-----:R-:W-:Y:S01]  /*5540*/  LEA.HI.X.SX32 R19, R21, R3, 0x1, P6 ;  /* 0x0000000315137211 */ /* 0x001fe200030f0eff */
[----:B------:R-:W-:-:S05]  /*5550*/  @!P3 IMAD.MOV.U32 R18, RZ, RZ, R114 ;  /* 0x000000ffff12b224 */ /* 0x000fca00078e0072 */
[----:B------:R0:W4:Y:S01]  /*5560*/  @!P3 LDG.E.U8 R153, desc[UR18][R18.64] ;  /* 0x000000121299b981 */ /* 0x000122000c1e1100 */
[----:B------:R-:W-:-:S05]  /*5570*/  IMAD R20, R36, 0x3b, RZ ;  /* 0x0000003b24147824 */ /* 0x000fca00078e02ff */
[----:B------:R-:W-:Y:S01]  /*5580*/  IADD3 R152, P6, PT, R20, R2, RZ ;  /* 0x0000000214987210 */ /* 0x000fe20007fde0ff */
[----:B------:R-:W-:-:S03]  /*5590*/  IMAD.MOV.U32 R155, RZ, RZ, R159 ;  /* 0x000000ffff9b7224 */ /* 0x000fc600078e009f */
[----:B------:R-:W-:Y:S01]  /*55a0*/  LEA.HI.X.SX32 R20, R20, R3, 0x1, P6 ;  /* 0x0000000314147211 */ /* 0x000fe200030f0eff */
[----:B------:R-:W-:Y:S01]  /*55b0*/  IMAD.MOV.U32 R159, RZ, RZ, R108 ;  /* 0x000000ffff9f7224 */ /* 0x000fe200078e006c */
[----:B------:R-:W-:Y:S01]  /*55c0*/  PRMT R125, RZ, 0x7610, R125 ;  /* 0x00007610ff7d7816 */ /* 0x000fe2000000007d */
[----:B------:R-:W-:Y:S02]  /*55d0*/  IMAD.MOV.U32 R108, RZ, RZ, R22 ;  /* 0x000000ffff6c7224 */ /* 0x000fe400078e0016 */
[----:B------:R-:W-:Y:S02]  /*55e0*/  VIADD R22, R12, 0xffffffac ;  /* 0xffffffac0c167836 */ /* 0x000fe40000000000 */
[----:B0-----:R-:W-:Y:S02]  /*55f0*/  @!P2 IMAD.MOV.U32 R18, RZ, RZ, R152 ;  /* 0x000000ffff12a224 */ /* 0x001fe400078e0098 */
[----:B------:R-:W-:Y:S01]  /*5600*/  IMAD R21, R36, 0x43, RZ ;  /* 0x0000004324157824 */ /* 0x000fe200078e02ff */
[----:B------:R-:W-:Y:S01]  /*5610*/  ISETP.GE.U32.AND P5, PT, R22, 0x7fffff2d, PT ;  /* 0x7fffff2d1600780c */ /* 0x000fe20003fa6070 */
[----:B------:R-:W-:-:S05]  /*5620*/  VIADD R22, R12, 0xffffffa4 ;  /* 0xffffffa40c167836 */ /* 0x000fca0000000000 */
[----:B------:R-:W-:Y:S02]  /*5630*/  ISETP.GE.U32.AND P3, PT, R22, 0x7fffff25, PT ;  /* 0x7fffff251600780c */ /* 0x000fe40003f66070 */
[----:B------:R-:W-:Y:S01]  /*5640*/  PRMT R22, RZ, 0x7610, R22 ;  /* 0x00007610ff167816 */ /* 0x000fe20000000016 */
[----:B---3--:R-:W-:Y:S04]  /*5650*/  STL [R1+0xb80], R126 ;  /* 0x000b807e01007387 */ /* 0x008fe80000100800 */
[----:B------:R0:W-:Y:S04]  /*5660*/  STL [R1+0x594], R114 ;  /* 0x0005947201007387 */ /* 0x0001e80000100800 */
[----:B------:R1:W-:Y:S04]  /*5670*/  STL [R1+0x590], R19 ;  /* 0x0005901301007387 */ /* 0x0003e80000100800 */
[----:B------:R-:W-:Y:S04]  /*5680*/  STL [R1+0x5d4], R152 ;  /* 0x0005d49801007387 */ /* 0x000fe80000100800 */
[----:B0-----:R-:W3:Y:S01]  /*5690*/  LDL.LU R114, [R1+0xc04] ;  /* 0x000c040001727983 */ /* 0x001ee20000300800 */
[----:B-1----:R-:W-:-:S03]  /*56a0*/  @!P2 IMAD.MOV.U32 R19, RZ, RZ, R20 ;  /* 0x000000ffff13a224 */ /* 0x002fc600078e0014 */
[----:B------:R-:W-:Y:S04]  /*56b0*/  STL [R1+0x5d0], R20 ;  /* 0x0005d01401007387 */ /* 0x000fe80000100800 */
[----:B----4-:R0:W-:Y:S04]  /*56c0*/  STL [R1+0x3ac], R153 ;  /* 0x0003ac9901007387 */ /* 0x0101e80000100800 */
[----:B------:R1:W4:Y:S01]  /*56d0*/  @!P2 LDG.E.U8 R125, desc[UR18][R18.64] ;  /* 0x00000012127da981 */ /* 0x000322000c1e1100 */
[----:B0-----:R-:W-:Y:S02]  /*56e0*/  IMAD.MOV.U32 R153, RZ, RZ, R159 ;  /* 0x000000ffff997224 */ /* 0x001fe400078e009f */
[----:B------:R-:W-:-:S02]  /*56f0*/  IMAD.MOV.U32 R159, RZ, RZ, R108 ;  /* 0x000000ffff9f7224 */ /* 0x000fc400078e006c */
[----:B------:R-:W-:Y:S01]  /*5700*/  IMAD.MOV.U32 R108, RZ, RZ, R113 ;  /* 0x000000ffff6c7224 */ /* 0x000fe200078e0071 */
[----:B------:R-:W-:Y:S01]  /*5710*/  IADD3 R113, P6, PT, R21, R2, RZ ;  /* 0x0000000215717210 */ /* 0x000fe20007fde0ff */
[----:B-1----:R-:W-:-:S03]  /*5720*/  VIADD R18, R12, 0xffffff9c ;  /* 0xffffff9c0c127836 */ /* 0x002fc60000000000 */
[----:B------:R-:W-:Y:S02]  /*5730*/  LEA.HI.X.SX32 R19, R21, R3, 0x1, P6 ;  /* 0x0000000315137211 */ /* 0x000fe400030f0eff */
[----:B------:R-:W-:Y:S01]  /*5740*/  ISETP.GE.U32.AND P2, PT, R18, 0x7fffff1d, PT ;  /* 0x7fffff1d1200780c */ /* 0x000fe20003f46070 */
[----:B------:R-:W-:-:S05]  /*5750*/  @!P0 IMAD.MOV.U32 R18, RZ, RZ, R113 ;  /* 0x000000ffff128224 */ /* 0x000fca00078e0071 */
[----:B------:R0:W2:Y:S01]  /*5760*/  @!P0 LDG.E.U8 R22, desc[UR18][R18.64] ;  /* 0x0000001212168981 */ /* 0x0000a2000c1e1100 */
[----:B------:R-:W-:Y:S02]  /*5770*/  IMAD R20, R36, 0x4b, RZ ;  /* 0x0000004b24147824 */ /* 0x000fe400078e02ff */
[----:B------:R-:W-:-:S03]  /*5780*/  VIADD R21, R12, 0xffffff94 ;  /* 0xffffff940c157836 */ /* 0x000fc60000000000 */
[----:B------:R-:W-:Y:S02]  /*5790*/  IADD3 R152, P6, PT, R20, R2, RZ ;  /* 0x0000000214987210 */ /* 0x000fe40007fde0ff */
[----:B------:R-:W-:Y:S01]  /*57a0*/  ISETP.GE.U32.AND P0, PT, R21, 0x7fffff15, PT ;  /* 0x7fffff151500780c */ /* 0x000fe20003f06070 */
[----:B------:R-:W-:Y:S01]  /*57b0*/  IMAD R21, R36, 0x53, RZ ;  /* 0x0000005324157824 */ /* 0x000fe200078e02ff */
[----:B------:R-:W-:Y:S01]  /*57c0*/  PRMT R4, RZ, 0x7610, R4 ;  /* 0x00007610ff047816 */ /* 0x000fe20000000004 */
[----:B0-----:R-:W-:Y:S01]  /*57d0*/  @!P4 IMAD.MOV.U32 R18, RZ, RZ, R152 ;  /* 0x000000ffff12c224 */ /* 0x001fe200078e0098 */
[----:B------:R-:W-:Y:S01]  /*57e0*/  PRMT R151, RZ, 0x7610, R151 ;  /* 0x00007610ff977816 */ /* 0x000fe20000000097 */
[----:B----4-:R-:W-:Y:S04]  /*57f0*/  STL [R1+0xb88], R125 ;  /* 0x000b887d01007387 */ /* 0x010fe80000100800 */
[----:B------:R-:W-:Y:S04]  /*5800*/  STL [R1+0x614], R113 ;  /* 0x0006147101007387 */ /* 0x000fe80000100800 */
[----:B------:R0:W-:Y:S04]  /*5810*/  STL [R1+0x610], R19 ;  /* 0x0006101301007387 */ /* 0x0001e80000100800 */
[----:B------:R-:W-:Y:S01]  /*5820*/  STL [R1+0x654], R152 ;  /* 0x0006549801007387 */ /* 0x000fe20000100800 */
[----:B0-----:R-:W-:-:S02]  /*5830*/  LEA.HI.X.SX32 R19, R20, R3, 0x1, P6 ;  /* 0x0000000314137211 */ /* 0x001fc400030f0eff */
[----:B------:R-:W-:-:S03]  /*5840*/  IADD3 R113, P6, PT, R21, R2, RZ ;  /* 0x0000000215717210 */ /* 0x000fc60007fde0ff */
[----:B------:R0:W4:Y:S04]  /*5850*/  @!P4 LDG.E.U8 R4, desc[UR18][R18.64] ;  /* 0x000000121204c981 */ /* 0x000128000c1e1100 */
[----:B--2---:R-:W-:Y:S04]  /*5860*/  STL [R1+0x37c], R22 ;  /* 0x00037c1601007387 */ /* 0x004fe80000100800 */
[----:B------:R1:W-:Y:S01]  /*5870*/  STL [R1+0x650], R19 ;  /* 0x0006501301007387 */ /* 0x0003e20000100800 */
[----:B0-----:R-:W-:Y:S01]  /*5880*/  @!P5 IMAD.MOV.U32 R18, RZ, RZ, R113 ;  /* 0x000000ffff12d224 */ /* 0x001fe200078e0071 */
[----:B-1----:R-:W-:-:S05]  /*5890*/  LEA.HI.X.SX32 R19, R21, R3, 0x1, P6 ;  /* 0x0000000315137211 */ /* 0x002fca00030f0eff */
[----:B------:R0:W2:Y:S01]  /*58a0*/  @!P5 LDG.E.U8 R151, desc[UR18][R18.64] ;  /* 0x000000121297d981 */ /* 0x0000a2000c1e1100 */
[----:B------:R-:W-:Y:S02]  /*58b0*/  IMAD R20, R36, 0x5b, RZ ;  /* 0x0000005b24147824 */ /* 0x000fe400078e02ff */
[----:B------:R-:W-:Y:S02]  /*58c0*/  IMAD.MOV.U32 R152, RZ, RZ, R159 ;  /* 0x000000ffff987224 */ /* 0x000fe400078e009f */
[----:B------:R-:W-:Y:S01]  /*58d0*/  IMAD.MOV.U32 R159, RZ, RZ, R109 ;  /* 0x000000ffff9f7224 */ /* 0x000fe200078e006d */
[C---:B------:R-:W-:Y:S01]  /*58e0*/  IADD3 R109, P6, PT, R20.reuse, R2, RZ ;  /* 0x00000002146d7210 */ /* 0x040fe20007fde0ff */
[----:B------:R1:W-:Y:S03]  /*58f0*/  STL [R1+0x694], R113 ;  /* 0x0006947101007387 */ /* 0x0003e60000100800 */
[----:B------:R-:W-:Y:S01]  /*5900*/  LEA.HI.X.SX32 R20, R20, R3, 0x1, P6 ;  /* 0x0000000314147211 */ /* 0x000fe200030f0eff */
[----:B------:R-:W-:Y:S01]  /*5910*/  VIADD R22, R12, 0xffffff8c ;  /* 0xffffff8c0c167836 */ /* 0x000fe20000000000 */
[----:B------:R-:W-:Y:S01]  /*5920*/  PRMT R148, RZ, 0x7610, R148 ;  /* 0x00007610ff947816 */ /* 0x000fe20000000094 */
[----:B0-----:R-:W-:-:S02]  /*5930*/  @!P3 IMAD.MOV.U32 R18, RZ, RZ, R109 ;  /* 0x000000ffff12b224 */ /* 0x001fc400078e006d */
[----:B------:R-:W-:Y:S01]  /*5940*/  IMAD R21, R36, 0x63, RZ ;  /* 0x0000006324157824 */ /* 0x000fe200078e02ff */
[----:B------:R-:W-:Y:S01]  /*5950*/  ISETP.GE.U32.AND P4, PT, R22, 0x7fffff0d, PT ;  /* 0x7fffff0d1600780c */ /* 0x000fe20003f86070 */
[----:B------:R-:W-:-:S05]  /*5960*/  VIADD R22, R12, 0xffffff84 ;  /* 0xffffff840c167836 */ /* 0x000fca0000000000 */
[----:B------:R-:W-:Y:S02]  /*5970*/  ISETP.GE.U32.AND P5, PT, R22, 0x7fffff05, PT ;  /* 0x7fffff051600780c */ /* 0x000fe40003fa6070 */
[----:B------:R-:W-:Y:S01]  /*5980*/  PRMT R22, RZ, 0x7610, R22 ;  /* 0x00007610ff167816 */ /* 0x000fe20000000016 */
[----:B----4-:R-:W-:Y:S04]  /*5990*/  STL [R1+0xb8c], R4 ;  /* 0x000b8c0401007387 */ /* 0x010fe80000100800 */
[----:B------:R0:W-:Y:S04]  /*59a0*/  STL [R1+0x690], R19 ;  /* 0x0006901301007387 */ /* 0x0001e80000100800 */
[----:B------:R-:W-:Y:S04]  /*59b0*/  STL [R1+0x6cc], R109 ;  /* 0x0006cc6d01007387 */ /* 0x000fe80000100800 */
[----:B-1----:R-:W4:Y:S01]  /*59c0*/  LDL.LU R113, [R1+0xc00] ;  /* 0x000c000001717983 */ /* 0x002f220000300800 */
[----:B0-----:R-:W-:-:S03]  /*59d0*/  @!P3 IMAD.MOV.U32 R19, RZ, RZ, R20 ;  /* 0x000000ffff13b224 */ /* 0x001fc600078e0014 */
[----:B------:R0:W-:Y:S04]  /*59e0*/  STL [R1+0x6c8], R20 ;  /* 0x0006c81401007387 */ /* 0x0001e80000100800 */
[----:B------:R1:W3:Y:S04]  /*59f0*/  @!P3 LDG.E.U8 R148, desc[UR18][R18.64] ;  /* 0x000000121294b981 */ /* 0x0002e8000c1e1100 */
[----:B--2---:R2:W-:Y:S01]  /*5a00*/  STL [R1+0x370], R151 ;  /* 0x0003709701007387 */ /* 0x0045e20000100800 */
[----:B0-----:R-:W-:-:S03]  /*5a10*/  IMAD R20, R36, 0x6b, RZ ;  /* 0x0000006b24147824 */ /* 0x001fc600078e02ff */
[----:B------:R-:W4:Y:S01]  /*5a20*/  LDL.LU R109, [R1+0xbfc] ;  /* 0x000bfc00016d7983 */ /* 0x000f220000300800 */
[----:B-1----:R-:W-:Y:S01]  /*5a30*/  VIADD R18, R12, 0xfffffffb ;  /* 0xfffffffb0c127836 */ /* 0x002fe20000000000 */
[----:B--2---:R-:W-:-:S04]  /*5a40*/  IADD3 R151, P6, PT, R21, R2, RZ ;  /* 0x0000000215977210 */ /* 0x004fc80007fde0ff */
[----:B------:R-:W-:Y:S02]  /*5a50*/  ISETP.GE.U32.AND P3, PT, R18, 0x7fffff7c, PT ;  /* 0x7fffff7c1200780c */ /* 0x000fe40003f66070 */
[----:B------:R-:W-:Y:S01]  /*5a60*/  LEA.HI.X.SX32 R19, R21, R3, 0x1, P6 ;  /* 0x0000000315137211 */ /* 0x000fe200030f0eff */
[----:B------:R-:W-:-:S05]  /*5a70*/  @!P2 IMAD.MOV.U32 R18, RZ, RZ, R151 ;  /* 0x000000ffff12a224 */ /* 0x000fca00078e0097 */
[----:B------:R0:W2:Y:S04]  /*5a80*/  @!P2 LDG.E.U8 R22, desc[UR18][R18.64] ;  /* 0x000000121216a981 */ /* 0x0000a8000c1e1100 */
[----:B------:R-:W-:Y:S04]  /*5a90*/  STL [R1+0x704], R151 ;  /* 0x0007049701007387 */ /* 0x000fe80000100800 */
[----:B------:R-:W-:Y:S01]  /*5aa0*/  STL [R1+0x700], R19 ;  /* 0x0007001301007387 */ /* 0x000fe20000100800 */
[----:B------:R-:W-:-:S03]  /*5ab0*/  PRMT R147, RZ, 0x7610, R147 ;  /* 0x00007610ff937816 */ /* 0x000fc60000000093 */
[----:B---3--:R1:W-:Y:S02]  /*5ac0*/  STL [R1+0x3a4], R148 ;  /* 0x0003a49401007387 */ /* 0x0083e40000100800 */
[----:B-1----:R-:W-:-:S04]  /*5ad0*/  IADD3 R148, P6, PT, R20, R2, RZ ;  /* 0x0000000214947210 */ /* 0x002fc80007fde0ff */
[----:B0-----:R-:W-:Y:S01]  /*5ae0*/  LEA.HI.X.SX32 R18, R20, R3, 0x1, P6 ;  /* 0x0000000314127211 */ /* 0x001fe200030f0eff */
[----:B------:R-:W-:Y:S04]  /*5af0*/  STL [R1+0x73c], R148 ;  /* 0x00073c9401007387 */ /* 0x000fe80000100800 */
[----:B------:R-:W-:Y:S01]  /*5b00*/  @!P0 IMAD.MOV.U32 R19, RZ, RZ, R18 ;  /* 0x000000ffff138224 */ /* 0x000fe200078e0012 */
[----:B--2---:R-:W-:Y:S04]  /*5b10*/  STL [R1+0x33c], R22 ;  /* 0x00033c1601007387 */ /* 0x004fe80000100800 */
[----:B------:R0:W-:Y:S02]  /*5b20*/  STL [R1+0x738], R18 ;  /* 0x0007381201007387 */ /* 0x0001e40000100800 */
[----:B0-----:R-:W-:-:S05]  /*5b30*/  @!P0 IMAD.MOV.U32 R18, RZ, RZ, R148 ;  /* 0x000000ffff128224 */ /* 0x001fca00078e0094 */
[----:B------:R0:W2:Y:S01]  /*5b40*/  @!P0 LDG.E.U8 R147, desc[UR18][R18.64] ;  /* 0x0000001212938981 */ /* 0x0000a2000c1e1100 */
[----:B------:R-:W-:-:S05]  /*5b50*/  VIADD R21, R12, 0xfffffff3 ;  /* 0xfffffff30c157836 */ /* 0x000fca0000000000 */
[----:B------:R-:W-:Y:S01]  /*5b60*/  ISETP.GE.U32.AND P2, PT, R21, 0x7fffff74, PT ;  /* 0x7fffff741500780c */ /* 0x000fe20003f46070 */
[C---:B------:R-:W-:Y:S02]  /*5b70*/  IMAD R21, R36.reuse, 0x73, RZ ;  /* 0x0000007324157824 */ /* 0x040fe400078e02ff */
[----:B------:R-:W-:-:S03]  /*5b80*/  IMAD R20, R36, 0x7b, RZ ;  /* 0x0000007b24147824 */ /* 0x000fc600078e02ff */
[C---:B------:R-:W-:Y:S02]  /*5b90*/  IADD3 R151, P6, PT, R21.reuse, R2, RZ ;  /* 0x0000000215977210 */ /* 0x040fe40007fde0ff */
[----:B------:R-:W-:Y:S02]  /*5ba0*/  PRMT R149, RZ, 0x7610, R149 ;  /* 0x00007610ff957816 */ /* 0x000fe40000000095 */
[----:B0-----:R-:W-:Y:S01]  /*5bb0*/  LEA.HI.X.SX32 R19, R21, R3, 0x1, P6 ;  /* 0x0000000315137211 */ /* 0x001fe200030f0eff */
[----:B------:R-:W-:Y:S01]  /*5bc0*/  STL [R1+0x774], R151 ;  /* 0x0007749701007387 */ /* 0x000fe20000100800 */
[----:B------:R-:W-:Y:S02]  /*5bd0*/  @!P4 IMAD.MOV.U32 R18, RZ, RZ, R151 ;  /* 0x000000ffff12c224 */ /* 0x000fe400078e0097 */
[C---:B------:R-:W-:Y:S02]  /*5be0*/  VIADD R21, R12.reuse, 0xffffffe3 ;  /* 0xffffffe30c157836 */ /* 0x040fe40000000000 */
[----:B------:R-:W-:Y:S01]  /*5bf0*/  VIADD R22, R12, 0xffffffeb ;  /* 0xffffffeb0c167836 */ /* 0x000fe20000000000 */
[----:B------:R0:W3:Y:S01]  /*5c00*/  @!P4 LDG.E.U8 R149, desc[UR18][R18.64] ;  /* 0x000000121295c981 */ /* 0x0000e2000c1e1100 */
[----:B------:R-:W-:-:S02]  /*5c10*/  PRMT R145, RZ, 0x7610, R145 ;  /* 0x00007610ff917816 */ /* 0x000fc40000000091 */
[----:B------:R-:W-:Y:S02]  /*5c20*/  ISETP.GE.U32.AND P4, PT, R21, 0x7fffff64, PT ;  /* 0x7fffff641500780c */ /* 0x000fe40003f86070 */
[----:B------:R-:W-:Y:S01]  /*5c30*/  ISETP.GE.U32.AND P0, PT, R22, 0x7fffff6c, PT ;  /* 0x7fffff6c1600780c */ /* 0x000fe20003f06070 */
[----:B------:R-:W-:Y:S01]  /*5c40*/  IMAD.SHL.U32 R22, R36, 0x4, RZ ;  /* 0x0000000424167824 */ /* 0x000fe200078e00ff */
[----:B------:R-:W-:Y:S01]  /*5c50*/  PRMT R144, RZ, 0x7610, R144 ;  /* 0x00007610ff907816 */ /* 0x000fe20000000090 */
[----:B--2---:R1:W-:Y:S02]  /*5c60*/  STL [R1+0x32c], R147 ;  /* 0x00032c9301007387 */ /* 0x0043e40000100800 */
[----:B-1----:R-:W-:-:S04]  /*5c70*/  IADD3 R147, P6, PT, R20, R2, RZ ;  /* 0x0000000214937210 */ /* 0x002fc80007fde0ff */
[----:B------:R-:W-:Y:S01]  /*5c80*/  LEA.HI.X.SX32 R148, R20, R3, 0x1, P6 ;  /* 0x0000000314947211 */ /* 0x000fe200030f0eff */
[----:B------:R-:W-:-:S04]  /*5c90*/  @!P5 IMAD.MOV.U32 R20, RZ, RZ, R147 ;  /* 0x000000ffff14d224 */ /* 0x000fc800078e0093 */
[----:B------:R-:W-:Y:S01]  /*5ca0*/  @!P5 IMAD.MOV.U32 R21, RZ, RZ, R148 ;  /* 0x000000ffff15d224 */ /* 0x000fe200078e0094 */
[----:B0-----:R-:W-:-:S04]  /*5cb0*/  IADD3 R18, P6, PT, R22, R2, RZ ;  /* 0x0000000216127210 */ /* 0x001fc80007fde0ff */
[----:B------:R0:W2:Y:S04]  /*5cc0*/  @!P5 LDG.E.U8 R145, desc[UR18][R20.64] ;  /* 0x000000121491d981 */ /* 0x0000a8000c1e1100 */
[----:B------:R1:W-:Y:S01]  /*5cd0*/  STL [R1+0x770], R19 ;  /* 0x0007701301007387 */ /* 0x0003e20000100800 */
[----:B0-----:R-:W-:Y:S02]  /*5ce0*/  VIADD R20, R12, 0xffffffdb ;  /* 0xffffffdb0c147836 */ /* 0x001fe40000000000 */
[----:B------:R-:W-:Y:S01]  /*5cf0*/  IMAD R21, R36, 0xc, RZ ;  /* 0x0000000c24157824 */ /* 0x000fe200078e02ff */
[----:B-1----:R-:W-:Y:S02]  /*5d00*/  LEA.HI.X.SX32 R19, R22, R3, 0x1, P6 ;  /* 0x0000000316137211 */ /* 0x002fe400030f0eff */
[----:B------:R-:W-:-:S02]  /*5d10*/  ISETP.GE.U32.AND P5, PT, R20, 0x7fffff5c, PT ;  /* 0x7fffff5c1400780c */ /* 0x000fc40003fa6070 */
[C---:B------:R-:W-:Y:S01]  /*5d20*/  IADD3 R20, P6, PT, R21.reuse, R2, RZ ;  /* 0x0000000215147210 */ /* 0x040fe20007fde0ff */
[----:B------:R-:W2:Y:S03]  /*5d30*/  @!P3 LDG.E.U8 R23, desc[UR18][R18.64] ;  /* 0x000000121217b981 */ /* 0x000ea6000c1e1100 */
[----:B------:R-:W-:-:S05]  /*5d40*/  LEA.HI.X.SX32 R21, R21, R3, 0x1, P6 ;  /* 0x0000000315157211 */ /* 0x000fca00030f0eff */
[----:B------:R-:W4:Y:S01]  /*5d50*/  @!P2 LDG.E.U8 R144, desc[UR18][R20.64] ;  /* 0x000000121490a981 */ /* 0x000f22000c1e1100 */
[----:B------:R-:W-:-:S03]  /*5d60*/  VIADD R22, R12, 0xffffffd3 ;  /* 0xffffffd30c167836 */ /* 0x000fc60000000000 */
[----:B------:R-:W-:Y:S04]  /*5d70*/  STL [R1+0x7ac], R147 ;  /* 0x0007ac9301007387 */ /* 0x000fe80000100800 */
[----:B------:R-:W-:Y:S04]  /*5d80*/  STL [R1+0x7a8], R148 ;  /* 0x0007a89401007387 */ /* 0x000fe80000100800 */
[----:B---3--:R0:W-:Y:S01]  /*5d90*/  STL [R1+0x324], R149 ;  /* 0x0003249501007387 */ /* 0x0081e20000100800 */
[----:B------:R-:W-:Y:S01]  /*5da0*/  IMAD.MOV.U32 R151, RZ, RZ, R156 ;  /* 0x000000ffff977224 */ /* 0x000fe200078e009c */
[----:B------:R-:W-:-:S02]  /*5db0*/  ISETP.GE.U32.AND P3, PT, R22, 0x7fffff54, PT ;  /* 0x7fffff541600780c */ /* 0x000fc40003f66070 */
[----:B------:R-:W-:Y:S01]  /*5dc0*/  STL [R1+0xa34], R18 ;  /* 0x000a341201007387 */ /* 0x000fe20000100800 */
[----:B0-----:R-:W-:Y:S02]  /*5dd0*/  IMAD.MOV.U32 R149, RZ, RZ, R150 ;  /* 0x000000ffff957224 */ /* 0x001fe400078e0096 */
[C---:B------:R-:W-:Y:S01]  /*5de0*/  IMAD R150, R36.reuse, 0x14, RZ ;  /* 0x0000001424967824 */ /* 0x040fe200078e02ff */
[----:B------:R-:W-:Y:S01]  /*5df0*/  STL [R1+0xa30], R19 ;  /* 0x000a301301007387 */ /* 0x000fe20000100800 */
[----:B------:R-:W-:-:S03]  /*5e00*/  IMAD R22, R36, 0x1c, RZ ;  /* 0x0000001c24167824 */ /* 0x000fc600078e02ff */
[----:B------:R-:W-:-:S04]  /*5e10*/  IADD3 R156, P6, PT, R150, R2, RZ ;  /* 0x00000002969c7210 */ /* 0x000fc80007fde0ff */
[----:B------:R-:W-:Y:S01]  /*5e20*/  LEA.HI.X.SX32 R150, R150, R3, 0x1, P6 ;  /* 0x0000000396967211 */ /* 0x000fe200030f0eff */
[----:B------:R-:W-:Y:S01]  /*5e30*/  IMAD.MOV.U32 R148, RZ, RZ, R108 ;  /* 0x000000ffff947224 */ /* 0x000fe200078e006c */
[----:B------:R-:W-:Y:S02]  /*5e40*/  PRMT R29, RZ, 0x7610, R29 ;  /* 0x00007610ff1d7816 */ /* 0x000fe4000000001d */
[----:B------:R-:W-:Y:S01]  /*5e50*/  PRMT R143, RZ, 0x7610, R143 ;  /* 0x00007610ff8f7816 */ /* 0x000fe2000000008f */
[----:B--2---:R0:W-:Y:S04]  /*5e60*/  STL [R1+0x2f8], R23 ;  /* 0x0002f81701007387 */ /* 0x0041e80000100800 */
[----:B------:R-:W-:Y:S04]  /*5e70*/  STL [R1+0x300], R145 ;  /* 0x0003009101007387 */ /* 0x000fe80000100800 */
[----:B------:R-:W-:Y:S04]  /*5e80*/  STL [R1+0xa3c], R20 ;  /* 0x000a3c1401007387 */ /* 0x000fe80000100800 */
[----:B------:R-:W-:Y:S01]  /*5e90*/  STL [R1+0xa38], R21 ;  /* 0x000a381501007387 */ /* 0x000fe20000100800 */
[----:B0-----:R-:W-:-:S03]  /*5ea0*/  VIADD R23, R12, 0xffffffcb ;  /* 0xffffffcb0c177836 */ /* 0x001fc60000000000 */
[----:B----4-:R0:W-:Y:S02]  /*5eb0*/  STL [R1+0x2ec], R144 ;  /* 0x0002ec9001007387 */ /* 0x0101e40000100800 */
[----:B------:R-:W-:Y:S01]  /*5ec0*/  ISETP.GE.U32.AND P2, PT, R23, 0x7fffff4c, PT ;  /* 0x7fffff4c1700780c */ /* 0x000fe20003f46070 */
[----:B------:R-:W-:Y:S01]  /*5ed0*/  @!P0 IMAD.MOV.U32 R23, RZ, RZ, R150 ;  /* 0x000000ffff178224 */ /* 0x000fe200078e0096 */
[----:B0-----:R-:W-:-:S04]  /*5ee0*/  IADD3 R144, P6, PT, R22, R2, RZ ;  /* 0x0000000216907210 */ /* 0x001fc80007fde0ff */
[----:B------:R-:W-:Y:S01]  /*5ef0*/  LEA.HI.X.SX32 R108, R22, R3, 0x1, P6 ;  /* 0x00000003166c7211 */ /* 0x000fe200030f0eff */
[----:B------:R-:W-:Y:S01]  /*5f00*/  STL [R1+0xac], R144 ;  /* 0x0000ac9001007387 */ /* 0x000fe20000100800 */
[----:B------:R-:W-:-:S03]  /*5f10*/  @!P0 IMAD.MOV.U32 R22, RZ, RZ, R156 ;  /* 0x000000ffff168224 */ /* 0x000fc600078e009c */
[----:B------:R0:W-:Y:S04]  /*5f20*/  STL [R1+0xa44], R156 ;  /* 0x000a449c01007387 */ /* 0x0001e80000100800 */
[----:B------:R1:W2:Y:S01]  /*5f30*/  @!P0 LDG.E.U8 R29, desc[UR18][R22.64] ;  /* 0x00000012161d8981 */ /* 0x0002a2000c1e1100 */
[----:B0-----:R-:W-:Y:S02]  /*5f40*/  IMAD.MOV.U32 R156, RZ, RZ, R108 ;  /* 0x000000ffff9c7224 */ /* 0x001fe400078e006c */
[----:B-1----:R-:W-:Y:S02]  /*5f50*/  @!P4 IMAD.MOV.U32 R22, RZ, RZ, R144 ;  /* 0x000000ffff16c224 */ /* 0x002fe400078e0090 */
[----:B------:R-:W-:-:S05]  /*5f60*/  @!P4 IMAD.MOV.U32 R23, RZ, RZ, R156 ;  /* 0x000000ffff17c224 */ /* 0x000fca00078e009c */
[----:B------:R0:W3:Y:S01]  /*5f70*/  @!P4 LDG.E.U8 R143, desc[UR18][R22.64] ;  /* 0x00000012168fc981 */ /* 0x0000e2000c1e1100 */
[----:B------:R-:W-:Y:S02]  /*5f80*/  IMAD.MOV.U32 R147, RZ, RZ, R25 ;  /* 0x000000ffff937224 */ /* 0x000fe400078e0019 */
[----:B------:R-:W-:Y:S01]  /*5f90*/  IMAD R25, R36, 0x24, RZ ;  /* 0x0000002424197824 */ /* 0x000fe200078e02ff */
[----:B------:R1:W-:Y:S01]  /*5fa0*/  STL [R1+0xa8], R108 ;  /* 0x0000a86c01007387 */ /* 0x0003e20000100800 */
[----:B------:R-:W-:Y:S02]  /*5fb0*/  IMAD.MOV.U32 R145, RZ, RZ, R24 ;  /* 0x000000ffff917224 */ /* 0x000fe400078e0018 */
[C---:B------:R-:W-:Y:S01]  /*5fc0*/  VIADD R24, R12.reuse, 0xffffffc3 ;  /* 0xffffffc30c187836 */ /* 0x040fe20000000000 */
[----:B-1----:R-:W4:Y:S04]  /*5fd0*/  LDL.LU R108, [R1+0xbf8] ;  /* 0x000bf800016c7983 */ /* 0x002f280000300800 */
[----:B------:R1:W-:Y:S01]  /*5fe0*/  STL [R1+0xa40], R150 ;  /* 0x000a409601007387 */ /* 0x0003e20000100800 */
[----:B0-----:R-:W-:Y:S01]  /*5ff0*/  VIADD R22, R12, 0xffffffbb ;  /* 0xffffffbb0c167836 */ /* 0x001fe20000000000 */
[----:B------:R-:W-:Y:S01]  /*6000*/  ISETP.GE.U32.AND P0, PT, R24, 0x7fffff44, PT ;  /* 0x7fffff441800780c */ /* 0x000fe20003f06070 */
[----:B------:R-:W-:Y:S01]  /*6010*/  IMAD R24, R36, 0x2c, RZ ;  /* 0x0000002c24187824 */ /* 0x000fe200078e02ff */
[----:B-1----:R-:W-:-:S04]  /*6020*/  IADD3 R150, P6, PT, R25, R2, RZ ;  /* 0x0000000219967210 */ /* 0x002fc80007fde0ff */
[----:B------:R-:W-:Y:S02]  /*6030*/  LEA.HI.X.SX32 R23, R25, R3, 0x1, P6 ;  /* 0x0000000319177211 */ /* 0x000fe400030f0eff */
[----:B------:R-:W-:Y:S02]  /*6040*/  PRMT R146, RZ, 0x7610, R146 ;  /* 0x00007610ff927816 */ /* 0x000fe40000000092 */
[----:B------:R-:W-:Y:S01]  /*6050*/  ISETP.GE.U32.AND P4, PT, R22, 0x7fffff3c, PT ;  /* 0x7fffff3c1600780c */ /* 0x000fe20003f86070 */
[----:B------:R-:W-:-:S05]  /*6060*/  @!P5 IMAD.MOV.U32 R22, RZ, RZ, R150 ;  /* 0x000000ffff16d224 */ /* 0x000fca00078e0096 */
[----:B------:R0:W4:Y:S01]  /*6070*/  @!P5 LDG.E.U8 R146, desc[UR18][R22.64] ;  /* 0x000000121692d981 */ /* 0x000122000c1e1100 */
[----:B------:R-:W-:-:S03]  /*6080*/  PRMT R142, RZ, 0x7610, R142 ;  /* 0x00007610ff8e7816 */ /* 0x000fc6000000008e */
[----:B--2---:R1:W-:Y:S04]  /*6090*/  STL [R1+0x2c0], R29 ;  /* 0x0002c01d01007387 */ /* 0x0043e80000100800 */
[----:B-1----:R-:W2:Y:S04]  /*60a0*/  LDL.LU R29, [R1+0xbf4] ;  /* 0x000bf400011d7983 */ /* 0x002ea80000300800 */
[----:B------:R-:W-:Y:S04]  /*60b0*/  STL [R1+0xec], R150 ;  /* 0x0000ec9601007387 */ /* 0x000fe80000100800 */
[----:B------:R-:W-:Y:S04]  /*60c0*/  STL [R1+0xe8], R23 ;  /* 0x0000e81701007387 */ /* 0x000fe80000100800 */
[----:B---3--:R1:W-:Y:S02]  /*60d0*/  STL [R1+0x2bc], R143 ;  /* 0x0002bc8f01007387 */ /* 0x0083e40000100800 */
[----:B-1----:R-:W-:-:S04]  /*60e0*/  IADD3 R143, P6, PT, R24, R2, RZ ;  /* 0x00000002188f7210 */ /* 0x002fc80007fde0ff */
[----:B0-----:R-:W-:Y:S01]  /*60f0*/  LEA.HI.X.SX32 R22, R24, R3, 0x1, P6 ;  /* 0x0000000318167211 */ /* 0x001fe200030f0eff */
[----:B------:R-:W-:Y:S04]  /*6100*/  STL [R1+0x55c], R143 ;  /* 0x00055c8f01007387 */ /* 0x000fe80000100800 */
[----:B------:R0:W-:Y:S01]  /*6110*/  STL [R1+0x558], R22 ;  /* 0x0005581601007387 */ /* 0x0001e20000100800 */
[----:B------:R-:W-:Y:S02]  /*6120*/  @!P3 IMAD.MOV.U32 R23, RZ, RZ, R22 ;  /* 0x000000ffff17b224 */ /* 0x000fe400078e0016 */
[----:B0-----:R-:W-:-:S05]  /*6130*/  @!P3 IMAD.MOV.U32 R22, RZ, RZ, R143 ;  /* 0x000000ffff16b224 */ /* 0x001fca00078e008f */
[----:B------:R0:W3:Y:S01]  /*6140*/  @!P3 LDG.E.U8 R142, desc[UR18][R22.64] ;  /* 0x00000012168eb981 */ /* 0x0000e2000c1e1100 */
[----:B------:R-:W-:-:S05]  /*6150*/  VIADD R25, R12, 0xffffffb3 ;  /* 0xffffffb30c197836 */ /* 0x000fca0000000000 */
[----:B------:R-:W-:Y:S01]  /*6160*/  ISETP.GE.U32.AND P5, PT, R25, 0x7fffff34, PT ;  /* 0x7fffff341900780c */ /* 0x000fe20003fa6070 */
[----:B------:R-:W-:Y:S01]  /*6170*/  IMAD R25, R36, 0x34, RZ ;  /* 0x0000003424197824 */ /* 0x000fe200078e02ff */
[----:B----4-:R1:W-:Y:S01]  /*6180*/  STL [R1+0x2b8], R146 ;  /* 0x0002b89201007387 */ /* 0x0103e20000100800 */
[----:B------:R-:W-:-:S03]  /*6190*/  PRMT R141, RZ, 0x7610, R141 ;  /* 0x00007610ff8d7816 */ /* 0x000fc6000000008d */
[----:B-1----:R-:W-:-:S04]  /*61a0*/  IADD3 R146, P6, PT, R25, R2, RZ ;  /* 0x0000000219927210 */ /* 0x002fc80007fde0ff */
[----:B0-----:R-:W-:Y:S01]  /*61b0*/  LEA.HI.X.SX32 R22, R25, R3, 0x1, P6 ;  /* 0x0000000319167211 */ /* 0x001fe200030f0eff */
[----:B------:R-:W-:Y:S04]  /*61c0*/  STL [R1+0x59c], R146 ;  /* 0x00059c9201007387 */ /* 0x000fe80000100800 */
[----:B------:R-:W-:Y:S01]  /*61d0*/  @!P2 IMAD.MOV.U32 R23, RZ, RZ, R22 ;  /* 0x000000ffff17a224 */ /* 0x000fe200078e0016 */
[----:B---3--:R-:W-:Y:S04]  /*61e0*/  STL [R1+0x2b4], R142 ;  /* 0x0002b48e01007387 */ /* 0x008fe80000100800 */
[----:B------:R0:W-:Y:S02]  /*61f0*/  STL [R1+0x598], R22 ;  /* 0x0005981601007387 */ /* 0x0001e40000100800 */
[----:B0-----:R-:W-:-:S05]  /*6200*/  @!P2 IMAD.MOV.U32 R22, RZ, RZ, R146 ;  /* 0x000000ffff16a224 */ /* 0x001fca00078e0092 */
[----:B------:R0:W3:Y:S01]  /*6210*/  @!P2 LDG.E.U8 R141, desc[UR18][R22.64] ;  /* 0x00000012168da981 */ /* 0x0000e2000c1e1100 */
[----:B------:R-:W-:-:S05]  /*6220*/  IMAD R24, R36, 0x3c, RZ ;  /* 0x0000003c24187824 */ /* 0x000fca00078e02ff */
[----:B------:R-:W-:Y:S01]  /*6230*/  IADD3 R142, P6, PT, R24, R2, RZ ;  /* 0x00000002188e7210 */ /* 0x000fe20007fde0ff */
[----:B------:R-:W-:-:S03]  /*6240*/  IMAD.MOV.U32 R144, RZ, RZ, R161 ;  /* 0x000000ffff907224 */ /* 0x000fc600078e00a1 */
[----:B------:R-:W-:Y:S01]  /*6250*/  LEA.HI.X.SX32 R143, R24, R3, 0x1, P6 ;  /* 0x00000003188f7211 */ /* 0x000fe200030f0eff */
[----:B------:R-:W-:Y:S01]  /*6260*/  IMAD.MOV.U32 R161, RZ, RZ, R26 ;  /* 0x000000ffffa17224 */ /* 0x000fe200078e001a */
[----:B------:R-:W-:Y:S01]  /*6270*/  PRMT R140, RZ, 0x7610, R140 ;  /* 0x00007610ff8c7816 */ /* 0x000fe2000000008c */
[----:B------:R-:W-:Y:S02]  /*6280*/  VIADD R26, R12, 0xffffffab ;  /* 0xffffffab0c1a7836 */ /* 0x000fe40000000000 */
[----:B0-----:R-:W-:Y:S02]  /*6290*/  @!P0 IMAD.MOV.U32 R22, RZ, RZ, R142 ;  /* 0x000000ffff168224 */ /* 0x001fe400078e008e */
[----:B------:R-:W-:Y:S02]  /*62a0*/  @!P0 IMAD.MOV.U32 R23, RZ, RZ, R143 ;  /* 0x000000ffff178224 */ /* 0x000fe400078e008f */
[----:B------:R-:W-:Y:S01]  /*62b0*/  IMAD R25, R36, 0x44, RZ ;  /* 0x0000004424197824 */ /* 0x000fe200078e02ff */
[----:B------:R-:W-:Y:S01]  /*62c0*/  ISETP.GE.U32.AND P3, PT, R26, 0x7fffff2c, PT ;  /* 0x7fffff2c1a00780c */ /* 0x000fe20003f66070 */
[----:B------:R-:W-:Y:S01]  /*62d0*/  STL [R1+0x5dc], R142 ;  /* 0x0005dc8e01007387 */ /* 0x000fe20000100800 */
[----:B------:R-:W-:-:S03]  /*62e0*/  VIADD R26, R12, 0xffffffa3 ;  /* 0xffffffa30c1a7836 */ /* 0x000fc60000000000 */
[----:B------:R-:W-:Y:S04]  /*62f0*/  STL [R1+0x5d8], R143 ;  /* 0x0005d88f01007387 */ /* 0x000fe80000100800 */
[----:B------:R0:W4:Y:S01]  /*6300*/  @!P0 LDG.E.U8 R140, desc[UR18][R22.64] ;  /* 0x00000012168c8981 */ /* 0x000122000c1e1100 */
[----:B------:R-:W-:Y:S02]  /*6310*/  ISETP.GE.U32.AND P2, PT, R26, 0x7fffff24, PT ;  /* 0x7fffff241a00780c */ /* 0x000fe40003f46070 */
[----:B------:R-:W-:Y:S01]  /*6320*/  PRMT R26, RZ, 0x7610, R26 ;  /* 0x00007610ff1a7816 */ /* 0x000fe2000000001a */
[----:B0-----:R-:W-:-:S05]  /*6330*/  VIADD R22, R12, 0xffffff9b ;  /* 0xffffff9b0c167836 */ /* 0x001fca0000000000 */
[----:B------:R-:W-:Y:S01]  /*6340*/  ISETP.GE.U32.AND P0, PT, R22, 0x7fffff1c, PT ;  /* 0x7fffff1c1600780c */ /* 0x000fe20003f06070 */
[----:B---3--:R0:W-:Y:S02]  /*6350*/  STL [R1+0x2b0], R141 ;  /* 0x0002b08d01007387 */ /* 0x0081e40000100800 */
[----:B0-----:R-:W-:-:S04]  /*6360*/  IADD3 R141, P6, PT, R25, R2, RZ ;  /* 0x00000002198d7210 */ /* 0x001fc80007fde0ff */
[----:B------:R-:W-:Y:S01]  /*6370*/  LEA.HI.X.SX32 R23, R25, R3, 0x1, P6 ;  /* 0x0000000319177211 */ /* 0x000fe200030f0eff */
[----:B------:R-:W-:-:S05]  /*6380*/  @!P4 IMAD.MOV.U32 R22, RZ, RZ, R141 ;  /* 0x000000ffff16c224 */ /* 0x000fca00078e008d */
[----:B------:R0:W3:Y:S01]  /*6390*/  @!P4 LDG.E.U8 R26, desc[UR18][R22.64] ;  /* 0x00000012161ac981 */ /* 0x0000e2000c1e1100 */
[----:B------:R-:W-:-:S03]  /*63a0*/  IMAD R24, R36, 0x4c, RZ ;  /* 0x0000004c24187824 */ /* 0x000fc600078e02ff */
[----:B------:R-:W-:Y:S04]  /*63b0*/  STL [R1+0x61c], R141 ;  /* 0x00061c8d01007387 */ /* 0x000fe80000100800 */
[----:B------:R-:W-:Y:S04]  /*63c0*/  STL [R1+0x618], R23 ;  /* 0x0006181701007387 */ /* 0x000fe80000100800 */
[----:B----4-:R1:W-:Y:S01]  /*63d0*/  STL [R1+0x2ac], R140 ;  /* 0x0002ac8c01007387 */ /* 0x0103e20000100800 */
[----:B------:R-:W-:Y:S02]  /*63e0*/  PRMT R139, RZ, 0x7610, R139 ;  /* 0x00007610ff8b7816 */ /* 0x000fe4000000008b */
        /* <DEDUP_REMOVED lines=8> */
[----:B------:R-:W-:-:S05]  /*6470*/  VIADD R25, R12, 0xffffff93 ;  /* 0xffffff930c197836 */ /* 0x000fca0000000000 */
[----:B------:R-:W-:Y:S01]  /*6480*/  ISETP.GE.U32.AND P4, PT, R25, 0x7fffff14, PT ;  /* 0x7fffff141900780c */ /* 0x000fe20003f86070 */
[----:B------:R-:W-:-:S05]  /*6490*/  IMAD R25, R36, 0x54, RZ ;  /* 0x0000005424197824 */ /* 0x000fca00078e02ff */
[----:B------:R-:W-:Y:S01]  /*64a0*/  IADD3 R141, P6, PT, R25, R2, RZ ;  /* 0x00000002198d7210 */ /* 0x000fe20007fde0ff */
[----:B------:R-:W-:-:S03]  /*64b0*/  IMAD R24, R36, 0x5c, RZ ;  /* 0x0000005c24187824 */ /* 0x000fc600078e02ff */
[----:B------:R-:W-:Y:S01]  /*64c0*/  LEA.HI.X.SX32 R142, R25, R3, 0x1, P6 ;  /* 0x00000003198e7211 */ /* 0x000fe200030f0eff */
[----:B------:R-:W-:Y:S01]  /*64d0*/  STL [R1+0x69c], R141 ;  /* 0x00069c8d01007387 */ /* 0x000fe20000100800 */
[----:B------:R-:W-:Y:S01]  /*64e0*/  PRMT R137, RZ, 0x7610, R137 ;  /* 0x00007610ff897816 */ /* 0x000fe20000000089 */
[----:B0-----:R-:W-:Y:S02]  /*64f0*/  @!P3 IMAD.MOV.U32 R22, RZ, RZ, R141 ;  /* 0x000000ffff16b224 */ /* 0x001fe400078e008d */
[----:B------:R-:W-:-:S05]  /*6500*/  @!P3 IMAD.MOV.U32 R23, RZ, RZ, R142 ;  /* 0x000000ffff17b224 */ /* 0x000fca00078e008e */
[----:B------:R0:W4:Y:S01]  /*6510*/  @!P3 LDG.E.U8 R137, desc[UR18][R22.64] ;  /* 0x000000121689b981 */ /* 0x000122000c1e1100 */
[----:B------:R-:W-:-:S03]  /*6520*/  PRMT R138, RZ, 0x7610, R138 ;  /* 0x00007610ff8a7816 */ /* 0x000fc6000000008a */
[----:B---3--:R1:W-:Y:S02]  /*6530*/  STL [R1+0x27c], R139 ;  /* 0x00027c8b01007387 */ /* 0x0083e40000100800 */
[----:B-1----:R-:W-:-:S04]  /*6540*/  IADD3 R139, P6, PT, R24, R2, RZ ;  /* 0x00000002188b7210 */ /* 0x002fc80007fde0ff */
[----:B------:R-:W-:Y:S01]  /*6550*/  LEA.HI.X.SX32 R140, R24, R3, 0x1, P6 ;  /* 0x00000003188c7211 */ /* 0x000fe200030f0eff */
[----:B0-----:R-:W-:-:S04]  /*6560*/  @!P2 IMAD.MOV.U32 R22, RZ, RZ, R139 ;  /* 0x000000ffff16a224 */ /* 0x001fc800078e008b */
[----:B------:R-:W-:-:S05]  /*6570*/  @!P2 IMAD.MOV.U32 R23, RZ, RZ, R140 ;  /* 0x000000ffff17a224 */ /* 0x000fca00078e008c */
[----:B------:R0:W3:Y:S01]  /*6580*/  @!P2 LDG.E.U8 R138, desc[UR18][R22.64] ;  /* 0x00000012168aa981 */ /* 0x0000e2000c1e1100 */
[----:B------:R-:W-:-:S03]  /*6590*/  IMAD R25, R36, 0x64, RZ ;  /* 0x0000006424197824 */ /* 0x000fc600078e02ff */
[----:B------:R-:W-:Y:S04]  /*65a0*/  STL [R1+0x698], R142 ;  /* 0x0006988e01007387 */ /* 0x000fe80000100800 */
[----:B------:R-:W-:Y:S01]  /*65b0*/  STL [R1+0x6d4], R139 ;  /* 0x0006d48b01007387 */ /* 0x000fe20000100800 */
[----:B------:R-:W-:-:S03]  /*65c0*/  VIADD R26, R12, 0xffffff8b ;  /* 0xffffff8b0c1a7836 */ /* 0x000fc60000000000 */
[----:B------:R-:W-:Y:S04]  /*65d0*/  STL [R1+0x6d0], R140 ;  /* 0x0006d08c01007387 */ /* 0x000fe80000100800 */
[----:B----4-:R1:W-:Y:S01]  /*65e0*/  STL [R1+0x278], R137 ;  /* 0x0002788901007387 */ /* 0x0103e20000100800 */
[----:B------:R-:W-:Y:S01]  /*65f0*/  ISETP.GE.U32.AND P5, PT, R26, 0x7fffff0c, PT ;  /* 0x7fffff0c1a00780c */ /* 0x000fe20003fa6070 */
[----:B------:R-:W-:Y:S01]  /*6600*/  IMAD R24, R36, 0x6c, RZ ;  /* 0x0000006c24187824 */ /* 0x000fe200078e02ff */
[----:B-1----:R-:W-:Y:S01]  /*6610*/  IADD3 R137, P6, PT, R25, R2, RZ ;  /* 0x0000000219897210 */ /* 0x002fe20007fde0ff */
[----:B------:R-:W-:-:S03]  /*6620*/  VIADD R26, R12, 0xffffff83 ;  /* 0xffffff830c1a7836 */ /* 0x000fc60000000000 */
[----:B0-----:R-:W-:Y:S01]  /*6630*/  LEA.HI.X.SX32 R23, R25, R3, 0x1, P6 ;  /* 0x0000000319177211 */ /* 0x001fe200030f0eff */
[----:B------:R-:W-:Y:S01]  /*6640*/  STL [R1+0x70c], R137 ;  /* 0x00070c8901007387 */ /* 0x000fe20000100800 */
[----:B------:R-:W-:-:S03]  /*6650*/  VIADD R22, R12, 0xfffffffa ;  /* 0xfffffffa0c167836 */ /* 0x000fc60000000000 */
[----:B------:R-:W-:Y:S01]  /*6660*/  STL [R1+0x708], R23 ;  /* 0x0007081701007387 */ /* 0x000fe20000100800 */
[----:B------:R-:W-:Y:S02]  /*6670*/  ISETP.GE.U32.AND P3, PT, R26, 0x7fffff04, PT ;  /* 0x7fffff041a00780c */ /* 0x000fe40003f66070 */
[----:B------:R-:W-:Y:S02]  /*6680*/  PRMT R26, RZ, 0x7610, R26 ;  /* 0x00007610ff1a7816 */ /* 0x000fe4000000001a */
[----:B------:R-:W-:Y:S01]  /*6690*/  ISETP.GE.U32.AND P2, PT, R22, 0x7fffff7b, PT ;  /* 0x7fffff7b1600780c */ /* 0x000fe20003f46070 */
[----:B------:R-:W-:Y:S01]  /*66a0*/  @!P0 IMAD.MOV.U32 R22, RZ, RZ, R137 ;  /* 0x000000ffff168224 */ /* 0x000fe200078e0089 */
[----:B------:R-:W-:-:S04]  /*66b0*/  PRMT R135, RZ, 0x7610, R135 ;  /* 0x00007610ff877816 */ /* 0x000fc80000000087 */
[----:B------:R0:W4:Y:S04]  /*66c0*/  @!P0 LDG.E.U8 R26, desc[UR18][R22.64] ;  /* 0x00000012161a8981 */ /* 0x000128000c1e1100 */
        /* <DEDUP_REMOVED lines=8> */
[C---:B------:R-:W-:Y:S02]  /*6750*/  IMAD R25, R36.reuse, 0x74, RZ ;  /* 0x0000007424197824 */ /* 0x040fe400078e02ff */
[----:B------:R-:W-:-:S03]  /*6760*/  IMAD R24, R36, 0x7c, RZ ;  /* 0x0000007c24187824 */ /* 0x000fc600078e02ff */
[CC--:B------:R-:W-:Y:S01]  /*6770*/  IADD3 R137, P6, PT, R25.reuse, R2.reuse, RZ ;  /* 0x0000000219897210 */ /* 0x0c0fe20007fde0ff */
[----:B------:R-:W-:Y:S02]  /*6780*/  IMAD.MOV.U32 R143, RZ, RZ, R154 ;  /* 0x000000ffff8f7224 */ /* 0x000fe400078e009a */
[----:B------:R-:W-:Y:S01]  /*6790*/  IMAD.MOV.U32 R154, RZ, RZ, R159 ;  /* 0x000000ffff9a7224 */ /* 0x000fe200078e009f */
[----:B0-----:R-:W-:Y:S01]  /*67a0*/  LEA.HI.X.SX32 R22, R25, R3, 0x1, P6 ;  /* 0x0000000319167211 */ /* 0x001fe200030f0eff */
[----:B------:R-:W-:Y:S01]  /*67b0*/  IMAD.MOV.U32 R159, RZ, RZ, R111 ;  /* 0x000000ffff9f7224 */ /* 0x000fe200078e006f */
[----:B------:R-:W-:Y:S01]  /*67c0*/  STL [R1+0x744], R138 ;  /* 0x0007448a01007387 */ /* 0x000fe20000100800 */
[----:B------:R-:W-:-:S03]  /*67d0*/  IADD3 R111, P6, PT, R24, R2, RZ ;  /* 0x00000002186f7210 */ /* 0x000fc60007fde0ff */
[----:B----4-:R-:W-:Y:S01]  /*67e0*/  STL [R1+0x270], R26 ;  /* 0x0002701a01007387 */ /* 0x010fe20000100800 */
[----:B------:R-:W-:Y:S01]  /*67f0*/  PRMT R136, RZ, 0x7610, R136 ;  /* 0x00007610ff887816 */ /* 0x000fe20000000088 */
[----:B------:R-:W-:Y:S02]  /*6800*/  @!P5 IMAD.MOV.U32 R23, RZ, RZ, R22 ;  /* 0x000000ffff17d224 */ /* 0x000fe400078e0016 */
[----:B------:R-:W-:Y:S01]  /*6810*/  STL [R1+0x740], R139 ;  /* 0x0007408b01007387 */ /* 0x000fe20000100800 */
[----:B------:R-:W-:-:S03]  /*6820*/  VIADD R25, R12, 0xffffffe2 ;  /* 0xffffffe20c197836 */ /* 0x000fc60000000000 */
[----:B------:R-:W-:Y:S04]  /*6830*/  STL [R1+0x77c], R137 ;  /* 0x00077c8901007387 */ /* 0x000fe80000100800 */
[----:B------:R0:W-:Y:S04]  /*6840*/  STL [R1+0x778], R22 ;  /* 0x0007781601007387 */ /* 0x0001e80000100800 */
[----:B------:R-:W-:Y:S01]  /*6850*/  STL [R1+0x7b4], R111 ;  /* 0x0007b46f01007387 */ /* 0x000fe20000100800 */
[----:B0-----:R-:W-:-:S05]  /*6860*/  @!P5 IMAD.MOV.U32 R22, RZ, RZ, R137 ;  /* 0x000000ffff16d224 */ /* 0x001fca00078e0089 */
[----:B------:R-:W4:Y:S01]  /*6870*/  @!P5 LDG.E.U8 R136, desc[UR18][R22.64] ;  /* 0x000000121688d981 */ /* 0x000f22000c1e1100 */
[----:B------:R-:W-:-:S03]  /*6880*/  ISETP.GE.U32.AND P5, PT, R25, 0x7fffff63, PT ;  /* 0x7fffff631900780c */ /* 0x000fc60003fa6070 */
[----:B---3--:R0:W-:Y:S02]  /*6890*/  STL [R1+0x26c], R135 ;  /* 0x00026c8701007387 */ /* 0x0081e40000100800 */
[----:B0-----:R-:W-:Y:S01]  /*68a0*/  LEA.HI.X.SX32 R135, R24, R3, 0x1, P6 ;  /* 0x0000000318877211 */ /* 0x001fe200030f0eff */
[----:B------:R-:W-:-:S04]  /*68b0*/  @!P3 IMAD.MOV.U32 R24, RZ, RZ, R111 ;  /* 0x000000ffff18b224 */ /* 0x000fc800078e006f */
[----:B------:R-:W-:-:S05]  /*68c0*/  @!P3 IMAD.MOV.U32 R25, RZ, RZ, R135 ;  /* 0x000000ffff19b224 */ /* 0x000fca00078e0087 */
[----:B------:R0:W3:Y:S01]  /*68d0*/  @!P3 LDG.E.U8 R110, desc[UR18][R24.64] ;  /* 0x00000012186eb981 */ /* 0x0000e2000c1e1100 */
[----:B------:R-:W-:-:S05]  /*68e0*/  VIADD R26, R12, 0xffffffea ;  /* 0xffffffea0c1a7836 */ /* 0x000fca0000000000 */
[----:B------:R-:W-:Y:S01]  /*68f0*/  ISETP.GE.U32.AND P4, PT, R26, 0x7fffff6b, PT ;  /* 0x7fffff6b1a00780c */ /* 0x000fe20003f86070 */
[----:B------:R-:W-:Y:S01]  /*6900*/  IMAD R26, R36, 0x5, RZ ;  /* 0x00000005241a7824 */ /* 0x000fe200078e02ff */
[----:B------:R-:W-:Y:S01]  /*6910*/  STL [R1+0x7b0], R135 ;  /* 0x0007b08701007387 */ /* 0x000fe20000100800 */
[----:B0-----:R-:W-:-:S03]  /*6920*/  VIADD R24, R12, 0xffffffda ;  /* 0xffffffda0c187836 */ /* 0x001fc60000000000 */
[C---:B------:R-:W-:Y:S02]  /*6930*/  IADD3 R22, P6, PT, R26.reuse, R2, RZ ;  /* 0x000000021a167210 */ /* 0x040fe40007fde0ff */
[----:B------:R-:W-:Y:S02]  /*6940*/  PRMT R134, RZ, 0x7610, R134 ;  /* 0x00007610ff867816 */ /* 0x000fe40000000086 */
[----:B------:R-:W-:Y:S02]  /*6950*/  LEA.HI.X.SX32 R23, R26, R3, 0x1, P6 ;  /* 0x000000031a177211 */ /* 0x000fe400030f0eff */
[----:B------:R-:W-:Y:S01]  /*6960*/  ISETP.GE.U32.AND P3, PT, R24, 0x7fffff5b, PT ;  /* 0x7fffff5b1800780c */ /* 0x000fe20003f66070 */
[----:B------:R-:W-:Y:S01]  /*6970*/  VIADD R24, R12, 0xffffffd2 ;  /* 0xffffffd20c187836 */ /* 0x000fe20000000000 */
[----:B------:R-:W-:Y:S01]  /*6980*/  PRMT R133, RZ, 0x7610, R133 ;  /* 0x00007610ff857816 */ /* 0x000fe20000000085 */
[----:B------:R-:W2:Y:S03]  /*6990*/  @!P2 LDG.E.U8 R134, desc[UR18][R22.64] ;  /* 0x000000121686a981 */ /* 0x000ea6000c1e1100 */
[----:B------:R-:W-:Y:S01]  /*69a0*/  ISETP.GE.U32.AND P2, PT, R24, 0x7fffff53, PT ;  /* 0x7fffff531800780c */ /* 0x000fe20003f46070 */
[----:B---3--:R0:W-:Y:S02]  /*69b0*/  STL [R1+0x244], R110 ;  /* 0x0002446e01007387 */ /* 0x0081e40000100800 */
[----:B0-----:R-:W-:-:S05]  /*69c0*/  IMAD R110, R36, 0xd, RZ ;  /* 0x0000000d246e7824 */ /* 0x001fca00078e02ff */
[----:B------:R-:W-:-:S04]  /*69d0*/  IADD3 R111, P6, PT, R110, R2, RZ ;  /* 0x000000026e6f7210 */ /* 0x000fc80007fde0ff */
[----:B------:R-:W-:Y:S01]  /*69e0*/  LEA.HI.X.SX32 R110, R110, R3, 0x1, P6 ;  /* 0x000000036e6e7211 */ /* 0x000fe200030f0eff */
[----:B------:R-:W-:-:S04]  /*69f0*/  @!P0 IMAD.MOV.U32 R24, RZ, RZ, R111 ;  /* 0x000000ffff188224 */ /* 0x000fc800078e006f */
[----:B------:R-:W-:-:S05]  /*6a00*/  @!P0 IMAD.MOV.U32 R25, RZ, RZ, R110 ;  /* 0x000000ffff198224 */ /* 0x000fca00078e006e */
[----:B------:R0:W3:Y:S01]  /*6a10*/  @!P0 LDG.E.U8 R133, desc[UR18][R24.64] ;  /* 0x0000001218858981 */ /* 0x0000e2000c1e1100 */
[----:B------:R-:W-:Y:S02]  /*6a20*/  IMAD.MOV.U32 R142, RZ, RZ, R143 ;  /* 0x000000ffff8e7224 */ /* 0x000fe400078e008f */
[----:B------:R-:W-:Y:S02]  /*6a30*/  IMAD.MOV.U32 R143, RZ, RZ, R145 ;  /* 0x000000ffff8f7224 */ /* 0x000fe400078e0091 */
[----:B------:R-:W-:Y:S02]  /*6a40*/  IMAD.MOV.U32 R145, RZ, RZ, R147 ;  /* 0x000000ffff917224 */ /* 0x000fe400078e0093 */
[----:B------:R-:W-:Y:S02]  /*6a50*/  IMAD.MOV.U32 R147, RZ, RZ, R149 ;  /* 0x000000ffff937224 */ /* 0x000fe400078e0095 */
[----:B------:R-:W-:Y:S02]  /*6a60*/  IMAD.MOV.U32 R149, RZ, RZ, R151 ;  /* 0x000000ffff957224 */ /* 0x000fe400078e0097 */
[----:B------:R-:W-:-:S02]  /*6a70*/  IMAD.MOV.U32 R151, RZ, RZ, R157 ;  /* 0x000000ffff977224 */ /* 0x000fc400078e009d */
[C---:B------:R-:W-:Y:S02]  /*6a80*/  IMAD R157, R36.reuse, 0x15, RZ ;  /* 0x00000015249d7824 */ /* 0x040fe400078e02ff */
[----:B------:R-:W-:Y:S02]  /*6a90*/  IMAD.MOV.U32 R140, RZ, RZ, R148 ;  /* 0x000000ffff8c7224 */ /* 0x000fe400078e0094 */
[----:B------:R-:W-:Y:S02]  /*6aa0*/  IMAD.MOV.U32 R148, RZ, RZ, R162 ;  /* 0x000000ffff947224 */ /* 0x000fe400078e00a2 */
[----:B------:R-:W-:Y:S01]  /*6ab0*/  IMAD.MOV.U32 R162, RZ, RZ, R158 ;  /* 0x000000ffffa27224 */ /* 0x000fe200078e009e */
[C---:B------:R-:W-:Y:S01]  /*6ac0*/  IADD3 R158, P6, PT, R157.reuse, R2, RZ ;  /* 0x000000029d9e7210 */ /* 0x040fe20007fde0ff */
[----:B----4-:R-:W-:Y:S01]  /*6ad0*/  STL [R1+0x248], R136 ;  /* 0x0002488801007387 */ /* 0x010fe20000100800 */
[----:B------:R-:W-:Y:S02]  /*6ae0*/  IMAD R26, R36, 0x1d, RZ ;  /* 0x0000001d241a7824 */ /* 0x000fe400078e02ff */
[----:B------:R-:W-:Y:S01]  /*6af0*/  LEA.HI.X.SX32 R157, R157, R3, 0x1, P6 ;  /* 0x000000039d9d7211 */ /* 0x000fe200030f0eff */
[----:B------:R-:W-:Y:S01]  /*6b00*/  STL [R1+0xa4c], R22 ;  /* 0x000a4c1601007387 */ /* 0x000fe20000100800 */
[----:B------:R-:W-:-:S03]  /*6b10*/  PRMT R132, RZ, 0x7610, R132 ;  /* 0x00007610ff847816 */ /* 0x000fc60000000084 */
[----:B------:R-:W-:Y:S01]  /*6b20*/  STL [R1+0xa48], R23 ;  /* 0x000a481701007387 */ /* 0x000fe20000100800 */
[----:B0-----:R-:W-:-:S03]  /*6b30*/  @!P4 IMAD.MOV.U32 R24, RZ, RZ, R158 ;  /* 0x000000ffff18c224 */ /* 0x001fc600078e009e */
[----:B------:R-:W-:Y:S01]  /*6b40*/  STL [R1+0xa54], R111 ;  /* 0x000a546f01007387 */ /* 0x000fe20000100800 */
[----:B------:R-:W-:-:S03]  /*6b50*/  @!P4 IMAD.MOV.U32 R25, RZ, RZ, R157 ;  /* 0x000000ffff19c224 */ /* 0x000fc600078e009d */
[----:B------:R-:W-:Y:S04]  /*6b60*/  STL [R1+0xa50], R110 ;  /* 0x000a506e01007387 */ /* 0x000fe80000100800 */
[----:B--2---:R-:W-:Y:S04]  /*6b70*/  STL [R1+0x23c], R134 ;  /* 0x00023c8601007387 */ /* 0x004fe80000100800 */
[----:B------:R0:W2:Y:S01]  /*6b80*/  @!P4 LDG.E.U8 R132, desc[UR18][R24.64] ;  /* 0x000000121884c981 */ /* 0x0000a2000c1e1100 */
[----:B------:R-:W-:-:S03]  /*6b90*/  PRMT R131, RZ, 0x7610, R131 ;  /* 0x00007610ff837816 */ /* 0x000fc60000000083 */
[----:B---3--:R1:W-:Y:S02]  /*6ba0*/  STL [R1+0x238], R133 ;  /* 0x0002388501007387 */ /* 0x0083e40000100800 */
[----:B-1----:R-:W-:-:S04]  /*6bb0*/  IADD3 R133, P6, PT, R26, R2, RZ ;  /* 0x000000021a857210 */ /* 0x002fc80007fde0ff */
[----:B------:R-:W-:Y:S01]  /*6bc0*/  LEA.HI.X.SX32 R134, R26, R3, 0x1, P6 ;  /* 0x000000031a867211 */ /* 0x000fe200030f0eff */
[----:B0-----:R-:W-:-:S04]  /*6bd0*/  @!P5 IMAD.MOV.U32 R24, RZ, RZ, R133 ;  /* 0x000000ffff18d224 */ /* 0x001fc800078e0085 */
[----:B------:R-:W-:-:S05]  /*6be0*/  @!P5 IMAD.MOV.U32 R25, RZ, RZ, R134 ;  /* 0x000000ffff19d224 */ /* 0x000fca00078e0086 */
[----:B------:R0:W3:Y:S01]  /*6bf0*/  @!P5 LDG.E.U8 R131, desc[UR18][R24.64] ;  /* 0x000000121883d981 */ /* 0x0000e2000c1e1100 */
[----:B------:R-:W-:Y:S02]  /*6c00*/  IMAD.MOV.U32 R141, RZ, RZ, R144 ;  /* 0x000000ffff8d7224 */ /* 0x000fe400078e0090 */
[----:B------:R-:W-:Y:S02]  /*6c10*/  IMAD.MOV.U32 R144, RZ, RZ, R153 ;  /* 0x000000ffff907224 */ /* 0x000fe400078e0099 */
[----:B------:R-:W-:Y:S02]  /*6c20*/  IMAD.MOV.U32 R153, RZ, RZ, R27 ;  /* 0x000000ffff997224 */ /* 0x000fe400078e001b */
[----:B------:R-:W-:Y:S01]  /*6c30*/  VIADD R27, R12, 0xffffffca ;  /* 0xffffffca0c1b7836 */ /* 0x000fe20000000000 */
[----:B------:R-:W-:Y:S04]  /*6c40*/  STL [R1+0xb4], R133 ;  /* 0x0000b48501007387 */ /* 0x000fe80000100800 */
[----:B------:R-:W-:Y:S01]  /*6c50*/  ISETP.GE.U32.AND P0, PT, R27, 0x7fffff4b, PT ;  /* 0x7fffff4b1b00780c */ /* 0x000fe20003f06070 */
[----:B------:R-:W-:Y:S01]  /*6c60*/  IMAD R27, R36, 0x25, RZ ;  /* 0x00000025241b7824 */ /* 0x000fe200078e02ff */
[----:B------:R-:W-:Y:S04]  /*6c70*/  STL [R1+0xa5c], R158 ;  /* 0x000a5c9e01007387 */ /* 0x000fe80000100800 */
[----:B------:R-:W-:Y:S04]  /*6c80*/  STL [R1+0xa58], R157 ;  /* 0x000a589d01007387 */ /* 0x000fe80000100800 */
[----:B------:R-:W-:Y:S04]  /*6c90*/  STL [R1+0xb0], R134 ;  /* 0x0000b08601007387 */ /* 0x000fe80000100800 */
[----:B--2---:R1:W-:Y:S01]  /*6ca0*/  STL [R1+0x234], R132 ;  /* 0x0002348401007387 */ /* 0x0043e20000100800 */
[----:B------:R-:W-:-:S02]  /*6cb0*/  IMAD.MOV.U32 R137, RZ, RZ, R148 ;  /* 0x000000ffff897224 */ /* 0x000fc400078e0094 */
[----:B------:R-:W-:Y:S02]  /*6cc0*/  IMAD.MOV.U32 R148, RZ, RZ, R151 ;  /* 0x000000ffff947224 */ /* 0x000fe400078e0097 */
[----:B------:R-:W-:Y:S01]  /*6cd0*/  IMAD.MOV.U32 R151, RZ, RZ, R153 ;  /* 0x000000ffff977224 */ /* 0x000fe200078e0099 */
[----:B-1----:R-:W-:Y:S01]  /*6ce0*/  IADD3 R132, P6, PT, R27, R2, RZ ;  /* 0x000000021b847210 */ /* 0x002fe20007fde0ff */
[----:B------:R-:W-:-:S03]  /*6cf0*/  IMAD.MOV.U32 R153, RZ, RZ, R28 ;  /* 0x000000ffff997224 */ /* 0x000fc600078e001c */
[----:B0-----:R-:W-:Y:S01]  /*6d00*/  LEA.HI.X.SX32 R25, R27, R3, 0x1, P6 ;  /* 0x000000031b197211 */ /* 0x001fe200030f0eff */
[----:B------:R-:W-:Y:S01]  /*6d10*/  IMAD R26, R36, 0x2d, RZ ;  /* 0x0000002d241a7824 */ /* 0x000fe200078e02ff */
[----:B------:R-:W-:Y:S01]  /*6d20*/  STL [R1+0x524], R132 ;  /* 0x0005248401007387 */ /* 0x000fe20000100800 */
[C---:B------:R-:W-:Y:S02]  /*6d30*/  VIADD R28, R12.reuse, 0xffffffc2 ;  /* 0xffffffc20c1c7836 */ /* 0x040fe40000000000 */
[----:B------:R-:W-:Y:S01]  /*6d40*/  VIADD R24, R12, 0xffffffba ;  /* 0xffffffba0c187836 */ /* 0x000fe20000000000 */
[----:B------:R-:W-:Y:S02]  /*6d50*/  STL [R1+0xf0], R25 ;  /* 0x0000f01901007387 */ /* 0x000fe40000100800 */
[----:B------:R-:W-:Y:S02]  /*6d60*/  ISETP.GE.U32.AND P4, PT, R28, 0x7fffff43, PT ;  /* 0x7fffff431c00780c */ /* 0x000fe40003f86070 */
[----:B------:R-:W-:-:S02]  /*6d70*/  PRMT R28, RZ, 0x7610, R28 ;  /* 0x00007610ff1c7816 */ /* 0x000fc4000000001c */
        /* <DEDUP_REMOVED lines=13> */
[----:B------:R-:W-:Y:S04]  /*6e50*/  STL [R1+0x564], R131 ;  /* 0x0005648301007387 */ /* 0x000fe80000100800 */
[----:B------:R-:W-:Y:S01]  /*6e60*/  IADD3 R132, P6, PT, R27, R2, RZ ;  /* 0x000000021b847210 */ /* 0x000fe20007fde0ff */
[----:B------:R-:W-:-:S03]  /*6e70*/  IMAD R26, R36, 0x3d, RZ ;  /* 0x0000003d241a7824 */ /* 0x000fc600078e02ff */
[----:B0-----:R-:W-:Y:S02]  /*6e80*/  LEA.HI.X.SX32 R24, R27, R3, 0x1, P6 ;  /* 0x000000031b187211 */ /* 0x001fe400030f0eff */
[----:B------:R-:W-:-:S03]  /*6e90*/  PRMT R129, RZ, 0x7610, R129 ;  /* 0x00007610ff817816 */ /* 0x000fc60000000081 */
[----:B------:R-:W-:Y:S01]  /*6ea0*/  @!P0 IMAD.MOV.U32 R25, RZ, RZ, R24 ;  /* 0x000000ffff198224 */ /* 0x000fe200078e0018 */
[----:B--2---:R-:W-:Y:S04]  /*6eb0*/  STL [R1+0x22c], R28 ;  /* 0x00022c1c01007387 */ /* 0x004fe80000100800 */
[----:B------:R-:W-:Y:S04]  /*6ec0*/  STL [R1+0x560], R133 ;  /* 0x0005608501007387 */ /* 0x000fe80000100800 */
[----:B------:R-:W-:Y:S01]  /*6ed0*/  STL [R1+0x5a4], R132 ;  /* 0x0005a48401007387 */ /* 0x000fe20000100800 */
[----:B------:R-:W-:-:S03]  /*6ee0*/  PRMT R128, RZ, 0x7610, R128 ;  /* 0x00007610ff807816 */ /* 0x000fc60000000080 */
[----:B---3--:R0:W-:Y:S04]  /*6ef0*/  STL [R1+0x228], R130 ;  /* 0x0002288201007387 */ /* 0x0081e80000100800 */
[----:B------:R1:W-:Y:S01]  /*6f00*/  STL [R1+0x5a0], R24 ;  /* 0x0005a01801007387 */ /* 0x0003e20000100800 */
[----:B0-----:R-:W-:Y:S01]  /*6f10*/  IADD3 R130, P6, PT, R26, R2, RZ ;  /* 0x000000021a827210 */ /* 0x001fe20007fde0ff */
[----:B-1----:R-:W-:-:S03]  /*6f20*/  @!P0 IMAD.MOV.U32 R24, RZ, RZ, R132 ;  /* 0x000000ffff188224 */ /* 0x002fc600078e0084 */
[----:B------:R-:W-:Y:S02]  /*6f30*/  LEA.HI.X.SX32 R131, R26, R3, 0x1, P6 ;  /* 0x000000031a837211 */ /* 0x000fe400030f0eff */
[----:B------:R0:W2:Y:S02]  /*6f40*/  @!P0 LDG.E.U8 R129, desc[UR18][R24.64] ;  /* 0x0000001218818981 */ /* 0x0000a4000c1e1100 */
[----:B0-----:R-:W-:Y:S02]  /*6f50*/  @!P4 IMAD.MOV.U32 R24, RZ, RZ, R130 ;  /* 0x000000ffff18c224 */ /* 0x001fe400078e0082 */
[----:B------:R-:W-:-:S05]  /*6f60*/  @!P4 IMAD.MOV.U32 R25, RZ, RZ, R131 ;  /* 0x000000ffff19c224 */ /* 0x000fca00078e0083 */
[----:B------:R0:W3:Y:S01]  /*6f70*/  @!P4 LDG.E.U8 R128, desc[UR18][R24.64] ;  /* 0x000000121880c981 */ /* 0x0000e2000c1e1100 */
[----:B------:R-:W-:-:S03]  /*6f80*/  IMAD R27, R36, 0x45, RZ ;  /* 0x00000045241b7824 */ /* 0x000fc600078e02ff */
[----:B------:R-:W-:Y:S01]  /*6f90*/  STL [R1+0x5e4], R130 ;  /* 0x0005e48201007387 */ /* 0x000fe20000100800 */
[----:B------:R-:W-:-:S03]  /*6fa0*/  VIADD R28, R12, 0xffffffaa ;  /* 0xffffffaa0c1c7836 */ /* 0x000fc60000000000 */
[----:B------:R-:W-:Y:S01]  /*6fb0*/  STL [R1+0x5e0], R131 ;  /* 0x0005e08301007387 */ /* 0x000fe20000100800 */
[----:B------:R-:W-:Y:S01]  /*6fc0*/  IMAD R26, R36, 0x4d, RZ ;  /* 0x0000004d241a7824 */ /* 0x000fe200078e02ff */
[----:B------:R-:W-:Y:S01]  /*6fd0*/  ISETP.GE.U32.AND P2, PT, R28, 0x7fffff2b, PT ;  /* 0x7fffff2b1c00780c */ /* 0x000fe20003f46070 */
[C---:B------:R-:W-:Y:S02]  /*6fe0*/  VIADD R28, R12.reuse, 0xffffffa2 ;  /* 0xffffffa20c1c7836 */ /* 0x040fe40000000000 */
[----:B0-----:R-:W-:-:S03]  /*6ff0*/  VIADD R24, R12, 0xffffff9a ;  /* 0xffffff9a0c187836 */ /* 0x001fc60000000000 */
[----:B------:R-:W-:Y:S02]  /*7000*/  ISETP.GE.U32.AND P0, PT, R28, 0x7fffff23, PT ;  /* 0x7fffff231c00780c */ /* 0x000fe40003f06070 */
[----:B------:R-:W-:Y:S02]  /*7010*/  PRMT R28, RZ, 0x7610, R28 ;  /* 0x00007610ff1c7816 */ /* 0x000fe4000000001c */
[----:B------:R-:W-:Y:S02]  /*7020*/  ISETP.GE.U32.AND P4, PT, R24, 0x7fffff1b, PT ;  /* 0x7fffff1b1800780c */ /* 0x000fe40003f86070 */
[----:B------:R-:W-:Y:S01]  /*7030*/  PRMT R127, RZ, 0x7610, R127 ;  /* 0x00007610ff7f7816 */ /* 0x000fe2000000007f */
[----:B--2---:R0:W-:Y:S02]  /*7040*/  STL [R1+0x220], R129 ;  /* 0x0002208101007387 */ /* 0x0041e40000100800 */
[----:B0-----:R-:W-:-:S04]  /*7050*/  IADD3 R129, P6, PT, R27, R2, RZ ;  /* 0x000000021b817210 */ /* 0x001fc80007fde0ff */
[----:B------:R-:W-:Y:S01]  /*7060*/  LEA.HI.X.SX32 R25, R27, R3, 0x1, P6 ;  /* 0x000000031b197211 */ /* 0x000fe200030f0eff */
[----:B------:R-:W-:Y:S04]  /*7070*/  STL [R1+0x624], R129 ;  /* 0x0006248101007387 */ /* 0x000fe80000100800 */
[----:B------:R-:W-:Y:S04]  /*7080*/  STL [R1+0x620], R25 ;  /* 0x0006201901007387 */ /* 0x000fe80000100800 */
[----:B---3--:R0:W-:Y:S01]  /*7090*/  STL [R1+0x21c], R128 ;  /* 0x00021c8001007387 */ /* 0x0081e20000100800 */
[----:B------:R-:W-:-:S05]  /*70a0*/  @!P5 IMAD.MOV.U32 R24, RZ, RZ, R129 ;  /* 0x000000ffff18d224 */ /* 0x000fca00078e0081 */
[----:B------:R1:W2:Y:S01]  /*70b0*/  @!P5 LDG.E.U8 R28, desc[UR18][R24.64] ;  /* 0x00000012181cd981 */ /* 0x0002a2000c1e1100 */
[----:B0-----:R-:W-:-:S04]  /*70c0*/  IADD3 R128, P6, PT, R26, R2, RZ ;  /* 0x000000021a807210 */ /* 0x001fc80007fde0ff */
[----:B------:R-:W-:Y:S01]  /*70d0*/  LEA.HI.X.SX32 R130, R26, R3, 0x1, P6 ;  /* 0x000000031a827211 */ /* 0x000fe200030f0eff */
[----:B-1----:R-:W-:-:S04]  /*70e0*/  @!P3 IMAD.MOV.U32 R24, RZ, RZ, R128 ;  /* 0x000000ffff18b224 */ /* 0x002fc800078e0080 */
        /* <DEDUP_REMOVED lines=11> */
[----:B------:R-:W-:Y:S01]  /*71a0*/  PRMT R126, RZ, 0x7610, R126 ;  /* 0x00007610ff7e7816 */ /* 0x000fe2000000007e */
[----:B--2---:R-:W-:Y:S04]  /*71b0*/  STL [R1+0x218], R28 ;  /* 0x0002181c01007387 */ /* 0x004fe80000100800 */
[----:B------:R-:W-:Y:S04]  /*71c0*/  STL [R1+0x660], R130 ;  /* 0x0006608201007387 */ /* 0x000fe80000100800 */
[----:B------:R-:W-:Y:S04]  /*71d0*/  STL [R1+0x6a4], R129 ;  /* 0x0006a48101007387 */ /* 0x000fe80000100800 */
        /* <DEDUP_REMOVED lines=36> */
[C---:B------:R-:W-:Y:S02]  /*7420*/  IMAD R27, R36.reuse, 0x75, RZ ;  /* 0x00000075241b7824 */ /* 0x040fe400078e02ff */
[----:B------:R-:W-:Y:S02]  /*7430*/  IMAD.MOV.U32 R136, RZ, RZ, R137 ;  /* 0x000000ffff887224 */ /* 0x000fe400078e0089 */
[----:B------:R-:W-:Y:S01]  /*7440*/  IMAD R26, R36, 0x7d, RZ ;  /* 0x0000007d241a7824 */ /* 0x000fe200078e02ff */
[CC--:B------:R-:W-:Y:S01]  /*7450*/  IADD3 R125, P6, PT, R27.reuse, R2.reuse, RZ ;  /* 0x000000021b7d7210 */ /* 0x0c0fe20007fde0ff */
[----:B------:R-:W-:Y:S02]  /*7460*/  IMAD.MOV.U32 R137, RZ, RZ, R140 ;  /* 0x000000ffff897224 */ /* 0x000fe400078e008c */
[----:B------:R-:W-:Y:S02]  /*7470*/  IMAD.MOV.U32 R140, RZ, RZ, R141 ;  /* 0x000000ffff8c7224 */ /* 0x000fe400078e008d */
[----:B------:R-:W-:Y:S01]  /*7480*/  IMAD.MOV.U32 R141, RZ, RZ, R145 ;  /* 0x000000ffff8d7224 */ /* 0x000fe200078e0091 */
[----:B0-----:R-:W-:Y:S01]  /*7490*/  LEA.HI.X.SX32 R24, R27, R3, 0x1, P6 ;  /* 0x000000031b187211 */ /* 0x001fe200030f0eff */
[----:B------:R-:W-:Y:S01]  /*74a0*/  IMAD.MOV.U32 R145, RZ, RZ, R149 ;  /* 0x000000ffff917224 */ /* 0x000fe200078e0095 */
[----:B------:R-:W-:Y:S01]  /*74b0*/  STL [R1+0x74c], R126 ;  /* 0x00074c7e01007387 */ /* 0x000fe20000100800 */
[----:B------:R-:W-:Y:S01]  /*74c0*/  IMAD.MOV.U32 R149, RZ, RZ, R118 ;  /* 0x000000ffff957224 */ /* 0x000fe200078e0076 */
[----:B------:R-:W-:Y:S01]  /*74d0*/  IADD3 R118, P6, PT, R26, R2, RZ ;  /* 0x000000021a767210 */ /* 0x000fe20007fde0ff */
[----:B------:R-:W-:Y:S01]  /*74e0*/  @!P3 IMAD.MOV.U32 R25, RZ, RZ, R24 ;  /* 0x000000ffff19b224 */ /* 0x000fe200078e0018 */
[----:B------:R-:W-:Y:S01]  /*74f0*/  PRMT R124, RZ, 0x7610, R124 ;  /* 0x00007610ff7c7816 */ /* 0x000fe2000000007c */
[----:B------:R-:W-:Y:S01]  /*7500*/  VIADD R27, R12, 0xffffffe1 ;  /* 0xffffffe10c1b7836 */ /* 0x000fe20000000000 */
[----:B------:R-:W-:Y:S01]  /*7510*/  PRMT R121, RZ, 0x7610, R121 ;  /* 0x00007610ff797816 */ /* 0x000fe20000000079 */
[----:B--2---:R-:W-:Y:S04]  /*7520*/  STL [R1+0x1e0], R28 ;  /* 0x0001e01c01007387 */ /* 0x004fe80000100800 */
[----:B------:R-:W-:Y:S04]  /*7530*/  STL [R1+0x748], R127 ;  /* 0x0007487f01007387 */ /* 0x000fe80000100800 */
[----:B------:R-:W-:Y:S04]  /*7540*/  STL [R1+0x784], R125 ;  /* 0x0007847d01007387 */ /* 0x000fe80000100800 */
[----:B------:R0:W-:Y:S04]  /*7550*/  STL [R1+0x780], R24 ;  /* 0x0007801801007387 */ /* 0x0001e80000100800 */
[----:B------:R-:W-:Y:S04]  /*7560*/  STL [R1+0x7bc], R118 ;  /* 0x0007bc7601007387 */ /* 0x000fe80000100800 */
[----:B---3--:R1:W-:Y:S01]  /*7570*/  STL [R1+0x1dc], R122 ;  /* 0x0001dc7a01007387 */ /* 0x0083e20000100800 */
[----:B0-----:R-:W-:-:S05]  /*7580*/  @!P3 IMAD.MOV.U32 R24, RZ, RZ, R125 ;  /* 0x000000ffff18b224 */ /* 0x001fca00078e007d */
[----:B------:R0:W2:Y:S01]  /*7590*/  @!P3 LDG.E.U8 R124, desc[UR18][R24.64] ;  /* 0x00000012187cb981 */ /* 0x0000a2000c1e1100 */
[----:B-1----:R-:W-:Y:S01]  /*75a0*/  LEA.HI.X.SX32 R122, R26, R3, 0x1, P6 ;  /* 0x000000031a7a7211 */ /* 0x002fe200030f0eff */
[----:B------:R-:W-:Y:S01]  /*75b0*/  @!P2 IMAD.MOV.U32 R26, RZ, RZ, R118 ;  /* 0x000000ffff1aa224 */ /* 0x000fe200078e0076 */
[----:B------:R-:W-:-:S03]  /*75c0*/  ISETP.GE.U32.AND P3, PT, R27, 0x7fffff62, PT ;  /* 0x7fffff621b00780c */ /* 0x000fc60003f66070 */
[----:B------:R-:W-:-:S05]  /*75d0*/  @!P2 IMAD.MOV.U32 R27, RZ, RZ, R122 ;  /* 0x000000ffff1ba224 */ /* 0x000fca00078e007a */
[----:B------:R1:W3:Y:S01]  /*75e0*/  @!P2 LDG.E.U8 R112, desc[UR18][R26.64] ;  /* 0x000000121a70a981 */ /* 0x0002e2000c1e1100 */
[----:B------:R-:W-:-:S05]  /*75f0*/  VIADD R28, R12, 0xffffffe9 ;  /* 0xffffffe90c1c7836 */ /* 0x000fca0000000000 */
[----:B------:R-:W-:Y:S01]  /*7600*/  ISETP.GE.U32.AND P5, PT, R28, 0x7fffff6a, PT ;  /* 0x7fffff6a1c00780c */ /* 0x000fe20003fa6070 */
[----:B------:R-:W-:-:S05]  /*7610*/  IMAD R28, R36, 0x6, RZ ;  /* 0x00000006241c7824 */ /* 0x000fca00078e02ff */
[----:B0-----:R-:W-:-:S04]  /*7620*/  IADD3 R24, P6, PT, R28, R2, RZ ;  /* 0x000000021c187210 */ /* 0x001fc80007fde0ff */
[----:B------:R-:W-:-:S05]  /*7630*/  LEA.HI.X.SX32 R25, R28, R3, 0x1, P6 ;  /* 0x000000031c197211 */ /* 0x000fca00030f0eff */
[----:B------:R-:W4:Y:S04]  /*7640*/  @!P0 LDG.E.U8 R121, desc[UR18][R24.64] ;  /* 0x0000001218798981 */ /* 0x000f28000c1e1100 */
[----:B------:R-:W-:Y:S01]  /*7650*/  STL [R1+0x7b8], R122 ;  /* 0x0007b87a01007387 */ /* 0x000fe20000100800 */
[----:B-1----:R-:W-:-:S05]  /*7660*/  VIADD R26, R12, 0xffffffd9 ;  /* 0xffffffd90c1a7836 */ /* 0x002fca0000000000 */
[----:B------:R-:W-:Y:S01]  /*7670*/  ISETP.GE.U32.AND P2, PT, R26, 0x7fffff5a, PT ;  /* 0x7fffff5a1a00780c */ /* 0x000fe20003f46070 */
[----:B------:R-:W-:Y:S01]  /*7680*/  VIADD R26, R12, 0xffffffd1 ;  /* 0xffffffd10c1a7836 */ /* 0x000fe20000000000 */
[----:B------:R-:W-:Y:S01]  /*7690*/  PRMT R120, RZ, 0x7610, R120 ;  /* 0x00007610ff787816 */ /* 0x000fe20000000078 */
[----:B------:R-:W-:Y:S02]  /*76a0*/  IMAD.MOV.U32 R131, RZ, RZ, R136 ;  /* 0x000000ffff837224 */ /* 0x000fe400078e0088 */
[----:B------:R-:W-:Y:S01]  /*76b0*/  IMAD.MOV.U32 R136, RZ, RZ, R155 ;  /* 0x000000ffff887224 */ /* 0x000fe200078e009b */
[----:B------:R-:W-:Y:S01]  /*76c0*/  ISETP.GE.U32.AND P0, PT, R26, 0x7fffff52, PT ;  /* 0x7fffff521a00780c */ /* 0x000fe20003f06070 */
[----:B------:R-:W-:Y:S02]  /*76d0*/  IMAD.MOV.U32 R155, RZ, RZ, R163 ;  /* 0x000000ffff9b7224 */ /* 0x000fe400078e00a3 */
[----:B------:R-:W-:Y:S02]  /*76e0*/  IMAD R163, R36, 0x16, RZ ;  /* 0x0000001624a37824 */ /* 0x000fe400078e02ff */
[----:B------:R-:W-:-:S02]  /*76f0*/  IMAD.MOV.U32 R134, RZ, RZ, R140 ;  /* 0x000000ffff867224 */ /* 0x000fc400078e008c */
[----:B------:R-:W-:Y:S02]  /*7700*/  IMAD.MOV.U32 R140, RZ, RZ, R141 ;  /* 0x000000ffff8c7224 */ /* 0x000fe400078e008d */
[----:B------:R-:W-:Y:S02]  /*7710*/  IMAD.MOV.U32 R141, RZ, RZ, R147 ;  /* 0x000000ffff8d7224 */ /* 0x000fe400078e0093 */
[----:B------:R-:W-:Y:S01]  /*7720*/  IMAD.MOV.U32 R147, RZ, RZ, R164 ;  /* 0x000000ffff937224 */ /* 0x000fe200078e00a4 */
[----:B---3--:R0:W-:Y:S02]  /*7730*/  STL [R1+0x1d4], R112 ;  /* 0x0001d47001007387 */ /* 0x0081e40000100800 */
[----:B0-----:R-:W-:-:S05]  /*7740*/  IMAD R112, R36, 0xe, RZ ;  /* 0x0000000e24707824 */ /* 0x001fca00078e02ff */
[----:B------:R-:W-:-:S04]  /*7750*/  IADD3 R118, P6, PT, R112, R2, RZ ;  /* 0x0000000270767210 */ /* 0x000fc80007fde0ff */
[----:B------:R-:W-:Y:S01]  /*7760*/  LEA.HI.X.SX32 R112, R112, R3, 0x1, P6 ;  /* 0x0000000370707211 */ /* 0x000fe200030f0eff */
[----:B------:R-:W-:-:S04]  /*7770*/  @!P4 IMAD.MOV.U32 R26, RZ, RZ, R118 ;  /* 0x000000ffff1ac224 */ /* 0x000fc800078e0076 */
[----:B------:R-:W-:Y:S01]  /*7780*/  @!P4 IMAD.MOV.U32 R27, RZ, RZ, R112 ;  /* 0x000000ffff1bc224 */ /* 0x000fe200078e0070 */
[----:B------:R-:W-:-:S04]  /*7790*/  IADD3 R164, P6, PT, R163, R2, RZ ;  /* 0x00000002a3a47210 */ /* 0x000fc80007fde0ff */
[----:B------:R0:W3:Y:S01]  /*77a0*/  @!P4 LDG.E.U8 R120, desc[UR18][R26.64] ;  /* 0x000000121a78c981 */ /* 0x0000e2000c1e1100 */
[----:B------:R-:W-:-:S03]  /*77b0*/  LEA.HI.X.SX32 R163, R163, R3, 0x1, P6 ;  /* 0x00000003a3a37211 */ /* 0x000fc600030f0eff */
[----:B--2---:R-:W-:Y:S04]  /*77c0*/  STL [R1+0x1d8], R124 ;  /* 0x0001d87c01007387 */ /* 0x004fe80000100800 */
[----:B------:R-:W-:Y:S04]  /*77d0*/  STL [R1+0xa64], R24 ;  /* 0x000a641801007387 */ /* 0x000fe80000100800 */
[----:B------:R-:W-:Y:S01]  /*77e0*/  STL [R1+0xa60], R25 ;  /* 0x000a601901007387 */ /* 0x000fe20000100800 */
[----:B0-----:R-:W-:-:S03]  /*77f0*/  @!P5 IMAD.MOV.U32 R26, RZ, RZ, R164 ;  /* 0x000000ffff1ad224 */ /* 0x001fc600078e00a4 */
[----:B----4-:R-:W-:Y:S01]  /*7800*/  STL [R1+0x1d0], R121 ;  /* 0x0001d07901007387 */ /* 0x010fe20000100800 */
[----:B------:R-:W-:-:S03]  /*7810*/  @!P5 IMAD.MOV.U32 R27, RZ, RZ, R163 ;  /* 0x000000ffff1bd224 */ /* 0x000fc600078e00a3 */
[----:B------:R0:W-:Y:S02]  /*7820*/  STL [R1+0xa6c], R118 ;  /* 0x000a6c7601007387 */ /* 0x0001e40000100800 */
[----:B0-----:R-:W-:-:S06]  /*7830*/  PRMT R118, RZ, 0x7610, R118 ;  /* 0x00007610ff767816 */ /* 0x001fcc0000000076 */
[----:B------:R0:W2:Y:S01]  /*7840*/  @!P5 LDG.E.U8 R118, desc[UR18][R26.64] ;  /* 0x000000121a76d981 */ /* 0x0000a2000c1e1100 */
[----:B------:R-:W-:-:S03]  /*7850*/  IMAD R28, R36, 0x1e, RZ ;  /* 0x0000001e241c7824 */ /* 0x000fc600078e02ff */
[----:B------:R1:W-:Y:S01]  /*7860*/  STL [R1+0xa68], R112 ;  /* 0x000a687001007387 */ /* 0x0003e20000100800 */
[----:B------:R-:W-:Y:S02]  /*7870*/  IMAD.MOV.U32 R133, RZ, RZ, R137 ;  /* 0x000000ffff857224 */ /* 0x000fe400078e0089 */
[----:B------:R-:W-:Y:S02]  /*7880*/  IMAD.MOV.U32 R137, RZ, RZ, R145 ;  /* 0x000000ffff897224 */ /* 0x000fe400078e0091 */
[----:B------:R-:W-:Y:S02]  /*7890*/  IMAD.MOV.U32 R145, RZ, RZ, R162 ;  /* 0x000000ffff917224 */ /* 0x000fe400078e00a2 */
[----:B------:R-:W-:Y:S02]  /*78a0*/  IMAD.MOV.U32 R162, RZ, RZ, R30 ;  /* 0x000000ffffa27224 */ /* 0x000fe400078e001e */
[----:B------:R-:W-:Y:S01]  /*78b0*/  VIADD R30, R12, 0xffffffc9 ;  /* 0xffffffc90c1e7836 */ /* 0x000fe20000000000 */
[----:B-1----:R-:W-:Y:S01]  /*78c0*/  PRMT R112, RZ, 0x7610, R112 ;  /* 0x00007610ff707816 */ /* 0x002fe20000000070 */
[----:B------:R-:W-:-:S02]  /*78d0*/  IMAD.MOV.U32 R129, RZ, RZ, R134 ;  /* 0x000000ffff817224 */ /* 0x000fc400078e0086 */
[----:B------:R-:W-:Y:S01]  /*78e0*/  IMAD.MOV.U32 R134, RZ, RZ, R136 ;  /* 0x000000ffff867224 */ /* 0x000fe200078e0088 */
[----:B------:R-:W-:Y:S01]  /*78f0*/  ISETP.GE.U32.AND P4, PT, R30, 0x7fffff4a, PT ;  /* 0x7fffff4a1e00780c */ /* 0x000fe20003f86070 */
[----:B------:R-:W-:Y:S02]  /*7900*/  IMAD R30, R36, 0x26, RZ ;  /* 0x00000026241e7824 */ /* 0x000fe400078e02ff */
[----:B------:R-:W-:Y:S02]  /*7910*/  IMAD.MOV.U32 R136, RZ, RZ, R145 ;  /* 0x000000ffff887224 */ /* 0x000fe400078e0091 */
[----:B------:R-:W-:Y:S02]  /*7920*/  IMAD.MOV.U32 R145, RZ, RZ, R31 ;  /* 0x000000ffff917224 */ /* 0x000fe400078e001f */
[----:B------:R-:W-:-:S05]  /*7930*/  VIADD R31, R12, 0xffffffc1 ;  /* 0xffffffc10c1f7836 */ /* 0x000fca0000000000 */
[----:B------:R-:W-:Y:S02]  /*7940*/  ISETP.GE.U32.AND P5, PT, R31, 0x7fffff42, PT ;  /* 0x7fffff421f00780c */ /* 0x000fe40003fa6070 */
[----:B------:R-:W-:Y:S01]  /*7950*/  PRMT R31, RZ, 0x7610, R31 ;  /* 0x00007610ff1f7816 */ /* 0x000fe2000000001f */
[----:B---3--:R1:W-:Y:S02]  /*7960*/  STL [R1+0x1cc], R120 ;  /* 0x0001cc7801007387 */ /* 0x0083e40000100800 */
[----:B-1----:R-:W-:-:S04]  /*7970*/  IADD3 R120, P6, PT, R28, R2, RZ ;  /* 0x000000021c787210 */ /* 0x002fc80007fde0ff */
[----:B------:R-:W-:Y:S01]  /*7980*/  LEA.HI.X.SX32 R121, R28, R3, 0x1, P6 ;  /* 0x000000031c797211 */ /* 0x000fe200030f0eff */
[----:B0-----:R-:W-:Y:S01]  /*7990*/  @!P3 IMAD.MOV.U32 R26, RZ, RZ, R120 ;  /* 0x000000ffff1ab224 */ /* 0x001fe200078e0078 */
[----:B------:R-:W-:Y:S03]  /*79a0*/  STL [R1+0xbc], R120 ;  /* 0x0000bc7801007387 */ /* 0x000fe60000100800 */
[----:B------:R-:W-:Y:S01]  /*79b0*/  @!P3 IMAD.MOV.U32 R27, RZ, RZ, R121 ;  /* 0x000000ffff1bb224 */ /* 0x000fe200078e0079 */
[----:B------:R-:W-:Y:S04]  /*79c0*/  STL [R1+0xa74], R164 ;  /* 0x000a74a401007387 */ /* 0x000fe80000100800 */
[----:B------:R-:W-:Y:S04]  /*79d0*/  STL [R1+0xa70], R163 ;  /* 0x000a70a301007387 */ /* 0x000fe80000100800 */
[----:B------:R-:W-:Y:S04]  /*79e0*/  STL [R1+0xb8], R121 ;  /* 0x0000b87901007387 */ /* 0x000fe80000100800 */
[----:B------:R0:W3:Y:S04]  /*79f0*/  @!P3 LDG.E.U8 R112, desc[UR18][R26.64] ;  /* 0x000000121a70b981 */ /* 0x0000e8000c1e1100 */
[----:B--2---:R1:W-:Y:S01]  /*7a00*/  STL [R1+0x1a0], R118 ;  /* 0x0001a07601007387 */ /* 0x0043e20000100800 */
[----:B0-----:R-:W-:Y:S01]  /*7a10*/  VIADD R26, R12, 0xffffffb9 ;  /* 0xffffffb90c1a7836 */ /* 0x001fe20000000000 */
[----:B-1----:R-:W-:-:S04]  /*7a20*/  IADD3 R118, P6, PT, R30, R2, RZ ;  /* 0x000000021e767210 */ /* 0x002fc80007fde0ff */
[----:B------:R-:W-:Y:S02]  /*7a30*/  ISETP.GE.U32.AND P3, PT, R26, 0x7fffff3a, PT ;  /* 0x7fffff3a1a00780c */ /* 0x000fe40003f66070 */
[----:B------:R-:W-:Y:S01]  /*7a40*/  LEA.HI.X.SX32 R27, R30, R3, 0x1, P6 ;  /* 0x000000031e1b7211 */ /* 0x000fe200030f0eff */
[----:B------:R-:W-:-:S05]  /*7a50*/  @!P2 IMAD.MOV.U32 R26, RZ, RZ, R118 ;  /* 0x000000ffff1aa224 */ /* 0x000fca00078e0076 */
[----:B------:R0:W2:Y:S01]  /*7a60*/  @!P2 LDG.E.U8 R31, desc[UR18][R26.64] ;  /* 0x000000121a1fa981 */ /* 0x0000a2000c1e1100 */
[----:B------:R-:W-:-:S03]  /*7a70*/  IMAD R28, R36, 0x2e, RZ ;  /* 0x0000002e241c7824 */ /* 0x000fc600078e02ff */
[----:B------:R-:W-:Y:S01]  /*7a80*/  STL [R1+0x52c], R118 ;  /* 0x00052c7601007387 */ /* 0x000fe20000100800 */
[----:B------:R-:W-:-:S03]  /*7a90*/  PRMT R111, RZ, 0x7610, R111 ;  /* 0x00007610ff6f7816 */ /* 0x000fc6000000006f */
[----:B---3--:R1:W-:Y:S04]  /*7aa0*/  STL [R1+0x19c], R112 ;  /* 0x00019c7001007387 */ /* 0x0083e80000100800 */
[----:B------:R3:W-:Y:S01]  /*7ab0*/  STL [R1+0x528], R27 ;  /* 0x0005281b01007387 */ /* 0x0007e20000100800 */
[----:B-1----:R-:W-:-:S04]  /*7ac0*/  IADD3 R112, P6, PT, R28, R2, RZ ;  /* 0x000000021c707210 */ /* 0x002fc80007fde0ff */
[----:B0-----:R-:W-:Y:S01]  /*7ad0*/  LEA.HI.X.SX32 R26, R28, R3, 0x1, P6 ;  /* 0x000000031c1a7211 */ /* 0x001fe200030f0eff */
[----:B------:R-:W-:Y:S04]  /*7ae0*/  STL [R1+0x56c], R112 ;  /* 0x00056c7001007387 */ /* 0x000fe80000100800 */
[----:B---3--:R-:W-:Y:S01]  /*7af0*/  @!P0 IMAD.MOV.U32 R27, RZ, RZ, R26 ;  /* 0x000000ffff1b8224 */ /* 0x008fe200078e001a */
[----:B--2---:R-:W-:Y:S04]  /*7b00*/  STL [R1+0x198], R31 ;  /* 0x0001981f01007387 */ /* 0x004fe80000100800 */
[----:B------:R0:W-:Y:S02]  /*7b10*/  STL [R1+0x568], R26 ;  /* 0x0005681a01007387 */ /* 0x0001e40000100800 */
[----:B0-----:R-:W-:-:S05]  /*7b20*/  @!P0 IMAD.MOV.U32 R26, RZ, RZ, R112 ;  /* 0x000000ffff1a8224 */ /* 0x001fca00078e0070 */
[----:B------:R0:W2:Y:S01]  /*7b30*/  @!P0 LDG.E.U8 R111, desc[UR18][R26.64] ;  /* 0x000000121a6f8981 */ /* 0x0000a2000c1e1100 */
[----:B------:R-:W-:-:S05]  /*7b40*/  VIADD R30, R12, 0xffffffb1 ;  /* 0xffffffb10c1e7836 */ /* 0x000fca0000000000 */
[----:B------:R-:W-:Y:S01]  /*7b50*/  ISETP.GE.U32.AND P2, PT, R30, 0x7fffff32, PT ;  /* 0x7fffff321e00780c */ /* 0x000fe20003f46070 */
[----:B------:R-:W-:-:S05]  /*7b60*/  IMAD R30, R36, 0x36, RZ ;  /* 0x00000036241e7824 */ /* 0x000fca00078e02ff */
[----:B------:R-:W-:-:S04]  /*7b70*/  IADD3 R118, P6, PT, R30, R2, RZ ;  /* 0x000000021e767210 */ /* 0x000fc80007fde0ff */
[----:B0-----:R-:W-:Y:S01]  /*7b80*/  LEA.HI.X.SX32 R26, R30, R3, 0x1, P6 ;  /* 0x000000031e1a7211 */ /* 0x001fe200030f0eff */
[----:B------:R-:W-:Y:S01]  /*7b90*/  STL [R1+0x5ac], R118 ;  /* 0x0005ac7601007387 */ /* 0x000fe20000100800 */
[----:B------:R-:W-:-:S03]  /*7ba0*/  PRMT R110, RZ, 0x7610, R110 ;  /* 0x00007610ff6e7816 */ /* 0x000fc6000000006e */
[----:B------:R-:W-:Y:S01]  /*7bb0*/  @!P4 IMAD.MOV.U32 R27, RZ, RZ, R26 ;  /* 0x000000ffff1bc224 */ /* 0x000fe200078e001a */
[----:B--2---:R-:W-:Y:S04]  /*7bc0*/  STL [R1+0x194], R111 ;  /* 0x0001946f01007387 */ /* 0x004fe80000100800 */
[----:B------:R0:W-:Y:S02]  /*7bd0*/  STL [R1+0x5a8], R26 ;  /* 0x0005a81a01007387 */ /* 0x0001e40000100800 */
[----:B0-----:R-:W-:-:S05]  /*7be0*/  @!P4 IMAD.MOV.U32 R26, RZ, RZ, R118 ;  /* 0x000000ffff1ac224 */ /* 0x001fca00078e0076 */
[----:B------:R0:W2:Y:S01]  /*7bf0*/  @!P4 LDG.E.U8 R110, desc[UR18][R26.64] ;  /* 0x000000121a6ec981 */ /* 0x0000a2000c1e1100 */
[----:B------:R-:W-:-:S05]  /*7c00*/  IMAD R28, R36, 0x3e, RZ ;  /* 0x0000003e241c7824 */ /* 0x000fca00078e02ff */
[----:B------:R-:W-:-:S04]  /*7c10*/  IADD3 R111, P6, PT, R28, R2, RZ ;  /* 0x000000021c6f7210 */ /* 0x000fc80007fde0ff */
[----:B------:R-:W-:Y:S01]  /*7c20*/  LEA.HI.X.SX32 R112, R28, R3, 0x1, P6 ;  /* 0x000000031c707211 */ /* 0x000fe200030f0eff */
[----:B0-----:R-:W-:Y:S01]  /*7c30*/  @!P5 IMAD.MOV.U32 R26, RZ, RZ, R111 ;  /* 0x000000ffff1ad224 */ /* 0x001fe200078e006f */
[----:B------:R-:W-:Y:S01]  /*7c40*/  PRMT R22, RZ, 0x7610, R22 ;  /* 0x00007610ff167816 */ /* 0x000fe20000000016 */
[----:B------:R-:W-:Y:S02]  /*7c50*/  IMAD R30, R36, 0x46, RZ ;  /* 0x00000046241e7824 */ /* 0x000fe400078e02ff */
[----:B------:R-:W-:Y:S01]  /*7c60*/  @!P5 IMAD.MOV.U32 R27, RZ, RZ, R112 ;  /* 0x000000ffff1bd224 */ /* 0x000fe200078e0070 */
[----:B------:R-:W-:Y:S04]  /*7c70*/  STL [R1+0x5ec], R111 ;  /* 0x0005ec6f01007387 */ /* 0x000fe80000100800 */
[----:B------:R-:W-:Y:S04]  /*7c80*/  STL [R1+0x5e8], R112 ;  /* 0x0005e87001007387 */ /* 0x000fe80000100800 */
[----:B------:R0:W3:Y:S01]  /*7c90*/  @!P5 LDG.E.U8 R22, desc[UR18][R26.64] ;  /* 0x000000121a16d981 */ /* 0x0000e2000c1e1100 */
[----:B------:R-:W-:Y:S01]  /*7ca0*/  PRMT R25, RZ, 0x7610, R25 ;  /* 0x00007610ff197816 */ /* 0x000fe20000000019 */
[----:B0-----:R-:W-:-:S05]  /*7cb0*/  VIADD R26, R12, 0xffffff99 ;  /* 0xffffff990c1a7836 */ /* 0x001fca0000000000 */
[----:B------:R-:W-:Y:S01]  /*7cc0*/  ISETP.GE.U32.AND P5, PT, R26, 0x7fffff1a, PT ;  /* 0x7fffff1a1a00780c */ /* 0x000fe20003fa6070 */
[----:B--2---:R0:W-:Y:S02]  /*7cd0*/  STL [R1+0x190], R110 ;  /* 0x0001906e01007387 */ /* 0x0041e40000100800 */
[----:B0-----:R-:W-:-:S04]  /*7ce0*/  IADD3 R110, P6, PT, R30, R2, RZ ;  /* 0x000000021e6e7210 */ /* 0x001fc80007fde0ff */
[----:B------:R-:W-:Y:S01]  /*7cf0*/  LEA.HI.X.SX32 R27, R30, R3, 0x1, P6 ;  /* 0x000000031e1b7211 */ /* 0x000fe200030f0eff */
[----:B------:R-:W-:-:S05]  /*7d00*/  @!P3 IMAD.MOV.U32 R26, RZ, RZ, R110 ;  /* 0x000000ffff1ab224 */ /* 0x000fca00078e006e */
[----:B------:R0:W2:Y:S01]  /*7d10*/  @!P3 LDG.E.U8 R25, desc[UR18][R26.64] ;  /* 0x000000121a19b981 */ /* 0x0000a2000c1e1100 */
[----:B------:R-:W-:-:S03]  /*7d20*/  IMAD R28, R36, 0x4e, RZ ;  /* 0x0000004e241c7824 */ /* 0x000fc600078e02ff */
[----:B------:R-:W-:Y:S04]  /*7d30*/  STL [R1+0x62c], R110 ;  /* 0x00062c6e01007387 */ /* 0x000fe80000100800 */
[----:B---3--:R1:W-:Y:S01]  /*7d40*/  STL [R1+0x18c], R22 ;  /* 0x00018c1601007387 */ /* 0x0083e20000100800 */
[----:B------:R-:W-:-:S03]  /*7d50*/  VIADD R31, R12, 0xffffffa9 ;  /* 0xffffffa90c1f7836 */ /* 0x000fc60000000000 */
[----:B------:R-:W-:Y:S01]  /*7d60*/  STL [R1+0x628], R27 ;  /* 0x0006281b01007387 */ /* 0x000fe20000100800 */
[----:B-1----:R-:W-:-:S05]  /*7d70*/  IADD3 R22, P6, PT, R28, R2, RZ ;  /* 0x000000021c167210 */ /* 0x002fca0007fde0ff */
[----:B------:R-:W-:Y:S01]  /*7d80*/  STL [R1+0x66c], R22 ;  /* 0x00066c1601007387 */ /* 0x000fe20000100800 */
[----:B------:R-:W-:Y:S01]  /*7d90*/  ISETP.GE.U32.AND P0, PT, R31, 0x7fffff2a, PT ;  /* 0x7fffff2a1f00780c */ /* 0x000fe20003f06070 */
[----:B0-----:R-:W-:Y:S01]  /*7da0*/  @!P2 IMAD.MOV.U32 R26, RZ, RZ, R22 ;  /* 0x000000ffff1aa224 */ /* 0x001fe200078e0016 */
[----:B------:R-:W-:Y:S02]  /*7db0*/  PRMT R20, RZ, 0x7610, R20 ;  /* 0x00007610ff147816 */ /* 0x000fe40000000014 */
[----:B------:R-:W-:Y:S01]  /*7dc0*/  PRMT R21, RZ, 0x7610, R21 ;  /* 0x00007610ff157816 */ /* 0x000fe20000000015 */
[----:B--2---:R0:W-:Y:S02]  /*7dd0*/  STL [R1+0x160], R25 ;  /* 0x0001601901007387 */ /* 0x0041e40000100800 */
[----:B0-----:R-:W-:Y:S01]  /*7de0*/  LEA.HI.X.SX32 R25, R28, R3, 0x1, P6 ;  /* 0x000000031c197211 */ /* 0x001fe200030f0eff */
[----:B------:R-:W-:-:S05]  /*7df0*/  IMAD R28, R36, 0x56, RZ ;  /* 0x00000056241c7824 */ /* 0x000fca00078e02ff */
[C---:B------:R-:W-:Y:S01]  /*7e00*/  IADD3 R22, P6, PT, R28.reuse, R2, RZ ;  /* 0x000000021c167210 */ /* 0x040fe20007fde0ff */
[----:B------:R-:W-:Y:S01]  /*7e10*/  @!P2 IMAD.MOV.U32 R27, RZ, RZ, R25 ;  /* 0x000000ffff1ba224 */ /* 0x000fe200078e0019 */
[----:B------:R0:W-:Y:S04]  /*7e20*/  STL [R1+0x668], R25 ;  /* 0x0006681901007387 */ /* 0x0001e80000100800 */
[----:B------:R1:W2:Y:S01]  /*7e30*/  @!P2 LDG.E.U8 R20, desc[UR18][R26.64] ;  /* 0x000000121a14a981 */ /* 0x0002a2000c1e1100 */
[----:B0-----:R-:W-:Y:S01]  /*7e40*/  LEA.HI.X.SX32 R25, R28, R3, 0x1, P6 ;  /* 0x000000031c197211 */ /* 0x001fe200030f0eff */
[----:B-1----:R-:W-:-:S04]  /*7e50*/  @!P0 IMAD.MOV.U32 R26, RZ, RZ, R22 ;  /* 0x000000ffff1a8224 */ /* 0x002fc800078e0016 */
[----:B------:R-:W-:-:S05]  /*7e60*/  @!P0 IMAD.MOV.U32 R27, RZ, RZ, R25 ;  /* 0x000000ffff1b8224 */ /* 0x000fca00078e0019 */
[----:B------:R0:W3:Y:S01]  /*7e70*/  @!P0 LDG.E.U8 R21, desc[UR18][R26.64] ;  /* 0x000000121a158981 */ /* 0x0000e2000c1e1100 */
[C---:B------:R-:W-:Y:S02]  /*7e80*/  VIADD R30, R12.reuse, 0xffffff91 ;  /* 0xffffff910c1e7836 */ /* 0x040fe40000000000 */
[----:B------:R-:W-:-:S03]  /*7e90*/  VIADD R31, R12, 0xffffffa1 ;  /* 0xffffffa10c1f7836 */ /* 0x000fc60000000000 */
[----:B------:R-:W-:Y:S01]  /*7ea0*/  ISETP.GE.U32.AND P3, PT, R30, 0x7fffff12, PT ;  /* 0x7fffff121e00780c */ /* 0x000fe20003f66070 */
[----:B------:R-:W-:Y:S01]  /*7eb0*/  VIADD R30, R12, 0xffffff89 ;  /* 0xffffff890c1e7836 */ /* 0x000fe20000000000 */
[----:B------:R-:W-:-:S04]  /*7ec0*/  ISETP.GE.U32.AND P4, PT, R31, 0x7fffff22, PT ;  /* 0x7fffff221f00780c */ /* 0x000fc80003f86070 */
[----:B------:R-:W-:Y:S01]  /*7ed0*/  ISETP.GE.U32.AND P2, PT, R30, 0x7fffff0a, PT ;  /* 0x7fffff0a1e00780c */ /* 0x000fe20003f46070 */
[----:B------:R-:W-:Y:S01]  /*7ee0*/  IMAD R30, R36, 0x5e, RZ ;  /* 0x0000005e241e7824 */ /* 0x000fe200078e02ff */
[----:B------:R-:W-:Y:S01]  /*7ef0*/  STL [R1+0x6ac], R22 ;  /* 0x0006ac1601007387 */ /* 0x000fe20000100800 */
[----:B------:R-:W-:-:S05]  /*7f00*/  VIADD R28, R12, 0xffffff81 ;  /* 0xffffff810c1c7836 */ /* 0x000fca0000000000 */
[----:B------:R-:W-:Y:S01]  /*7f10*/  ISETP.GE.U32.AND P0, PT, R28, 0x7fffff02, PT ;  /* 0x7fffff021c00780c */ /* 0x000fe20003f06070 */
[----:B------:R-:W-:Y:S01]  /*7f20*/  IMAD R28, R36, 0x66, RZ ;  /* 0x00000066241c7824 */ /* 0x000fe200078e02ff */
[----:B------:R-:W-:Y:S02]  /*7f30*/  PRMT R18, RZ, 0x7610, R18 ;  /* 0x00007610ff127816 */ /* 0x000fe40000000012 */
[----:B------:R-:W-:Y:S01]  /*7f40*/  PRMT R19, RZ, 0x7610, R19 ;  /* 0x00007610ff137816 */ /* 0x000fe20000000013 */
[----:B--2---:R1:W-:Y:S04]  /*7f50*/  STL [R1+0x15c], R20 ;  /* 0x00015c1401007387 */ /* 0x0043e80000100800 */
[----:B------:R-:W-:Y:S01]  /*7f60*/  STL [R1+0x6a8], R25 ;  /* 0x0006a81901007387 */ /* 0x000fe20000100800 */
[----:B-1----:R-:W-:-:S05]  /*7f70*/  IADD3 R20, P6, PT, R30, R2, RZ ;  /* 0x000000021e147210 */ /* 0x002fca0007fde0ff */
[----:B------:R-:W-:Y:S01]  /*7f80*/  STL [R1+0x6e4], R20 ;  /* 0x0006e41401007387 */ /* 0x000fe20000100800 */
[----:B0-----:R-:W-:-:S03]  /*7f90*/  @!P4 IMAD.MOV.U32 R26, RZ, RZ, R20 ;  /* 0x000000ffff1ac224 */ /* 0x001fc600078e0014 */
[----:B---3--:R0:W-:Y:S02]  /*7fa0*/  STL [R1+0x158], R21 ;  /* 0x0001581501007387 */ /* 0x0081e40000100800 */
[----:B0-----:R-:W-:Y:S02]  /*7fb0*/  LEA.HI.X.SX32 R21, R30, R3, 0x1, P6 ;  /* 0x000000031e157211 */ /* 0x001fe400030f0eff */
[----:B------:R-:W-:-:S03]  /*7fc0*/  IADD3 R20, P6, PT, R28, R2, RZ ;  /* 0x000000021c147210 */ /* 0x000fc60007fde0ff */
[----:B------:R-:W-:Y:S01]  /*7fd0*/  @!P4 IMAD.MOV.U32 R27, RZ, RZ, R21 ;  /* 0x000000ffff1bc224 */ /* 0x000fe200078e0015 */
[----:B------:R0:W-:Y:S04]  /*7fe0*/  STL [R1+0x6e0], R21 ;  /* 0x0006e01501007387 */ /* 0x0001e80000100800 */
[----:B------:R1:W2:Y:S01]  /*7ff0*/  @!P4 LDG.E.U8 R18, desc[UR18][R26.64] ;  /* 0x000000121a12c981 */ /* 0x0002a2000c1e1100 */
[----:B0-----:R-:W-:Y:S01]  /*8000*/  LEA.HI.X.SX32 R21, R28, R3, 0x1, P6 ;  /* 0x000000031c157211 */ /* 0x001fe200030f0eff */
[----:B-1----:R-:W-:-:S04]  /*8010*/  @!P5 IMAD.MOV.U32 R26, RZ, RZ, R20 ;  /* 0x000000ffff1ad224 */ /* 0x002fc800078e0014 */
[----:B------:R-:W-:-:S05]  /*8020*/  @!P5 IMAD.MOV.U32 R27, RZ, RZ, R21 ;  /* 0x000000ffff1bd224 */ /* 0x000fca00078e0015 */
[----:B------:R0:W3:Y:S01]  /*8030*/  @!P5 LDG.E.U8 R19, desc[UR18][R26.64] ;  /* 0x000000121a13d981 */ /* 0x0000e2000c1e1100 */
[----:B------:R-:W-:-:S05]  /*8040*/  VIADD R30, R12, 0xfffffff8 ;  /* 0xfffffff80c1e7836 */ /* 0x000fca0000000000 */
        /* <DEDUP_REMOVED lines=22> */
[----:B------:R-:W3:Y:S01]  /*81b0*/  @!P2 LDG.E.U8 R17, desc[UR18][R26.64] ;  /* 0x000000121a11a981 */ /* 0x000ee2000c1e1100 */
[----:B------:R-:W-:-:S05]  /*81c0*/  VIADD R30, R12, 0xffffffe8 ;  /* 0xffffffe80c1e7836 */ /* 0x000fca0000000000 */
[----:B------:R-:W-:Y:S01]  /*81d0*/  ISETP.GE.U32.AND P3, PT, R30, 0x7fffff69, PT ;  /* 0x7fffff691e00780c */ /* 0x000fe20003f66070 */
[----:B------:R-:W-:Y:S01]  /*81e0*/  IMAD R30, R36, 0x7e, RZ ;  /* 0x0000007e241e7824 */ /* 0x000fe200078e02ff */
[----:B------:R-:W-:Y:S01]  /*81f0*/  STL [R1+0x78c], R18 ;  /* 0x00078c1201007387 */ /* 0x000fe20000100800 */
[----:B------:R-:W-:Y:S01]  /*8200*/  VIADD R28, R12, 0xffffffe0 ;  /* 0xffffffe00c1c7836 */ /* 0x000fe20000000000 */
[----:B------:R-:W-:-:S04]  /*8210*/  PRMT R15, RZ, 0x7610, R15 ;  /* 0x00007610ff0f7816 */ /* 0x000fc8000000000f */
[----:B------:R-:W-:Y:S01]  /*8220*/  ISETP.GE.U32.AND P2, PT, R28, 0x7fffff61, PT ;  /* 0x7fffff611c00780c */ /* 0x000fe20003f46070 */
[----:B------:R-:W-:Y:S01]  /*8230*/  IMAD R28, R36, 0x7, RZ ;  /* 0x00000007241c7824 */ /* 0x000fe200078e02ff */
[----:B------:R-:W-:Y:S01]  /*8240*/  PRMT R14, RZ, 0x7610, R14 ;  /* 0x00007610ff0e7816 */ /* 0x000fe2000000000e */
[----:B--2---:R0:W-:Y:S04]  /*8250*/  STL [R1+0x14c], R16 ;  /* 0x00014c1001007387 */ /* 0x0041e80000100800 */
[----:B------:R-:W-:Y:S01]  /*8260*/  STL [R1+0x788], R19 ;  /* 0x0007881301007387 */ /* 0x000fe20000100800 */
[----:B0-----:R-:W-:-:S05]  /*8270*/  IADD3 R16, P6, PT, R30, R2, RZ ;  /* 0x000000021e107210 */ /* 0x001fca0007fde0ff */
[----:B------:R-:W-:Y:S04]  /*8280*/  STL [R1+0x7c4], R16 ;  /* 0x0007c41001007387 */ /* 0x000fe80000100800 */
[----:B---3--:R0:W-:Y:S01]  /*8290*/  STL [R1+0x90], R17 ;  /* 0x0000901101007387 */ /* 0x0081e20000100800 */
[----:B------:R-:W-:Y:S01]  /*82a0*/  @!P0 IMAD.MOV.U32 R26, RZ, RZ, R16 ;  /* 0x000000ffff1a8224 */ /* 0x000fe200078e0010 */
[----:B0-----:R-:W-:-:S05]  /*82b0*/  LEA.HI.X.SX32 R17, R30, R3, 0x1, P6 ;  /* 0x000000031e117211 */ /* 0x001fca00030f0eff */
[----:B------:R-:W-:-:S05]  /*82c0*/  @!P0 IMAD.MOV.U32 R27, RZ, RZ, R17 ;  /* 0x000000ffff1b8224 */ /* 0x000fca00078e0011 */
[----:B------:R0:W2:Y:S02]  /*82d0*/  @!P0 LDG.E.U8 R15, desc[UR18][R26.64] ;  /* 0x000000121a0f8981 */ /* 0x0000a4000c1e1100 */
[----:B0-----:R-:W-:-:S04]  /*82e0*/  IADD3 R26, P6, PT, R28, R2, RZ ;  /* 0x000000021c1a7210 */ /* 0x001fc80007fde0ff */
[----:B------:R-:W-:-:S05]  /*82f0*/  LEA.HI.X.SX32 R27, R28, R3, 0x1, P6 ;  /* 0x000000031c1b7211 */ /* 0x000fca00030f0eff */
[----:B------:R-:W3:Y:S01]  /*8300*/  @!P4 LDG.E.U8 R14, desc[UR18][R26.64] ;  /* 0x000000121a0ec981 */ /* 0x000ee2000c1e1100 */
[----:B------:R-:W-:Y:S02]  /*8310*/  IMAD.MOV.U32 R127, RZ, RZ, R140 ;  /* 0x000000ffff7f7224 */ /* 0x000fe400078e008c */
[----:B------:R-:W-:Y:S02]  /*8320*/  IMAD.MOV.U32 R140, RZ, RZ, R147 ;  /* 0x000000ffff8c7224 */ /* 0x000fe400078e0093 */
[----:B------:R-:W-:Y:S02]  /*8330*/  IMAD.MOV.U32 R147, RZ, RZ, R151 ;  /* 0x000000ffff937224 */ /* 0x000fe400078e0097 */
[----:B------:R-:W-:Y:S02]  /*8340*/  IMAD.MOV.U32 R151, RZ, RZ, R154 ;  /* 0x000000ffff977224 */ /* 0x000fe400078e009a */
[----:B------:R-:W-:Y:S02]  /*8350*/  IMAD.MOV.U32 R128, RZ, RZ, R133 ;  /* 0x000000ffff807224 */ /* 0x000fe400078e0085 */
[----:B------:R-:W-:-:S02]  /*8360*/  IMAD.MOV.U32 R154, RZ, RZ, R162 ;  /* 0x000000ffff9a7224 */ /* 0x000fc400078e00a2 */
[----:B------:R-:W-:Y:S02]  /*8370*/  IMAD.MOV.U32 R133, RZ, RZ, R136 ;  /* 0x000000ffff857224 */ /* 0x000fe400078e0088 */
[----:B------:R-:W-:Y:S02]  /*8380*/  IMAD.MOV.U32 R162, RZ, RZ, R119 ;  /* 0x000000ffffa27224 */ /* 0x000fe400078e0077 */
[----:B------:R-:W-:Y:S02]  /*8390*/  IMAD.MOV.U32 R136, RZ, RZ, R141 ;  /* 0x000000ffff887224 */ /* 0x000fe400078e008d */
[----:B------:R-:W-:Y:S02]  /*83a0*/  IMAD R119, R36, 0xf, RZ ;  /* 0x0000000f24777824 */ /* 0x000fe400078e02ff */
[----:B------:R-:W-:Y:S02]  /*83b0*/  IMAD.MOV.U32 R141, RZ, RZ, R148 ;  /* 0x000000ffff8d7224 */ /* 0x000fe400078e0094 */
[----:B------:R-:W-:-:S02]  /*83c0*/  IMAD.MOV.U32 R148, RZ, RZ, R153 ;  /* 0x000000ffff947224 */ /* 0x000fc400078e0099 */
[----:B------:R-:W-:Y:S02]  /*83d0*/  IMAD.MOV.U32 R153, RZ, RZ, R159 ;  /* 0x000000ffff997224 */ /* 0x000fe400078e009f */
[----:B------:R-:W-:Y:S01]  /*83e0*/  IMAD.MOV.U32 R159, RZ, RZ, R123 ;  /* 0x000000ffff9f7224 */ /* 0x000fe200078e007b */
[C---:B------:R-:W-:Y:S01]  /*83f0*/  IADD3 R123, P6, PT, R119.reuse, R2, RZ ;  /* 0x00000002777b7210 */ /* 0x040fe20007fde0ff */
[----:B------:R-:W-:Y:S01]  /*8400*/  IMAD.MOV.U32 R124, RZ, RZ, R129 ;  /* 0x000000ffff7c7224 */ /* 0x000fe200078e0081 */
[----:B------:R-:W-:Y:S01]  /*8410*/  STL [R1+0x7c0], R17 ;  /* 0x0007c01101007387 */ /* 0x000fe20000100800 */
[----:B------:R-:W-:Y:S02]  /*8420*/  IMAD.MOV.U32 R129, RZ, RZ, R165 ;  /* 0x000000ffff817224 */ /* 0x000fe400078e00a5 */
[----:B------:R-:W-:Y:S01]  /*8430*/  IMAD R165, R36, 0x17, RZ ;  /* 0x0000001724a57824 */ /* 0x000fe200078e02ff */
[----:B------:R-:W-:Y:S01]  /*8440*/  LEA.HI.X.SX32 R119, R119, R3, 0x1, P6 ;  /* 0x0000000377777211 */ /* 0x000fe200030f0eff */
[----:B------:R-:W-:Y:S01]  /*8450*/  VIADD R30, R12, 0xffffffd8 ;  /* 0xffffffd80c1e7836 */ /* 0x000fe20000000000 */
[----:B------:R-:W-:-:S03]  /*8460*/  PRMT R11, RZ, 0x7610, R11 ;  /* 0x00007610ff0b7816 */ /* 0x000fc6000000000b */
[----:B------:R-:W-:Y:S01]  /*8470*/  @!P5 IMAD.MOV.U32 R31, RZ, RZ, R119 ;  /* 0x000000ffff1fd224 */ /* 0x000fe200078e0077 */
[----:B------:R-:W-:Y:S01]  /*8480*/  ISETP.GE.U32.AND P0, PT, R30, 0x7fffff59, PT ;  /* 0x7fffff591e00780c */ /* 0x000fe20003f06070 */
[----:B------:R-:W-:Y:S01]  /*8490*/  @!P5 IMAD.MOV.U32 R30, RZ, RZ, R123 ;  /* 0x000000ffff1ed224 */ /* 0x000fe200078e007b */
[----:B------:R-:W-:-:S04]  /*84a0*/  PRMT R13, RZ, 0x7610, R13 ;  /* 0x00007610ff0d7816 */ /* 0x000fc8000000000d */
[----:B------:R0:W4:Y:S04]  /*84b0*/  @!P5 LDG.E.U8 R11, desc[UR18][R30.64] ;  /* 0x000000121e0bd981 */ /* 0x000128000c1e1100 */
[----:B--2---:R-:W-:Y:S04]  /*84c0*/  STL [R1+0x8c], R15 ;  /* 0x00008c0f01007387 */ /* 0x004fe80000100800 */
[----:B------:R-:W-:Y:S04]  /*84d0*/  STL [R1+0xa7c], R26 ;  /* 0x000a7c1a01007387 */ /* 0x000fe80000100800 */
[----:B------:R-:W-:Y:S04]  /*84e0*/  STL [R1+0xa78], R27 ;  /* 0x000a781b01007387 */ /* 0x000fe80000100800 */
[----:B---3--:R1:W-:Y:S02]  /*84f0*/  STL [R1+0x88], R14 ;  /* 0x0000880e01007387 */ /* 0x0083e40000100800 */
[----:B-1----:R-:W-:-:S04]  /*8500*/  IADD3 R14, P6, PT, R165, R2, RZ ;  /* 0x00000002a50e7210 */ /* 0x002fc80007fde0ff */
[----:B------:R-:W-:Y:S01]  /*8510*/  LEA.HI.X.SX32 R165, R165, R3, 0x1, P6 ;  /* 0x00000003a5a57211 */ /* 0x000fe200030f0eff */
[----:B0-----:R-:W-:-:S04]  /*8520*/  @!P3 IMAD.MOV.U32 R30, RZ, RZ, R14 ;  /* 0x000000ffff1eb224 */ /* 0x001fc800078e000e */
[----:B------:R-:W-:-:S05]  /*8530*/  @!P3 IMAD.MOV.U32 R31, RZ, RZ, R165 ;  /* 0x000000ffff1fb224 */ /* 0x000fca00078e00a5 */
[----:B------:R0:W2:Y:S01]  /*8540*/  @!P3 LDG.E.U8 R13, desc[UR18][R30.64] ;  /* 0x000000121e0db981 */ /* 0x0000a2000c1e1100 */
[----:B------:R-:W-:-:S05]  /*8550*/  VIADD R28, R12, 0xffffffd0 ;  /* 0xffffffd00c1c7836 */ /* 0x000fca0000000000 */
[----:B------:R-:W-:Y:S01]  /*8560*/  ISETP.GE.U32.AND P4, PT, R28, 0x7fffff51, PT ;  /* 0x7fffff511c00780c */ /* 0x000fe20003f86070 */
[----:B------:R-:W-:Y:S01]  /*8570*/  VIADD R28, R12, 0xffffffc8 ;  /* 0xffffffc80c1c7836 */ /* 0x000fe20000000000 */
[----:B------:R-:W-:Y:S04]  /*8580*/  STL [R1+0xa84], R123 ;  /* 0x000a847b01007387 */ /* 0x000fe80000100800 */
[----:B------:R-:W-:Y:S01]  /*8590*/  ISETP.GE.U32.AND P5, PT, R28, 0x7fffff49, PT ;  /* 0x7fffff491c00780c */ /* 0x000fe20003fa6070 */
[----:B------:R-:W-:Y:S01]  /*85a0*/  IMAD R28, R36, 0x1f, RZ ;  /* 0x0000001f241c7824 */ /* 0x000fe200078e02ff */
[----:B------:R-:W-:Y:S04]  /*85b0*/  STL [R1+0xa80], R119 ;  /* 0x000a807701007387 */ /* 0x000fe80000100800 */
[----:B----4-:R1:W-:Y:S04]  /*85c0*/  STL [R1+0x84], R11 ;  /* 0x0000840b01007387 */ /* 0x0103e80000100800 */
[----:B------:R-:W-:Y:S01]  /*85d0*/  STL [R1+0x10], R14 ;  /* 0x0000100e01007387 */ /* 0x000fe20000100800 */
[----:B-1----:R-:W-:-:S03]  /*85e0*/  IADD3 R11, P6, PT, R28, R2, RZ ;  /* 0x000000021c0b7210 */ /* 0x002fc60007fde0ff */
[----:B------:R-:W-:Y:S04]  /*85f0*/  STL [R1+0xa88], R165 ;  /* 0x000a88a501007387 */ /* 0x000fe80000100800 */
[----:B------:R-:W-:Y:S01]  /*8600*/  STL [R1+0xc4], R11 ;  /* 0x0000c40b01007387 */ /* 0x000fe20000100800 */
[----:B------:R-:W-:Y:S01]  /*8610*/  PRMT R10, RZ, 0x7610, R10 ;  /* 0x00007610ff0a7816 */ /* 0x000fe2000000000a */
[----:B0-----:R-:W-:Y:S02]  /*8620*/  @!P2 IMAD.MOV.U32 R30, RZ, RZ, R11 ;  /* 0x000000ffff1ea224 */ /* 0x001fe400078e000b */
[----:B--2---:R0:W-:Y:S02]  /*8630*/  STL [R1+0x80], R13 ;  /* 0x0000800d01007387 */ /* 0x0041e40000100800 */
[----:B0-----:R-:W-:-:S05]  /*8640*/  LEA.HI.X.SX32 R13, R28, R3, 0x1, P6 ;  /* 0x000000031c0d7211 */ /* 0x001fca00030f0eff */
[----:B------:R-:W-:-:S05]  /*8650*/  @!P2 IMAD.MOV.U32 R31, RZ, RZ, R13 ;  /* 0x000000ffff1fa224 */ /* 0x000fca00078e000d */
[----:B------:R-:W2:Y:S01]  /*8660*/  @!P2 LDG.E.U8 R10, desc[UR18][R30.64] ;  /* 0x000000121e0aa981 */ /* 0x000ea2000c1e1100 */
[----:B------:R-:W-:Y:S02]  /*8670*/  IMAD.MOV.U32 R122, RZ, RZ, R127 ;  /* 0x000000ffff7a7224 */ /* 0x000fe400078e007f */
[----:B------:R-:W-:Y:S02]  /*8680*/  IMAD.MOV.U32 R127, RZ, RZ, R144 ;  /* 0x000000ffff7f7224 */ /* 0x000fe400078e0090 */
[----:B------:R-:W-:Y:S02]  /*8690*/  IMAD.MOV.U32 R144, RZ, RZ, R35 ;  /* 0x000000ffff907224 */ /* 0x000fe400078e0023 */
[----:B------:R-:W-:Y:S02]  /*86a0*/  VIADD R35, R12, 0xffffffc0 ;  /* 0xffffffc00c237836 */ /* 0x000fe40000000000 */
[----:B------:R-:W-:Y:S01]  /*86b0*/  IMAD R28, R36, 0x27, RZ ;  /* 0x00000027241c7824 */ /* 0x000fe200078e02ff */
[----:B------:R-:W-:Y:S02]  /*86c0*/  STL [R1+0xc0], R13 ;  /* 0x0000c00d01007387 */ /* 0x000fe40000100800 */
[----:B------:R-:W-:Y:S01]  /*86d0*/  ISETP.GE.U32.AND P3, PT, R35, 0x7fffff41, PT ;  /* 0x7fffff412300780c */ /* 0x000fe20003f66070 */
[----:B------:R-:W-:Y:S01]  /*86e0*/  VIADD R35, R12, 0xffffffb8 ;  /* 0xffffffb80c237836 */ /* 0x000fe20000000000 */
[----:B------:R-:W-:-:S04]  /*86f0*/  PRMT R9, RZ, 0x7610, R9 ;  /* 0x00007610ff097816 */ /* 0x000fc80000000009 */
[----:B------:R-:W-:Y:S01]  /*8700*/  ISETP.GE.U32.AND P2, PT, R35, 0x7fffff39, PT ;  /* 0x7fffff392300780c */ /* 0x000fe20003f46070 */
[----:B------:R-:W-:Y:S01]  /*8710*/  IMAD R35, R36, 0x2f, RZ ;  /* 0x0000002f24237824 */ /* 0x000fe200078e02ff */
[----:B------:R-:W-:Y:S01]  /*8720*/  PRMT R7, RZ, 0x7610, R7 ;  /* 0x00007610ff077816 */ /* 0x000fe20000000007 */
[----:B--2---:R0:W-:Y:S02]  /*8730*/  STL [R1+0x7c], R10 ;  /* 0x00007c0a01007387 */ /* 0x0041e40000100800 */
[----:B0-----:R-:W-:-:S04]  /*8740*/  IADD3 R10, P6, PT, R28, R2, RZ ;  /* 0x000000021c0a7210 */ /* 0x001fc80007fde0ff */
[----:B------:R-:W-:Y:S01]  /*8750*/  LEA.HI.X.SX32 R13, R28, R3, 0x1, P6 ;  /* 0x000000031c0d7211 */ /* 0x000fe200030f0eff */
[----:B------:R-:W-:Y:S01]  /*8760*/  @!P0 IMAD.MOV.U32 R30, RZ, RZ, R10 ;  /* 0x000000ffff1e8224 */ /* 0x000fe200078e000a */
[----:B------:R-:W-:-:S03]  /*8770*/  IADD3 R11, P6, PT, R35, R2, RZ ;  /* 0x00000002230b7210 */ /* 0x000fc60007fde0ff */
[----:B------:R-:W-:Y:S01]  /*8780*/  @!P0 IMAD.MOV.U32 R31, RZ, RZ, R13 ;  /* 0x000000ffff1f8224 */ /* 0x000fe200078e000d */
[----:B------:R-:W-:Y:S04]  /*8790*/  STL [R1+0x534], R10 ;  /* 0x0005340a01007387 */ /* 0x000fe80000100800 */
[----:B------:R0:W-:Y:S04]  /*87a0*/  STL [R1+0x530], R13 ;  /* 0x0005300d01007387 */ /* 0x0001e80000100800 */
[----:B------:R1:W2:Y:S01]  /*87b0*/  @!P0 LDG.E.U8 R9, desc[UR18][R30.64] ;  /* 0x000000121e098981 */ /* 0x0002a2000c1e1100 */
[----:B0-----:R-:W-:Y:S01]  /*87c0*/  LEA.HI.X.SX32 R13, R35, R3, 0x1, P6 ;  /* 0x00000003230d7211 */ /* 0x001fe200030f0eff */
[----:B-1----:R-:W-:-:S04]  /*87d0*/  @!P4 IMAD.MOV.U32 R30, RZ, RZ, R11 ;  /* 0x000000ffff1ec224 */ /* 0x002fc800078e000b */
[----:B------:R-:W-:-:S05]  /*87e0*/  @!P4 IMAD.MOV.U32 R31, RZ, RZ, R13 ;  /* 0x000000ffff1fc224 */ /* 0x000fca00078e000d */
[----:B------:R0:W3:Y:S01]  /*87f0*/  @!P4 LDG.E.U8 R7, desc[UR18][R30.64] ;  /* 0x000000121e07c981 */ /* 0x0000e2000c1e1100 */
[----:B------:R-:W-:-:S03]  /*8800*/  IMAD R28, R36, 0x37, RZ ;  /* 0x00000037241c7824 */ /* 0x000fc600078e02ff */
[----:B------:R-:W-:Y:S01]  /*8810*/  STL [R1+0x574], R11 ;  /* 0x0005740b01007387 */ /* 0x000fe20000100800 */
[----:B------:R-:W-:Y:S01]  /*8820*/  IMAD R35, R36, 0x3f, RZ ;  /* 0x0000003f24237824 */ /* 0x000fe200078e02ff */
[----:B------:R-:W-:Y:S02]  /*8830*/  PRMT R8, RZ, 0x7610, R8 ;  /* 0x00007610ff087816 */ /* 0x000fe40000000008 */
[----:B------:R-:W-:Y:S01]  /*8840*/  PRMT R6, RZ, 0x7610, R6 ;  /* 0x00007610ff067816 */ /* 0x000fe20000000006 */
[----:B--2---:R1:W-:Y:S02]  /*8850*/  STL [R1+0x78], R9 ;  /* 0x0000780901007387 */ /* 0x0043e40000100800 */
[C---:B-1----:R-:W-:Y:S02]  /*8860*/  IADD3 R9, P6, PT, R28.reuse, R2, RZ ;  /* 0x000000021c097210 */ /* 0x042fe40007fde0ff */
[----:B------:R-:W-:Y:S02]  /*8870*/  STL [R1+0x570], R13 ;  /* 0x0005700d01007387 */ /* 0x000fe40000100800 */
[----:B------:R-:W-:-:S02]  /*8880*/  LEA.HI.X.SX32 R10, R28, R3, 0x1, P6 ;  /* 0x000000031c0a7211 */ /* 0x000fc400030f0eff */
[----:B------:R-:W-:Y:S04]  /*8890*/  STL [R1+0x5b4], R9 ;  /* 0x0005b40901007387 */ /* 0x000fe80000100800 */
[----:B------:R-:W-:Y:S01]  /*88a0*/  STL [R1+0x5b0], R10 ;  /* 0x0005b00a01007387 */ /* 0x000fe20000100800 */
[----:B0-----:R-:W-:-:S03]  /*88b0*/  @!P5 IMAD.MOV.U32 R30, RZ, RZ, R9 ;  /* 0x000000ffff1ed224 */ /* 0x001fc600078e0009 */
[----:B---3--:R0:W-:Y:S01]  /*88c0*/  STL [R1+0x74], R7 ;  /* 0x0000740701007387 */ /* 0x0081e20000100800 */
[----:B------:R-:W-:-:S05]  /*88d0*/  @!P5 IMAD.MOV.U32 R31, RZ, RZ, R10 ;  /* 0x000000ffff1fd224 */ /* 0x000fca00078e000a */
[----:B------:R1:W2:Y:S01]  /*88e0*/  @!P5 LDG.E.U8 R8, desc[UR18][R30.64] ;  /* 0x000000121e08d981 */ /* 0x0002a2000c1e1100 */
[----:B0-----:R-:W-:-:S04]  /*88f0*/  IADD3 R7, P4, PT, R35, R2, RZ ;  /* 0x0000000223077210 */ /* 0x001fc80007f9e0ff */
[----:B------:R-:W-:Y:S01]  /*8900*/  LEA.HI.X.SX32 R9, R35, R3, 0x1, P4 ;  /* 0x0000000323097211 */ /* 0x000fe200020f0eff */
[----:B-1----:R-:W-:-:S04]  /*8910*/  @!P3 IMAD.MOV.U32 R30, RZ, RZ, R7 ;  /* 0x000000ffff1eb224 */ /* 0x002fc800078e0007 */
[----:B------:R-:W-:-:S05]  /*8920*/  @!P3 IMAD.MOV.U32 R31, RZ, RZ, R9 ;  /* 0x000000ffff1fb224 */ /* 0x000fca00078e0009 */
[----:B------:R-:W3:Y:S01]  /*8930*/  @!P3 LDG.E.U8 R6, desc[UR18][R30.64] ;  /* 0x000000121e06b981 */ /* 0x000ee2000c1e1100 */
[----:B------:R-:W-:Y:S02]  /*8940*/  IMAD.MOV.U32 R121, RZ, RZ, R122 ;  /* 0x000000ffff797224 */ /* 0x000fe400078e007a */
[----:B------:R-:W-:Y:S02]  /*8950*/  IMAD.MOV.U32 R122, RZ, RZ, R152 ;  /* 0x000000ffff7a7224 */ /* 0x000fe400078e0098 */
[----:B------:R-:W-:Y:S02]  /*8960*/  IMAD.MOV.U32 R152, RZ, RZ, R38 ;  /* 0x000000ffff987224 */ /* 0x000fe400078e0026 */
[----:B------:R-:W-:Y:S01]  /*8970*/  VIADD R38, R12, 0xffffffb0 ;  /* 0xffffffb00c267836 */ /* 0x000fe20000000000 */
[----:B------:R-:W-:Y:S04]  /*8980*/  STL [R1+0x5f4], R7 ;  /* 0x0005f40701007387 */ /* 0x000fe80000100800 */
[----:B------:R-:W-:Y:S01]  /*8990*/  ISETP.GE.U32.AND P0, PT, R38, 0x7fffff31, PT ;  /* 0x7fffff312600780c */ /* 0x000fe20003f06070 */
[----:B------:R-:W-:-:S02]  /*89a0*/  IMAD R38, R36, 0x47, RZ ;  /* 0x0000004724267824 */ /* 0x000fc400078e02ff */
[----:B------:R-:W-:Y:S01]  /*89b0*/  IMAD R28, R36, 0x4f, RZ ;  /* 0x0000004f241c7824 */ /* 0x000fe200078e02ff */
[----:B------:R-:W-:Y:S02]  /*89c0*/  PRMT R4, RZ, 0x7610, R4 ;  /* 0x00007610ff047816 */ /* 0x000fe40000000004 */
[----:B------:R-:W-:Y:S01]  /*89d0*/  PRMT R5, RZ, 0x7610, R5 ;  /* 0x00007610ff057816 */ /* 0x000fe20000000005 */
[----:B------:R-:W-:Y:S01]  /*89e0*/  IMAD.MOV.U32 R120, RZ, RZ, R121 ;  /* 0x000000ffff787224 */ /* 0x000fe200078e0079 */
[----:B--2---:R0:W-:Y:S04]  /*89f0*/  STL [R1+0x70], R8 ;  /* 0x0000700801007387 */ /* 0x0041e80000100800 */
[----:B------:R1:W-:Y:S01]  /*8a00*/  STL [R1+0x5f0], R9 ;  /* 0x0005f00901007387 */ /* 0x0003e20000100800 */
[----:B0-----:R-:W-:-:S03]  /*8a10*/  IADD3 R8, P4, PT, R38, R2, RZ ;  /* 0x0000000226087210 */ /* 0x001fc60007f9e0ff */
[----:B------:R-:W-:Y:S01]  /*8a20*/  STL [R1+0xb90], R36 ;  /* 0x000b902401007387 */ /* 0x000fe20000100800 */
[----:B-1----:R-:W-:-:S03]  /*8a30*/  LEA.HI.X.SX32 R9, R38, R3, 0x1, P4 ;  /* 0x0000000326097211 */ /* 0x002fc600020f0eff */
[----:B------:R-:W-:Y:S04]  /*8a40*/  STL [R1+0x634], R8 ;  /* 0x0006340801007387 */ /* 0x000fe80000100800 */
[----:B---3--:R0:W-:Y:S01]  /*8a50*/  STL [R1+0x6c], R6 ;  /* 0x00006c0601007387 */ /* 0x0081e20000100800 */
[----:B------:R-:W-:Y:S02]  /*8a60*/  @!P2 IMAD.MOV.U32 R30, RZ, RZ, R8 ;  /* 0x000000ffff1ea224 */ /* 0x000fe400078e0008 */
[----:B------:R-:W-:-:S05]  /*8a70*/  @!P2 IMAD.MOV.U32 R31, RZ, RZ, R9 ;  /* 0x000000ffff1fa224 */ /* 0x000fca00078e0009 */
[----:B------:R1:W2:Y:S01]  /*8a80*/  @!P2 LDG.E.U8 R4, desc[UR18][R30.64] ;  /* 0x000000121e04a981 */ /* 0x0002a2000c1e1100 */
[----:B0-----:R-:W-:-:S04]  /*8a90*/  IADD3 R6, P3, PT, R28, R2, RZ ;  /* 0x000000021c067210 */ /* 0x001fc80007f7e0ff */
[----:B------:R-:W-:Y:S01]  /*8aa0*/  LEA.HI.X.SX32 R7, R28, R3, 0x1, P3 ;  /* 0x000000031c077211 */ /* 0x000fe200018f0eff */
[----:B-1----:R-:W-:-:S04]  /*8ab0*/  @!P0 IMAD.MOV.U32 R30, RZ, RZ, R6 ;  /* 0x000000ffff1e8224 */ /* 0x002fc800078e0006 */
[----:B------:R-:W-:Y:S01]  /*8ac0*/  @!P0 IMAD.MOV.U32 R31, RZ, RZ, R7 ;  /* 0x000000ffff1f8224 */ /* 0x000fe200078e0007 */
[----:B------:R-:W-:Y:S04]  /*8ad0*/  STL [R1+0xb94], R2 ;  /* 0x000b940201007387 */ /* 0x000fe80000100800 */
[----:B------:R0:W3:Y:S04]  /*8ae0*/  @!P0 LDG.E.U8 R5, desc[UR18][R30.64] ;  /* 0x000000121e058981 */ /* 0x0000e8000c1e1100 */
[----:B------:R-:W-:Y:S04]  /*8af0*/  STL [R1+0x674], R6 ;  /* 0x0006740601007387 */ /* 0x000fe80000100800 */
[----:B------:R-:W-:Y:S04]  /*8b00*/  STL [R1+0x630], R9 ;  /* 0x0006300901007387 */ /* 0x000fe80000100800 */
[----:B------:R1:W-:Y:S04]  /*8b10*/  STL [R1+0xb98], R3 ;  /* 0x000b980301007387 */ /* 0x0003e80000100800 */
[----:B------:R-:W-:Y:S04]  /*8b20*/  STL [R1+0x670], R7 ;  /* 0x0006700701007387 */ /* 0x000fe80000100800 */
[----:B------:R-:W4:Y:S01]  /*8b30*/  LDL R121, [R1+0x8e0] ;  /* 0x0008e00001797983 */ /* 0x000f220000100800 */
[----:B------:R-:W-:-:S05]  /*8b40*/  IMAD R35, R107, R37, RZ ;  /* 0x000000256b237224 */ /* 0x000fca00078e02ff */
[----:B------:R-:W-:Y:S01]  /*8b50*/  IADD3 R38, P3, PT, R35, UR14, RZ ;  /* 0x0000000e23267c10 */ /* 0x000fe2000ff7e0ff */
[C---:B-1----:R-:W-:Y:S01]  /*8b60*/  VIADD R3, R0.reuse, 0x73 ;  /* 0x0000007300037836 */ /* 0x042fe20000000000 */
[C---:B------:R-:W-:Y:S02]  /*8b70*/  ISETP.GT.U32.AND P6, PT, R39.reuse, R46, PT ;  /* 0x0000002e2700720c */ /* 0x040fe40003fc4070 */
[C---:B------:R-:W-:Y:S02]  /*8b80*/  ISETP.GT.U32.AND P2, PT, R39.reuse, R45, PT ;  /* 0x0000002d2700720c */ /* 0x040fe40003f44070 */
[C---:B------:R-:W-:Y:S02]  /*8b90*/  ISETP.GT.U32.AND P4, PT, R39.reuse, R47, PT ;  /* 0x0000002f2700720c */ /* 0x040fe40003f84070 */
[----:B------:R-:W-:Y:S01]  /*8ba0*/  ISETP.GT.U32.AND P5, PT, R39, R44, PT ;  /* 0x0000002c2700720c */ /* 0x000fe20003fa4070 */
[C---:B------:R-:W-:Y:S01]  /*8bb0*/  VIADD R2, R0.reuse, 0x7b ;  /* 0x0000007b00027836 */ /* 0x040fe20000000000 */
[----:B------:R-:W-:Y:S01]  /*8bc0*/  LEA.HI.X.SX32 R35, R35, UR15, 0x1, P3 ;  /* 0x0000000f23237c11 */ /* 0x000fe200098f0eff */
[C---:B------:R-:W-:Y:S01]  /*8bd0*/  VIADD R13, R0.reuse, 0x2c ;  /* 0x0000002c000d7836 */ /* 0x040fe20000000000 */
[C---:B------:R-:W-:Y:S01]  /*8be0*/  ISETP.GT.U32.AND P3, PT, R39.reuse, R42, PT ;  /* 0x0000002a2700720c */ /* 0x040fe20003f64070 */
[----:B------:R-:W-:Y:S01]  /*8bf0*/  VIADD R22, R0, 0x34 ;  /* 0x0000003400167836 */ /* 0x000fe20000000000 */
[----:B--2---:R1:W-:Y:S11]  /*8c00*/  STL [R1+0x68], R4 ;  /* 0x0000680401007387 */ /* 0x0043f60000100800 */
[--C-:B------:R-:W-:Y:S01]  /*8c10*/  @!P3 IMAD.IADD R42, R42, 0x1, -R39.reuse ;  /* 0x000000012a2ab824 */ /* 0x100fe200078e0a27 */
[----:B------:R-:W-:Y:S01]  /*8c20*/  ISETP.GT.U32.AND P0, PT, R39, R43, PT ;  /* 0x0000002b2700720c */ /* 0x000fe20003f04070 */
[--C-:B------:R-:W-:Y:S01]  /*8c30*/  @!P6 IMAD.IADD R46, R46, 0x1, -R39.reuse ;  /* 0x000000012e2ee824 */ /* 0x100fe200078e0a27 */
[----:B0-----:R-:W-:Y:S01]  /*8c40*/  IABS R30, R3 ;  /* 0x00000003001e7213 */ /* 0x001fe20000000000 */
[----:B------:R-:W-:Y:S01]  /*8c50*/  @!P2 IMAD.IADD R45, R45, 0x1, -R39 ;  /* 0x000000012d2da824 */ /* 0x000fe200078e0a27 */
[----:B------:R-:W0:Y:S01]  /*8c60*/  LDCU UR14, c[0x0][0x3b0] ;  /* 0x00007600ff0e77ac */ /* 0x000e220008000800 */
[----:B-1----:R-:W-:Y:S01]  /*8c70*/  VIADD R4, R0, 0x6b ;  /* 0x0000006b00047836 */ /* 0x002fe20000000000 */
[----:B------:R-:W1:Y:S01]  /*8c80*/  LDCU UR15, c[0x0][0x3b0] ;  /* 0x00007600ff0f77ac */ /* 0x000e620008000800 */
[----:B---3--:R2:W-:Y:S02]  /*8c90*/  STL [R1+0x64], R5 ;  /* 0x0000640501007387 */ /* 0x0085e40000100800 */
[----:B--2---:R-:W-:-:S02]  /*8ca0*/  IMAD.MOV.U32 R5, RZ, RZ, R101 ;  /* 0x000000ffff057224 */ /* 0x004fc400078e0065 */
[----:B------:R-:W-:Y:S03]  /*8cb0*/  STL [R1+0x8dc], R4 ;  /* 0x0008dc0401007387 */ /* 0x000fe60000100800 */
[----:B------:R-:W-:Y:S01]  /*8cc0*/  ISETP.GE.AND P3, PT, R5, RZ, PT ;  /* 0x000000ff0500720c */ /* 0x000fe20003f66270 */
[----:B------:R-:W-:Y:S01]  /*8cd0*/  IMAD.MOV.U32 R5, RZ, RZ, R120 ;  /* 0x000000ffff057224 */ /* 0x000fe200078e0078 */
[----:B------:R-:W-:Y:S01]  /*8ce0*/  STL [R1+0x8d8], R3 ;  /* 0x0008d80301007387 */ /* 0x000fe20000100800 */
[----:B----4-:R-:W-:Y:S02]  /*8cf0*/  IMAD.MOV.U32 R120, RZ, RZ, R121 ;  /* 0x000000ffff787224 */ /* 0x010fe400078e0079 */
[----:B------:R-:W-:Y:S01]  /*8d00*/  IMAD.MOV.U32 R121, RZ, RZ, R122 ;  /* 0x000000ffff797224 */ /* 0x000fe200078e007a */
[----:B------:R-:W-:Y:S01]  /*8d10*/  STL [R1+0xa8c], R37 ;  /* 0x000a8c2501007387 */ /* 0x000fe20000100800 */
[----:B------:R-:W-:-:S02]  /*8d20*/  IMAD.MOV.U32 R122, RZ, RZ, R124 ;  /* 0x000000ffff7a7224 */ /* 0x000fc400078e007c */
[----:B------:R-:W-:Y:S02]  /*8d30*/  IMAD.MOV.U32 R124, RZ, RZ, R129 ;  /* 0x000000ffff7c7224 */ /* 0x000fe400078e0081 */
[----:B------:R-:W2:Y:S01]  /*8d40*/  LDL R129, [R1+0x8f4] ;  /* 0x0008f40001817983 */ /* 0x000ea20000100800 */
[----:B------:R-:W-:Y:S01]  /*8d50*/  ISETP.GT.U32.AND P2, PT, R39, R46, PT ;  /* 0x0000002e2700720c */ /* 0x000fe20003f44070 */
[--C-:B------:R-:W-:Y:S01]  /*8d60*/  @!P0 IMAD.IADD R43, R43, 0x1, -R39.reuse ;  /* 0x000000012b2b8824 */ /* 0x100fe200078e0a27 */
[----:B------:R-:W-:Y:S01]  /*8d70*/  ISETP.GT.U32.AND P0, PT, R39, R45, PT ;  /* 0x0000002d2700720c */ /* 0x000fe20003f04070 */
[--C-:B------:R-:W-:Y:S02]  /*8d80*/  @!P4 IMAD.IADD R47, R47, 0x1, -R39.reuse ;  /* 0x000000012f2fc824 */ /* 0x100fe400078e0a27 */
[----:B------:R-:W-:-:S03]  /*8d90*/  @!P5 IMAD.IADD R44, R44, 0x1, -R39 ;  /* 0x000000012c2cd824 */ /* 0x000fc600078e0a27 */
[C---:B------:R-:W-:Y:S02]  /*8da0*/  ISETP.GT.U32.AND P4, PT, R39.reuse, R47, PT ;  /* 0x0000002f2700720c */ /* 0x040fe40003f84070 */
[----:B------:R-:W-:-:S03]  /*8db0*/  ISETP.GT.U32.AND P5, PT, R39, R44, PT ;  /* 0x0000002c2700720c */ /* 0x000fc60003fa4070 */
[--C-:B------:R-:W-:Y:S01]  /*8dc0*/  @!P2 IMAD.IADD R46, R46, 0x1, -R39.reuse ;  /* 0x000000012e2ea824 */ /* 0x100fe200078e0a27 */
[----:B------:R-:W-:Y:S01]  /*8dd0*/  ISETP.GT.U32.AND P2, PT, R39, R34, PT ;  /* 0x000000222700720c */ /* 0x000fe20003f44070 */
[----:B------:R-:W-:Y:S01]  /*8de0*/  @!P0 IMAD.IADD R45, R45, 0x1, -R39 ;  /* 0x000000012d2d8824 */ /* 0x000fe200078e0a27 */
[C---:B------:R-:W-:Y:S02]  /*8df0*/  ISETP.GT.U32.AND P0, PT, R39.reuse, R33, PT ;  /* 0x000000212700720c */ /* 0x040fe40003f04070 */
[----:B------:R-:W-:-:S03]  /*8e00*/  ISETP.GT.U32.AND P6, PT, R39, R43, PT ;  /* 0x0000002b2700720c */ /* 0x000fc60003fc4070 */
[--C-:B------:R-:W-:Y:S01]  /*8e10*/  @!P4 IMAD.IADD R47, R47, 0x1, -R39.reuse ;  /* 0x000000012f2fc824 */ /* 0x100fe200078e0a27 */
[C---:B------:R-:W-:Y:S01]  /*8e20*/  ISETP.GT.U32.AND P4, PT, R39.reuse, R41, PT ;  /* 0x000000292700720c */ /* 0x040fe20003f84070 */
[----:B------:R-:W-:Y:S01]  /*8e30*/  @!P5 IMAD.IADD R44, R44, 0x1, -R39 ;  /* 0x000000012c2cd824 */ /* 0x000fe200078e0a27 */
[----:B------:R-:W-:-:S03]  /*8e40*/  ISETP.GT.U32.AND P5, PT, R39, R32, PT ;  /* 0x000000202700720c */ /* 0x000fc60003fa4070 */
[----:B------:R-:W-:Y:S01]  /*8e50*/  @!P2 IMAD.IADD R34, R34, 0x1, -R39 ;  /* 0x000000012222a824 */ /* 0x000fe200078e0a27 */
[----:B------:R-:W-:Y:S01]  /*8e60*/  ISETP.GE.AND P2, PT, R120, RZ, PT ;  /* 0x000000ff7800720c */ /* 0x000fe20003f46270 */
[----:B------:R-:W-:Y:S02]  /*8e70*/  IMAD.MOV.U32 R120, RZ, RZ, R121 ;  /* 0x000000ffff787224 */ /* 0x000fe400078e0079 */
[----:B------:R-:W-:Y:S02]  /*8e80*/  IMAD.MOV.U32 R121, RZ, RZ, R124 ;  /* 0x000000ffff797224 */ /* 0x000fe400078e007c */
[--C-:B------:R-:W-:Y:S01]  /*8e90*/  @!P0 IMAD.IADD R33, R33, 0x1, -R39.reuse ;  /* 0x0000000121218824 */ /* 0x100fe200078e0a27 */
[----:B------:R-:W-:Y:S01]  /*8ea0*/  ISETP.GE.AND P0, PT, R120, RZ, PT ;  /* 0x000000ff7800720c */ /* 0x000fe20003f06270 */
[--C-:B------:R-:W-:Y:S02]  /*8eb0*/  @!P6 IMAD.IADD R43, R43, 0x1, -R39.reuse ;  /* 0x000000012b2be824 */ /* 0x100fe400078e0a27 */
[--C-:B------:R-:W-:Y:S01]  /*8ec0*/  @!P4 IMAD.IADD R41, R41, 0x1, -R39.reuse ;  /* 0x000000012929c824 */ /* 0x100fe200078e0a27 */
[----:B------:R-:W-:Y:S01]  /*8ed0*/  ISETP.GE.AND P4, PT, R5, RZ, PT ;  /* 0x000000ff0500720c */ /* 0x000fe20003f86270 */
[----:B------:R-:W-:Y:S01]  /*8ee0*/  @!P5 IMAD.IADD R32, R32, 0x1, -R39 ;  /* 0x000000012020d824 */ /* 0x000fe200078e0a27 */
[----:B------:R-:W-:Y:S01]  /*8ef0*/  ISETP.GT.U32.AND P5, PT, R39, R42, PT ;  /* 0x0000002a2700720c */ /* 0x000fe20003fa4070 */
[----:B------:R-:W-:-:S02]  /*8f00*/  IMAD.MOV.U32 R5, RZ, RZ, R131 ;  /* 0x000000ffff057224 */ /* 0x000fc400078e0083 */
[----:B------:R-:W-:Y:S02]  /*8f10*/  IMAD.MOV.U32 R131, RZ, RZ, R105 ;  /* 0x000000ffff837224 */ /* 0x000fe400078e0069 */
[----:B------:R-:W-:-:S04]  /*8f20*/  IMAD.MOV.U32 R105, RZ, RZ, R43 ;  /* 0x000000ffff697224 */ /* 0x000fc800078e002b */
[----:B------:R-:W-:Y:S01]  /*8f30*/  @!P0 IMAD.MOV R105, RZ, RZ, -R105 ;  /* 0x000000ffff698224 */ /* 0x000fe200078e0a69 */
[----:B------:R-:W-:-:S03]  /*8f40*/  ISETP.GT.U32.AND P0, PT, R39, R100, PT ;  /* 0x000000642700720c */ /* 0x000fc60003f04070 */
[--C-:B------:R-:W-:Y:S01]  /*8f50*/  @!P5 IMAD.IADD R42, R42, 0x1, -R39.reuse ;  /* 0x000000012a2ad824 */ /* 0x100fe200078e0a27 */
[----:B------:R-:W-:Y:S01]  /*8f60*/  ISETP.GT.U32.AND P5, PT, R39, R96, PT ;  /* 0x000000602700720c */ /* 0x000fe20003fa4070 */
[----:B------:R-:W-:Y:S08]  /*8f70*/  STL [R1+0xb9c], R105 ;  /* 0x000b9c6901007387 */ /* 0x000ff00000100800 */
[--C-:B------:R-:W-:Y:S01]  /*8f80*/  @!P0 IMAD.IADD R100, R100, 0x1, -R39.reuse ;  /* 0x0000000164648824 */ /* 0x100fe200078e0a27 */
[----:B------:R-:W-:Y:S03]  /*8f90*/  STL [R1+0x8d4], R2 ;  /* 0x0008d40201007387 */ /* 0x000fe60000100800 */
[----:B------:R-:W-:-:S02]  /*8fa0*/  @!P5 IMAD.IADD R96, R96, 0x1, -R39 ;  /* 0x000000016060d824 */ /* 0x000fc400078e0a27 */
[----:B--2---:R-:W-:Y:S02]  /*8fb0*/  IMAD.MOV.U32 R124, RZ, RZ, R129 ;  /* 0x000000ffff7c7224 */ /* 0x004fe400078e0081 */
[----:B------:R-:W-:Y:S02]  /*8fc0*/  IMAD.MOV.U32 R129, RZ, RZ, R103 ;  /* 0x000000ffff817224 */ /* 0x000fe400078e0067 */
[----:B------:R-:W-:Y:S02]  /*8fd0*/  IMAD.MOV.U32 R103, RZ, RZ, R47 ;  /* 0x000000ffff677224 */ /* 0x000fe400078e002f */
[----:B------:R-:W-:-:S04]  /*8fe0*/  IMAD.MOV.U32 R47, RZ, RZ, R44 ;  /* 0x000000ffff2f7224 */ /* 0x000fc800078e002c */
[----:B------:R-:W-:Y:S01]  /*8ff0*/  @!P2 IMAD.MOV R47, RZ, RZ, -R47 ;  /* 0x000000ffff2fa224 */ /* 0x000fe200078e0a2f */
[----:B------:R-:W-:Y:S01]  /*9000*/  ISETP.GT.U32.AND P2, PT, R39, R33, PT ;  /* 0x000000212700720c */ /* 0x000fe20003f44070 */
[----:B------:R-:W-:-:S12]  /*9010*/  IMAD.MOV.U32 R120, RZ, RZ, R124 ;  /* 0x000000ffff787224 */ /* 0x000fd800078e007c */
[----:B------:R-:W-:Y:S01]  /*9020*/  @!P2 IMAD.IADD R33, R33, 0x1, -R39 ;  /* 0x000000012121a824 */ /* 0x000fe200078e0a27 */
[----:B------:R-:W-:Y:S01]  /*9030*/  ISETP.GE.AND P2, PT, R5, RZ, PT ;  /* 0x000000ff0500720c */ /* 0x000fe20003f46270 */
[----:B------:R-:W-:Y:S02]  /*9040*/  IMAD.MOV.U32 R5, RZ, RZ, R120 ;  /* 0x000000ffff057224 */ /* 0x000fe400078e0078 */
[----:B------:R-:W-:Y:S02]  /*9050*/  IMAD.MOV.U32 R120, RZ, RZ, R121 ;  /* 0x000000ffff787224 */ /* 0x000fe400078e0079 */
[----:B------:R-:W-:Y:S01]  /*9060*/  IMAD.MOV.U32 R121, RZ, RZ, R122 ;  /* 0x000000ffff797224 */ /* 0x000fe200078e007a */
[----:B------:R-:W-:Y:S01]  /*9070*/  ISETP.GE.AND P0, PT, R5, RZ, PT ;  /* 0x000000ff0500720c */ /* 0x000fe20003f06270 */
[----:B------:R-:W-:Y:S02]  /*9080*/  IMAD.MOV.U32 R122, RZ, RZ, R127 ;  /* 0x000000ffff7a7224 */ /* 0x000fe400078e007f */
[----:B------:R-:W-:-:S02]  /*9090*/  IMAD.MOV.U32 R5, RZ, RZ, R120 ;  /* 0x000000ffff057224 */ /* 0x000fc400078e0078 */
[----:B------:R-:W-:Y:S02]  /*90a0*/  IMAD.MOV.U32 R120, RZ, RZ, R121 ;  /* 0x000000ffff787224 */ /* 0x000fe400078e0079 */
[----:B------:R-:W-:Y:S01]  /*90b0*/  IMAD.MOV.U32 R121, RZ, RZ, R122 ;  /* 0x000000ffff797224 */ /* 0x000fe200078e007a */
[----:B------:R-:W-:Y:S01]  /*90c0*/  ISETP.GE.AND P5, PT, R5, RZ, PT ;  /* 0x000000ff0500720c */ /* 0x000fe20003fa6270 */
[----:B------:R-:W-:Y:S01]  /*90d0*/  IMAD.MOV.U32 R5, RZ, RZ, R120 ;  /* 0x000000ffff057224 */ /* 0x000fe200078e0078 */
[----:B------:R-:W2:Y:S01]  /*90e0*/  LDL R122, [R1+0x934] ;  /* 0x00093400017a7983 */ /* 0x000ea20000100800 */
[----:B------:R-:W-:-:S03]  /*90f0*/  IMAD.MOV.U32 R120, RZ, RZ, R121 ;  /* 0x000000ffff787224 */ /* 0x000fc600078e0079 */
[----:B------:R-:W3:Y:S01]  /*9100*/  LDL R121, [R1+0x930] ;  /* 0x0009300001797983 */ /* 0x000ee20000100800 */
[----:B------:R-:W-:Y:S01]  /*9110*/  IABS R31, R4 ;  /* 0x00000004001f7213 */ /* 0x000fe20000000000 */
[----:B------:R-:W-:-:S04]  /*9120*/  IMAD.MOV.U32 R124, RZ, RZ, R129 ;  /* 0x000000ffff7c7224 */ /* 0x000fc800078e0081 */
[----:B------:R-:W-:Y:S01]  /*9130*/  IMAD.HI.U32 R28, R40, R31, RZ ;  /* 0x0000001f281c7227 */ /* 0x000fe200078e00ff */
[----:B------:R-:W-:-:S03]  /*9140*/  ISETP.GE.AND P6, PT, R0, RZ, PT ;  /* 0x000000ff0000720c */ /* 0x000fc60003fc6270 */
[----:B------:R-:W-:Y:S02]  /*9150*/  IMAD.MOV.U32 R129, RZ, RZ, R102 ;  /* 0x000000ffff817224 */ /* 0x000fe400078e0066 */
[----:B------:R-:W-:Y:S02]  /*9160*/  IMAD.MOV R28, RZ, RZ, -R28 ;  /* 0x000000ffff1c7224 */ /* 0x000fe400078e0a1c */
[----:B------:R-:W-:Y:S02]  /*9170*/  IMAD.MOV.U32 R102, RZ, RZ, R46 ;  /* 0x000000ffff667224 */ /* 0x000fe400078e002e */
[----:B------:R-:W-:-:S04]  /*9180*/  IMAD.HI.U32 R101, R40, R30, RZ ;  /* 0x0000001e28657227 */ /* 0x000fc800078e00ff */
[C---:B------:R-:W-:Y:S02]  /*9190*/  IMAD R31, R39.reuse, R28, R31 ;  /* 0x0000001c271f7224 */ /* 0x040fe400078e021f */
[----:B------:R-:W-:Y:S01]  /*91a0*/  @!P3 IMAD.MOV R102, RZ, RZ, -R102 ;  /* 0x000000ffff66b224 */ /* 0x000fe200078e0a66 */
[----:B------:R-:W-:Y:S01]  /*91b0*/  ISETP.GT.U32.AND P3, PT, R39, R41, PT ;  /* 0x000000292700720c */ /* 0x000fe20003f64070 */
[----:B------:R-:W-:Y:S02]  /*91c0*/  IMAD.MOV R28, RZ, RZ, -R101 ;  /* 0x000000ffff1c7224 */ /* 0x000fe400078e0a65 */
[----:B------:R-:W-:-:S04]  /*91d0*/  IMAD.MOV.U32 R101, RZ, RZ, R45 ;  /* 0x000000ffff657224 */ /* 0x000fc800078e002d */
[----:B------:R-:W-:Y:S01]  /*91e0*/  @!P4 IMAD.MOV R101, RZ, RZ, -R101 ;  /* 0x000000ffff65c224 */ /* 0x000fe200078e0a65 */
[C---:B------:R-:W-:Y:S01]  /*91f0*/  ISETP.GT.U32.AND P4, PT, R39.reuse, R34, PT ;  /* 0x000000222700720c */ /* 0x040fe20003f84070 */
[----:B------:R-:W-:Y:S01]  /*9200*/  @!P6 IMAD.MOV R103, RZ, RZ, -R103 ;  /* 0x000000ffff67e224 */ /* 0x000fe200078e0a67 */
[----:B------:R-:W-:-:S03]  /*9210*/  ISETP.GT.U32.AND P6, PT, R39, R32, PT ;  /* 0x000000202700720c */ /* 0x000fc60003fc4070 */
[----:B------:R-:W-:Y:S01]  /*9220*/  @!P3 IMAD.IADD R41, R41, 0x1, -R39 ;  /* 0x000000012929b824 */ /* 0x000fe200078e0a27 */
[----:B------:R-:W-:-:S07]  /*9230*/  ISETP.GT.U32.AND P3, PT, R39, R92, PT ;  /* 0x0000005c2700720c */ /* 0x000fce0003f64070 */
[--C-:B------:R-:W-:Y:S01]  /*9240*/  @!P4 IMAD.IADD R34, R34, 0x1, -R39.reuse ;  /* 0x000000012222c824 */ /* 0x100fe200078e0a27 */
[C---:B------:R-:W-:Y:S01]  /*9250*/  ISETP.GT.U32.AND P4, PT, R39.reuse, R88, PT ;  /* 0x000000582700720c */ /* 0x040fe20003f84070 */
[----:B------:R-:W-:Y:S01]  /*9260*/  @!P6 IMAD.IADD R32, R32, 0x1, -R39 ;  /* 0x000000012020e824 */ /* 0x000fe200078e0a27 */
[----:B------:R-:W-:-:S03]  /*9270*/  ISETP.GT.U32.AND P6, PT, R39, R84, PT ;  /* 0x000000542700720c */ /* 0x000fc60003fc4070 */
[----:B------:R-:W-:Y:S01]  /*9280*/  @!P3 IMAD.IADD R92, R92, 0x1, -R39 ;  /* 0x000000015c5cb824 */ /* 0x000fe200078e0a27 */
[----:B------:R-:W-:Y:S01]  /*9290*/  ISETP.GE.AND P3, PT, R5, RZ, PT ;  /* 0x000000ff0500720c */ /* 0x000fe20003f66270 */
[----:B------:R-:W-:Y:S02]  /*92a0*/  IMAD.MOV.U32 R5, RZ, RZ, R120 ;  /* 0x000000ffff057224 */ /* 0x000fe400078e0078 */
[----:B------:R-:W-:-:S04]  /*92b0*/  IMAD.MOV.U32 R46, RZ, RZ, R42 ;  /* 0x000000ffff2e7224 */ /* 0x000fc800078e002a */
[--C-:B------:R-:W-:Y:S01]  /*92c0*/  @!P4 IMAD.IADD R88, R88, 0x1, -R39.reuse ;  /* 0x000000015858c824 */ /* 0x100fe200078e0a27 */
[----:B------:R-:W-:Y:S01]  /*92d0*/  ISETP.GE.AND P4, PT, R5, RZ, PT ;  /* 0x000000ff0500720c */ /* 0x000fe20003f86270 */
[----:B------:R-:W-:Y:S02]  /*92e0*/  @!P6 IMAD.IADD R84, R84, 0x1, -R39 ;  /* 0x000000015454e824 */ /* 0x000fe400078e0a27 */
[----:B------:R-:W-:Y:S01]  /*92f0*/  @!P2 IMAD.MOV R46, RZ, RZ, -R46 ;  /* 0x000000ffff2ea224 */ /* 0x000fe200078e0a2e */
[C---:B------:R-:W-:Y:S01]  /*9300*/  ISETP.GT.U32.AND P2, PT, R39.reuse, R100, PT ;  /* 0x000000642700720c */ /* 0x040fe20003f44070 */
[----:B------:R-:W-:Y:S01]  /*9310*/  IMAD.MOV.U32 R5, RZ, RZ, R104 ;  /* 0x000000ffff057224 */ /* 0x000fe200078e0068 */
[----:B------:R-:W-:Y:S01]  /*9320*/  ISETP.GT.U32.AND P6, PT, R39, R84, PT ;  /* 0x000000542700720c */ /* 0x000fe20003fc4070 */
[----:B------:R-:W-:-:S06]  /*9330*/  IMAD.MOV.U32 R104, RZ, RZ, R32 ;  /* 0x000000ffff687224 */ /* 0x000fcc00078e0020 */
[----:B------:R-:W-:Y:S01]  /*9340*/  @!P4 IMAD.MOV R104, RZ, RZ, -R104 ;  /* 0x000000ffff68c224 */ /* 0x000fe200078e0a68 */
[C---:B------:R-:W-:Y:S01]  /*9350*/  ISETP.GT.U32.AND P4, PT, R39.reuse, R80, PT ;  /* 0x000000502700720c */ /* 0x040fe20003f84070 */
[----:B------:R-:W-:Y:S02]  /*9360*/  IMAD.MOV.U32 R120, RZ, RZ, R143 ;  /* 0x000000ffff787224 */ /* 0x000fe400078e008f */
[--C-:B------:R-:W-:Y:S01]  /*9370*/  @!P2 IMAD.IADD R100, R100, 0x1, -R39.reuse ;  /* 0x000000016464a824 */ /* 0x100fe200078e0a27 */
[----:B------:R-:W-:Y:S01]  /*9380*/  ISETP.GT.U32.AND P2, PT, R39, R76, PT ;  /* 0x0000004c2700720c */ /* 0x000fe20003f44070 */
[----:B------:R-:W-:Y:S01]  /*9390*/  @!P6 IMAD.IADD R84, R84, 0x1, -R39 ;  /* 0x000000015454e824 */ /* 0x000fe200078e0a27 */
[----:B------:R-:W-:Y:S01]  /*93a0*/  ISETP.GE.AND P6, PT, R5, RZ, PT ;  /* 0x000000ff0500720c */ /* 0x000fe20003fc6270 */
[----:B------:R-:W-:Y:S01]  /*93b0*/  IMAD.MOV.U32 R5, RZ, RZ, R120 ;  /* 0x000000ffff057224 */ /* 0x000fe200078e0078 */
[----:B------:R-:W4:Y:S01]  /*93c0*/  LDL R143, [R1+0x928] ;  /* 0x00092800018f7983 */ /* 0x000f220000100800 */
[----:B------:R-:W-:-:S02]  /*93d0*/  IMAD.MOV.U32 R127, RZ, RZ, R133 ;  /* 0x000000ffff7f7224 */ /* 0x000fc400078e0085 */
[----:B------:R-:W-:Y:S02]  /*93e0*/  IMAD.MOV.U32 R133, RZ, RZ, R136 ;  /* 0x000000ffff857224 */ /* 0x000fe400078e0088 */
[----:B------:R-:W-:Y:S01]  /*93f0*/  @!P4 IMAD.IADD R80, R80, 0x1, -R39 ;  /* 0x000000015050c824 */ /* 0x000fe200078e0a27 */
[----:B------:R-:W-:Y:S01]  /*9400*/  ISETP.GE.AND P4, PT, R5, RZ, PT ;  /* 0x000000ff0500720c */ /* 0x000fe20003f86270 */
[----:B------:R-:W-:Y:S02]  /*9410*/  IMAD.MOV.U32 R136, RZ, RZ, R140 ;  /* 0x000000ffff887224 */ /* 0x000fe400078e008c */
[----:B------:R-:W-:Y:S02]  /*9420*/  IMAD.MOV.U32 R140, RZ, RZ, R141 ;  /* 0x000000ffff8c7224 */ /* 0x000fe400078e008d */
[----:B------:R-:W-:Y:S02]  /*9430*/  IMAD.MOV.U32 R141, RZ, RZ, R147 ;  /* 0x000000ffff8d7224 */ /* 0x000fe400078e0093 */
[----:B------:R-:W-:-:S02]  /*9440*/  IMAD.MOV.U32 R147, RZ, RZ, R148 ;  /* 0x000000ffff937224 */ /* 0x000fc400078e0094 */
[----:B------:R-:W-:Y:S02]  /*9450*/  IMAD.MOV.U32 R148, RZ, RZ, R153 ;  /* 0x000000ffff947224 */ /* 0x000fe400078e0099 */
[----:B------:R-:W-:Y:S02]  /*9460*/  IMAD.MOV.U32 R153, RZ, RZ, R154 ;  /* 0x000000ffff997224 */ /* 0x000fe400078e009a */
[----:B------:R-:W-:Y:S02]  /*9470*/  @!P2 IMAD.IADD R76, R76, 0x1, -R39 ;  /* 0x000000014c4ca824 */ /* 0x000fe400078e0a27 */
[----:B------:R-:W-:Y:S02]  /*9480*/  IMAD.MOV.U32 R154, RZ, RZ, R159 ;  /* 0x000000ffff9a7224 */ /* 0x000fe400078e009f */
[----:B------:R-:W4:Y:S04]  /*9490*/  LDL R159, [R1+0x954] ;  /* 0x00095400019f7983 */ /* 0x000f280000100800 */
[----:B------:R-:W-:Y:S01]  /*94a0*/  STL [R1+0xba0], R104 ;  /* 0x000ba06801007387 */ /* 0x000fe20000100800 */
[----:B---3--:R-:W-:-:S02]  /*94b0*/  IMAD.MOV.U32 R120, RZ, RZ, R121 ;  /* 0x000000ffff787224 */ /* 0x008fc400078e0079 */
[----:B--2---:R-:W-:Y:S02]  /*94c0*/  IMAD.MOV.U32 R121, RZ, RZ, R122 ;  /* 0x000000ffff797224 */ /* 0x004fe400078e007a */
[----:B------:R-:W-:Y:S02]  /*94d0*/  IMAD.MOV.U32 R122, RZ, RZ, R124 ;  /* 0x000000ffff7a7224 */ /* 0x000fe400078e007c */
[----:B------:R-:W-:Y:S02]  /*94e0*/  IMAD.MOV.U32 R124, RZ, RZ, R128 ;  /* 0x000000ffff7c7224 */ /* 0x000fe400078e0080 */
[----:B------:R-:W-:Y:S02]  /*94f0*/  IMAD.MOV.U32 R128, RZ, RZ, R134 ;  /* 0x000000ffff807224 */ /* 0x000fe400078e0086 */
[----:B------:R-:W-:Y:S02]  /*9500*/  IMAD.MOV.U32 R134, RZ, RZ, R142 ;  /* 0x000000ffff867224 */ /* 0x000fe400078e008e */
[----:B------:R-:W-:Y:S01]  /*9510*/  IMAD.MOV.U32 R5, RZ, RZ, R120 ;  /* 0x000000ffff057224 */ /* 0x000fe200078e0078 */
[----:B------:R-:W2:Y:S01]  /*9520*/  LDL R142, [R1+0x990] ;  /* 0x00099000018e7983 */ /* 0x000ea20000100800 */
[----:B------:R-:W-:-:S02]  /*9530*/  IMAD.MOV.U32 R120, RZ, RZ, R121 ;  /* 0x000000ffff787224 */ /* 0x000fc400078e0079 */
[----:B------:R-:W-:Y:S02]  /*9540*/  IMAD.MOV.U32 R121, RZ, RZ, R122 ;  /* 0x000000ffff797224 */ /* 0x000fe400078e007a */
[----:B------:R-:W-:Y:S02]  /*9550*/  IMAD.MOV.U32 R122, RZ, RZ, R128 ;  /* 0x000000ffff7a7224 */ /* 0x000fe400078e0080 */
[----:B------:R-:W-:Y:S01]  /*9560*/  IMAD.MOV.U32 R128, RZ, RZ, R134 ;  /* 0x000000ffff807224 */ /* 0x000fe200078e0086 */
[----:B------:R-:W-:Y:S01]  /*9570*/  ISETP.GE.AND P2, PT, R5, RZ, PT ;  /* 0x000000ff0500720c */ /* 0x000fe20003f46270 */
[----:B------:R-:W-:Y:S02]  /*9580*/  IMAD.MOV.U32 R5, RZ, RZ, R120 ;  /* 0x000000ffff057224 */ /* 0x000fe400078e0078 */
[----:B------:R-:W-:Y:S02]  /*9590*/  IMAD.MOV.U32 R120, RZ, RZ, R121 ;  /* 0x000000ffff787224 */ /* 0x000fe400078e0079 */
[----:B------:R-:W-:-:S02]  /*95a0*/  IMAD.MOV.U32 R121, RZ, RZ, R128 ;  /* 0x000000ffff797224 */ /* 0x000fc400078e0080 */
[----:B------:R-:W3:Y:S01]  /*95b0*/  LDL R128, [R1+0x964] ;  /* 0x0009640001807983 */ /* 0x000ee20000100800 */
[----:B------:R-:W-:Y:S02]  /*95c0*/  IMAD.MOV.U32 R45, RZ, RZ, R41 ;  /* 0x000000ffff2d7224 */ /* 0x000fe400078e0029 */
[C---:B------:R-:W-:Y:S01]  /*95d0*/  IMAD R30, R39.reuse, R28, R30 ;  /* 0x0000001c271e7224 */ /* 0x040fe200078e021e */
[----:B------:R-:W-:Y:S01]  /*95e0*/  IABS R28, R2 ;  /* 0x00000002001c7213 */ /* 0x000fe20000000000 */
[----:B------:R-:W-:Y:S01]  /*95f0*/  @!P0 IMAD.MOV R45, RZ, RZ, -R45 ;  /* 0x000000ffff2d8224 */ /* 0x000fe200078e0a2d */
[----:B------:R-:W-:Y:S01]  /*9600*/  ISETP.GT.U32.AND P0, PT, R39, R96, PT ;  /* 0x000000602700720c */ /* 0x000fe20003f04070 */
[----:B------:R-:W-:Y:S02]  /*9610*/  IMAD.MOV.U32 R44, RZ, RZ, R34 ;  /* 0x000000ffff2c7224 */ /* 0x000fe400078e0022 */
[----:B------:R-:W-:-:S04]  /*9620*/  IMAD.HI.U32 R43, R40, R28, RZ ;  /* 0x0000001c282b7227 */ /* 0x000fc800078e00ff */
[----:B------:R-:W-:Y:S01]  /*9630*/  @!P5 IMAD.MOV R44, RZ, RZ, -R44 ;  /* 0x000000ffff2cd224 */ /* 0x000fe200078e0a2c */
[C---:B------:R-:W-:Y:S01]  /*9640*/  ISETP.GT.U32.AND P5, PT, R39.reuse, R92, PT ;  /* 0x0000005c2700720c */ /* 0x040fe20003fa4070 */
[----:B------:R-:W-:Y:S02]  /*9650*/  IMAD.MOV R42, RZ, RZ, -R43 ;  /* 0x000000ffff2a7224 */ /* 0x000fe400078e0a2b */
[----:B------:R-:W-:Y:S02]  /*9660*/  IMAD.MOV.U32 R43, RZ, RZ, R33 ;  /* 0x000000ffff2b7224 */ /* 0x000fe400078e0021 */
[----:B------:R-:W-:Y:S02]  /*9670*/  @!P0 IMAD.IADD R96, R96, 0x1, -R39 ;  /* 0x0000000160608824 */ /* 0x000fe400078e0a27 */
[----:B------:R-:W-:Y:S01]  /*9680*/  @!P3 IMAD.MOV R43, RZ, RZ, -R43 ;  /* 0x000000ffff2bb224 */ /* 0x000fe200078e0a2b */
[C---:B------:R-:W-:Y:S02]  /*9690*/  ISETP.GT.U32.AND P3, PT, R39.reuse, R88, PT ;  /* 0x000000582700720c */ /* 0x040fe40003f64070 */
[----:B------:R-:W-:-:S03]  /*96a0*/  ISETP.GT.U32.AND P0, PT, R39, R72, PT ;  /* 0x000000482700720c */ /* 0x000fc60003f04070 */
[----:B------:R-:W-:Y:S01]  /*96b0*/  @!P5 IMAD.IADD R92, R92, 0x1, -R39 ;  /* 0x000000015c5cd824 */ /* 0x000fe200078e0a27 */
[----:B------:R-:W-:-:S07]  /*96c0*/  ISETP.GT.U32.AND P5, PT, R39, R68, PT ;  /* 0x000000442700720c */ /* 0x000fce0003fa4070 */
[--C-:B------:R-:W-:Y:S01]  /*96d0*/  @!P3 IMAD.IADD R88, R88, 0x1, -R39.reuse ;  /* 0x000000015858b824 */ /* 0x100fe200078e0a27 */
[----:B------:R-:W-:Y:S01]  /*96e0*/  ISETP.GT.U32.AND P3, PT, R39, R64, PT ;  /* 0x000000402700720c */ /* 0x000fe20003f64070 */
[--C-:B------:R-:W-:Y:S01]  /*96f0*/  @!P0 IMAD.IADD R72, R72, 0x1, -R39.reuse ;  /* 0x0000000148488824 */ /* 0x100fe200078e0a27 */
[----:B------:R-:W-:Y:S01]  /*9700*/  ISETP.GE.AND P0, PT, R5, RZ, PT ;  /* 0x000000ff0500720c */ /* 0x000fe20003f06270 */
[----:B------:R-:W-:Y:S02]  /*9710*/  IMAD.MOV.U32 R5, RZ, RZ, R120 ;  /* 0x000000ffff057224 */ /* 0x000fe400078e0078 */
[----:B------:R-:W-:-:S03]  /*9720*/  @!P5 IMAD.IADD R68, R68, 0x1, -R39 ;  /* 0x000000014444d824 */ /* 0x000fc600078e0a27 */
[----:B------:R-:W-:-:S05]  /*9730*/  ISETP.GE.AND P5, PT, R5, RZ, PT ;  /* 0x000000ff0500720c */ /* 0x000fca0003fa6270 */
[--C-:B------:R-:W-:Y:S01]  /*9740*/  @!P3 IMAD.IADD R64, R64, 0x1, -R39.reuse ;  /* 0x000000014040b824 */ /* 0x100fe200078e0a27 */
[C---:B------:R-:W-:Y:S01]  /*9750*/  ISETP.GT.U32.AND P3, PT, R39.reuse, R80, PT ;  /* 0x000000502700720c */ /* 0x040fe20003f64070 */
[----:B------:R-:W-:Y:S01]  /*9760*/  @!P0 IMAD.MOV R88, RZ, RZ, -R88 ;  /* 0x000000ffff588224 */ /* 0x000fe200078e0a58 */
[C---:B------:R-:W-:Y:S01]  /*9770*/  ISETP.GT.U32.AND P0, PT, R39.reuse, R68, PT ;  /* 0x000000442700720c */ /* 0x040fe20003f04070 */
[----:B------:R-:W-:Y:S01]  /*9780*/  @!P4 IMAD.MOV R96, RZ, RZ, -R96 ;  /* 0x000000ffff60c224 */ /* 0x000fe200078e0a60 */
[C---:B------:R-:W-:Y:S01]  /*9790*/  ISETP.GT.U32.AND P4, PT, R39.reuse, R76, PT ;  /* 0x0000004c2700720c */ /* 0x040fe20003f84070 */
[----:B------:R-:W-:Y:S02]  /*97a0*/  VIADD R5, R0, 0x14 ;  /* 0x0000001400057836 */ /* 0x000fe40000000000 */
[----:B------:R-:W-:Y:S01]  /*97b0*/  @!P5 IMAD.MOV R84, RZ, RZ, -R84 ;  /* 0x000000ffff54d224 */ /* 0x000fe200078e0a54 */
[C---:B------:R-:W-:Y:S01]  /*97c0*/  ISETP.GT.U32.AND P5, PT, R39.reuse, R60, PT ;  /* 0x0000003c2700720c */ /* 0x040fe20003fa4070 */
[C---:B------:R-:W-:Y:S01]  /*97d0*/  IMAD R28, R39.reuse, R42, R28 ;  /* 0x0000002a271c7224 */ /* 0x040fe200078e021c */
[----:B------:R-:W-:Y:S01]  /*97e0*/  IABS R42, R5 ;  /* 0x00000005002a7213 */ /* 0x000fe20000000000 */
[----:B------:R-:W-:Y:S01]  /*97f0*/  @!P2 IMAD.MOV R92, RZ, RZ, -R92 ;  /* 0x000000ffff5ca224 */ /* 0x000fe200078e0a5c */
[C---:B------:R-:W-:Y:S01]  /*9800*/  ISETP.GT.U32.AND P2, PT, R39.reuse, R72, PT ;  /* 0x000000482700720c */ /* 0x040fe20003f44070 */
[--C-:B------:R-:W-:Y:S01]  /*9810*/  @!P3 IMAD.IADD R80, R80, 0x1, -R39.reuse ;  /* 0x000000015050b824 */ /* 0x100fe200078e0a27 */
[----:B------:R-:W-:Y:S01]  /*9820*/  ISETP.GT.U32.AND P3, PT, R39, R56, PT ;  /* 0x000000382700720c */ /* 0x000fe20003f64070 */
[----:B------:R-:W-:-:S02]  /*9830*/  @!P0 IMAD.IADD R68, R68, 0x1, -R39 ;  /* 0x0000000144448824 */ /* 0x000fc400078e0a27 */
[----:B------:R-:W-:Y:S01]  /*9840*/  @!P4 IMAD.IADD R76, R76, 0x1, -R39 ;  /* 0x000000014c4cc824 */ /* 0x000fe200078e0a27 */
[----:B------:R-:W-:-:S03]  /*9850*/  ISETP.GT.U32.AND P4, PT, R39, R53, PT ;  /* 0x000000352700720c */ /* 0x000fc60003f84070 */
[----:B------:R-:W-:-:S04]  /*9860*/  @!P5 IMAD.IADD R60, R60, 0x1, -R39 ;  /* 0x000000013c3cd824 */ /* 0x000fc800078e0a27 */
[--C-:B------:R-:W-:Y:S01]  /*9870*/  @!P2 IMAD.IADD R72, R72, 0x1, -R39.reuse ;  /* 0x000000014848a824 */ /* 0x100fe200078e0a27 */
[----:B------:R-:W-:Y:S01]  /*9880*/  ISETP.GT.U32.AND P2, PT, R39, R50, PT ;  /* 0x000000322700720c */ /* 0x000fe20003f44070 */
[----:B------:R-:W-:-:S04]  /*9890*/  @!P3 IMAD.IADD R56, R56, 0x1, -R39 ;  /* 0x000000013838b824 */ /* 0x000fc800078e0a27 */
[----:B------:R-:W-:-:S08]  /*98a0*/  @!P4 IMAD.IADD R53, R53, 0x1, -R39 ;  /* 0x000000013535c824 */ /* 0x000fd000078e0a27 */
[----:B------:R-:W-:Y:S02]  /*98b0*/  @!P2 IMAD.IADD R50, R50, 0x1, -R39 ;  /* 0x000000013232a824 */ /* 0x000fe400078e0a27 */
[----:B--2---:R-:W-:Y:S02]  /*98c0*/  IMAD.MOV.U32 R134, RZ, RZ, R142 ;  /* 0x000000ffff867224 */ /* 0x004fe400078e008e */
[----:B----4-:R-:W-:Y:S02]  /*98d0*/  IMAD.MOV.U32 R142, RZ, RZ, R143 ;  /* 0x000000ffff8e7224 */ /* 0x010fe400078e008f */
[----:B------:R-:W-:Y:S02]  /*98e0*/  IMAD.MOV.U32 R143, RZ, RZ, R144 ;  /* 0x000000ffff8f7224 */ /* 0x000fe400078e0090 */
[----:B------:R-:W2:Y:S01]  /*98f0*/  LDL R144, [R1+0x950] ;  /* 0x0009500001907983 */ /* 0x000ea20000100800 */
[----:B---3--:R-:W-:-:S03]  /*9900*/  IMAD.MOV.U32 R120, RZ, RZ, R128 ;  /* 0x000000ffff787224 */ /* 0x008fc600078e0080 */
[----:B------:R-:W3:Y:S04]  /*9910*/  LDL R128, [R1+0x938] ;  /* 0x0009380001807983 */ /* 0x000ee80000100800 */
[----:B------:R4:W-:Y:S02]  /*9920*/  STL [R1+0x8c4], R5 ;  /* 0x0008c40501007387 */ /* 0x0009e40000100800 */
[----:B----4-:R-:W-:Y:S02]  /*9930*/  IMAD.MOV.U32 R5, RZ, RZ, R120 ;  /* 0x000000ffff057224 */ /* 0x010fe400078e0078 */
[----:B------:R-:W-:Y:S02]  /*9940*/  IMAD.MOV.U32 R120, RZ, RZ, R121 ;  /* 0x000000ffff787224 */ /* 0x000fe400078e0079 */
[----:B------:R-:W-:Y:S01]  /*9950*/  IMAD.MOV.U32 R121, RZ, RZ, R124 ;  /* 0x000000ffff797224 */ /* 0x000fe200078e007c */
[----:B------:R-:W-:Y:S01]  /*9960*/  ISETP.GE.AND P0, PT, R5, RZ, PT ;  /* 0x000000ff0500720c */ /* 0x000fe20003f06270 */
[----:B------:R-:W-:-:S02]  /*9970*/  IMAD.MOV.U32 R124, RZ, RZ, R133 ;  /* 0x000000ffff7c7224 */ /* 0x000fc400078e0085 */
[----:B------:R-:W-:Y:S02]  /*9980*/  IMAD.MOV.U32 R5, RZ, RZ, R120 ;  /* 0x000000ffff057224 */ /* 0x000fe400078e0078 */
[----:B------:R-:W-:Y:S02]  /*9990*/  IMAD.MOV.U32 R133, RZ, RZ, R140 ;  /* 0x000000ffff857224 */ /* 0x000fe400078e008c */
[----:B------:R-:W-:Y:S01]  /*99a0*/  IMAD.MOV.U32 R120, RZ, RZ, R121 ;  /* 0x000000ffff787224 */ /* 0x000fe200078e0079 */
[----:B------:R-:W-:Y:S01]  /*99b0*/  ISETP.GE.AND P5, PT, R5, RZ, PT ;  /* 0x000000ff0500720c */ /* 0x000fe20003fa6270 */
[----:B------:R-:W-:Y:S02]  /*99c0*/  IMAD.MOV.U32 R121, RZ, RZ, R124 ;  /* 0x000000ffff797224 */ /* 0x000fe400078e007c */
[----:B------:R-:W-:Y:S02]  /*99d0*/  IMAD.MOV.U32 R124, RZ, RZ, R133 ;  /* 0x000000ffff7c7224 */ /* 0x000fe400078e0085 */
[----:B------:R-:W-:Y:S01]  /*99e0*/  IMAD.MOV.U32 R5, RZ, RZ, R120 ;  /* 0x000000ffff057224 */ /* 0x000fe200078e0078 */
[----:B------:R-:W4:Y:S01]  /*99f0*/  LDL R133, [R1+0x9b0] ;  /* 0x0009b00001857983 */ /* 0x000f220000100800 */
[----:B------:R-:W-:-:S02]  /*9a00*/  IMAD.MOV.U32 R120, RZ, RZ, R121 ;  /* 0x000000ffff787224 */ /* 0x000fc400078e0079 */
[----:B------:R-:W-:Y:S01]  /*9a10*/  IMAD.MOV.U32 R121, RZ, RZ, R124 ;  /* 0x000000ffff797224 */ /* 0x000fe200078e007c */
[----:B------:R-:W-:Y:S01]  /*9a20*/  ISETP.GE.AND P3, PT, R5, RZ, PT ;  /* 0x000000ff0500720c */ /* 0x000fe20003f66270 */
[----:B------:R-:W-:Y:S01]  /*9a30*/  IMAD.MOV.U32 R5, RZ, RZ, R120 ;  /* 0x000000ffff057224 */ /* 0x000fe200078e0078 */
[----:B------:R-:W2:Y:S01]  /*9a40*/  LDL R124, [R1+0x95c] ;  /* 0x00095c00017c7983 */ /* 0x000ea20000100800 */
[----:B------:R-:W-:-:S03]  /*9a50*/  IMAD.MOV.U32 R120, RZ, RZ, R121 ;  /* 0x000000ffff787224 */ /* 0x000fc600078e0079 */
[----:B------:R-:W-:Y:S01]  /*9a60*/  ISETP.GE.AND P4, PT, R5, RZ, PT ;  /* 0x000000ff0500720c */ /* 0x000fe20003f86270 */
[----:B------:R-:W-:Y:S01]  /*9a70*/  IMAD.MOV.U32 R5, RZ, RZ, R120 ;  /* 0x000000ffff057224 */ /* 0x000fe200078e0078 */
[----:B------:R-:W2:Y:S04]  /*9a80*/  LDL R121, [R1+0x978] ;  /* 0x0009780001797983 */ /* 0x000ea80000100800 */
[----:B------:R-:W-:Y:S02]  /*9a90*/  ISETP.GE.AND P2, PT, R5, RZ, PT ;  /* 0x000000ff0500720c */ /* 0x000fe40003f46270 */
[----:B------:R-:W2:Y:S01]  /*9aa0*/  LDL R5, [R1+0x99c] ;  /* 0x00099c0001057983 */ /* 0x000ea20000100800 */
[----:B------:R-:W-:Y:S01]  /*9ab0*/  @!P6 IMAD.MOV R100, RZ, RZ, -R100 ;  /* 0x000000ffff64e224 */ /* 0x000fe200078e0a64 */
[----:B------:R-:W-:-:S13]  /*9ac0*/  ISETP.GT.U32.AND P6, PT, R39, R64, PT ;  /* 0x000000402700720c */ /* 0x000fda0003fc4070 */
[----:B------:R-:W-:Y:S01]  /*9ad0*/  @!P6 IMAD.IADD R64, R64, 0x1, -R39 ;  /* 0x000000014040e824 */ /* 0x000fe200078e0a27 */
[C---:B------:R-:W-:Y:S01]  /*9ae0*/  ISETP.GT.U32.AND P6, PT, R39.reuse, R99, PT ;  /* 0x000000632700720c */ /* 0x040fe20003fc4070 */
[----:B------:R-:W-:Y:S01]  /*9af0*/  @!P0 IMAD.MOV R80, RZ, RZ, -R80 ;  /* 0x000000ffff508224 */ /* 0x000fe200078e0a50 */
[C---:B------:R-:W-:Y:S01]  /*9b00*/  ISETP.GT.U32.AND P0, PT, R39.reuse, R60, PT ;  /* 0x0000003c2700720c */ /* 0x040fe20003f04070 */
[----:B------:R-:W-:Y:S01]  /*9b10*/  @!P5 IMAD.MOV R76, RZ, RZ, -R76 ;  /* 0x000000ffff4cd224 */ /* 0x000fe200078e0a4c */
[----:B------:R-:W-:-:S09]  /*9b20*/  ISETP.GT.U32.AND P5, PT, R39, R56, PT ;  /* 0x000000382700720c */ /* 0x000fd20003fa4070 */
[----:B------:R-:W-:-:S05]  /*9b30*/  @!P6 IMAD.IADD R99, R99, 0x1, -R39 ;  /* 0x000000016363e824 */ /* 0x000fca00078e0a27 */
[C---:B------:R-:W-:Y:S01]  /*9b40*/  ISETP.GT.U32.AND P6, PT, R39.reuse, R99, PT ;  /* 0x000000632700720c */ /* 0x040fe20003fc4070 */
[----:B------:R-:W-:Y:S01]  /*9b50*/  @!P2 IMAD.MOV R64, RZ, RZ, -R64 ;  /* 0x000000ffff40a224 */ /* 0x000fe200078e0a40 */
[C---:B------:R-:W-:Y:S01]  /*9b60*/  ISETP.GT.U32.AND P2, PT, R39.reuse, R95, PT ;  /* 0x0000005f2700720c */ /* 0x040fe20003f44070 */
[----:B------:R-:W-:Y:S02]  /*9b70*/  IMAD.MOV.U32 R120, RZ, RZ, R137 ;  /* 0x000000ffff787224 */ /* 0x000fe400078e0089 */
[--C-:B------:R-:W-:Y:S01]  /*9b80*/  @!P0 IMAD.IADD R60, R60, 0x1, -R39.reuse ;  /* 0x000000013c3c8824 */ /* 0x100fe200078e0a27 */
[C---:B------:R-:W-:Y:S01]  /*9b90*/  ISETP.GT.U32.AND P0, PT, R39.reuse, R91, PT ;  /* 0x0000005b2700720c */ /* 0x040fe20003f04070 */
[--C-:B------:R-:W-:Y:S01]  /*9ba0*/  @!P5 IMAD.IADD R56, R56, 0x1, -R39.reuse ;  /* 0x000000013838d824 */ /* 0x100fe200078e0a27 */
[----:B------:R-:W-:Y:S01]  /*9bb0*/  ISETP.GT.U32.AND P5, PT, R39, R87, PT ;  /* 0x000000572700720c */ /* 0x000fe20003fa4070 */
[----:B------:R-:W-:Y:S01]  /*9bc0*/  IMAD.HI.U32 R32, R40, R42, RZ ;  /* 0x0000002a28207227 */ /* 0x000fe200078e00ff */
[----:B------:R-:W3:Y:S03]  /*9bd0*/  LDL R137, [R1+0x958] ;  /* 0x0009580001897983 */ /* 0x000ee60000100800 */
[----:B------:R-:W-:-:S02]  /*9be0*/  @!P6 IMAD.IADD R99, R99, 0x1, -R39 ;  /* 0x000000016363e824 */ /* 0x000fc400078e0a27 */
[--C-:B------:R-:W-:Y:S02]  /*9bf0*/  @!P2 IMAD.IADD R95, R95, 0x1, -R39.reuse ;  /* 0x000000015f5fa824 */ /* 0x100fe400078e0a27 */
[----:B------:R-:W-:Y:S02]  /*9c00*/  IMAD.MOV R32, RZ, RZ, -R32 ;  /* 0x000000ffff207224 */ /* 0x000fe400078e0a20 */
[----:B------:R-:W-:Y:S02]  /*9c10*/  @!P0 IMAD.IADD R91, R91, 0x1, -R39 ;  /* 0x000000015b5b8824 */ /* 0x000fe400078e0a27 */
[----:B------:R-:W-:Y:S02]  /*9c20*/  IMAD R42, R39, R32, R42 ;  /* 0x00000020272a7224 */ /* 0x000fe400078e022a */
[----:B------:R-:W-:Y:S02]  /*9c30*/  IMAD.MOV.U32 R140, RZ, RZ, R141 ;  /* 0x000000ffff8c7224 */ /* 0x000fe400078e008d */
[----:B------:R-:W-:-:S02]  /*9c40*/  @!P5 IMAD.IADD R87, R87, 0x1, -R39 ;  /* 0x000000015757d824 */ /* 0x000fc400078e0a27 */
[----:B------:R-:W-:Y:S02]  /*9c50*/  IMAD.MOV.U32 R141, RZ, RZ, R147 ;  /* 0x000000ffff8d7224 */ /* 0x000fe400078e0093 */
[----:B------:R-:W3:Y:S04]  /*9c60*/  LDL R147, [R1+0x9a4] ;  /* 0x0009a40001937983 */ /* 0x000ee80000100800 */
[----:B------:R-:W-:Y:S01]  /*9c70*/  STL [R1+0xbf0], R42 ;  /* 0x000bf02a01007387 */ /* 0x000fe20000100800 */
[----:B--2---:R-:W-:Y:S01]  /*9c80*/  ISETP.GE.AND P6, PT, R5, RZ, PT ;  /* 0x000000ff0500720c */ /* 0x004fe20003fc6270 */
[----:B------:R-:W-:Y:S02]  /*9c90*/  IMAD.MOV.U32 R5, RZ, RZ, R120 ;  /* 0x000000ffff057224 */ /* 0x000fe400078e0078 */
[----:B------:R-:W-:-:S02]  /*9ca0*/  IMAD.MOV.U32 R120, RZ, RZ, R121 ;  /* 0x000000ffff787224 */ /* 0x000fc400078e0079 */
[----:B------:R-:W-:Y:S01]  /*9cb0*/  IMAD.MOV.U32 R121, RZ, RZ, R122 ;  /* 0x000000ffff797224 */ /* 0x000fe200078e007a */
[----:B------:R-:W-:Y:S01]  /*9cc0*/  ISETP.GE.AND P2, PT, R5, RZ, PT ;  /* 0x000000ff0500720c */ /* 0x000fe20003f46270 */
[----:B------:R-:W-:Y:S02]  /*9cd0*/  IMAD.MOV.U32 R122, RZ, RZ, R124 ;  /* 0x000000ffff7a7224 */ /* 0x000fe400078e007c */
[----:B------:R-:W-:Y:S02]  /*9ce0*/  IMAD.MOV.U32 R124, RZ, RZ, R129 ;  /* 0x000000ffff7c7224 */ /* 0x000fe400078e0081 */
[----:B------:R-:W-:Y:S02]  /*9cf0*/  IMAD.MOV.U32 R5, RZ, RZ, R120 ;  /* 0x000000ffff057224 */ /* 0x000fe400078e0078 */
[----:B------:R-:W-:Y:S02]  /*9d00*/  IMAD.MOV.U32 R120, RZ, RZ, R122 ;  /* 0x000000ffff787224 */ /* 0x000fe400078e007a */
[----:B------:R-:W-:Y:S01]  /*9d10*/  IMAD.MOV.U32 R122, RZ, RZ, R124 ;  /* 0x000000ffff7a7224 */ /* 0x000fe200078e007c */
[----:B------:R-:W-:Y:S01]  /*9d20*/  ISETP.GE.AND P0, PT, R5, RZ, PT ;  /* 0x000000ff0500720c */ /* 0x000fe20003f06270 */
[----:B------:R-:W-:Y:S01]  /*9d30*/  IMAD.MOV.U32 R5, RZ, RZ, R120 ;  /* 0x000000ffff057224 */ /* 0x000fe200078e0078 */
[----:B------:R-:W2:Y:S01]  /*9d40*/  LDL R124, [R1+0x968] ;  /* 0x00096800017c7983 */ /* 0x000ea20000100800 */
[----:B------:R-:W-:-:S03]  /*9d50*/  IMAD.MOV.U32 R120, RZ, RZ, R122 ;  /* 0x000000ffff787224 */ /* 0x000fc600078e007a */
[----:B------:R-:W-:Y:S01]  /*9d60*/  ISETP.GE.AND P5, PT, R5, RZ, PT ;  /* 0x000000ff0500720c */ /* 0x000fe20003fa6270 */
[----:B------:R-:W-:Y:S01]  /*9d70*/  IMAD.MOV.U32 R5, RZ, RZ, R120 ;  /* 0x000000ffff057224 */ /* 0x000fe200078e0078 */
[----:B------:R-:W3:Y:S01]  /*9d80*/  LDL R122, [R1+0x948] ;  /* 0x00094800017a7983 */ /* 0x000ee20000100800 */
[----:B------:R-:W-:-:S03]  /*9d90*/  IMAD.MOV.U32 R120, RZ, RZ, R121 ;  /* 0x000000ffff787224 */ /* 0x000fc600078e0079 */
[----:B------:R-:W3:Y:S01]  /*9da0*/  LDL R121, [R1+0x918] ;  /* 0x0009180001797983 */ /* 0x000ee20000100800 */
[----:B------:R-:W-:Y:S02]  /*9db0*/  IMAD.MOV.U32 R129, RZ, RZ, R131 ;  /* 0x000000ffff817224 */ /* 0x000fe400078e0083 */
[----:B----4-:R-:W-:Y:S02]  /*9dc0*/  IMAD.MOV.U32 R131, RZ, RZ, R133 ;  /* 0x000000ffff837224 */ /* 0x010fe400078e0085 */
[----:B------:R-:W-:Y:S02]  /*9dd0*/  IMAD.MOV.U32 R133, RZ, RZ, R134 ;  /* 0x000000ffff857224 */ /* 0x000fe400078e0086 */
[----:B------:R-:W4:Y:S01]  /*9de0*/  LDL R134, [R1+0x980] ;  /* 0x0009800001867983 */ /* 0x000f220000100800 */
[----:B------:R-:W-:Y:S01]  /*9df0*/  @!P3 IMAD.MOV R72, RZ, RZ, -R72 ;  /* 0x000000ffff48b224 */ /* 0x000fe200078e0a48 */
[C---:B------:R-:W-:Y:S01]  /*9e00*/  ISETP.GT.U32.AND P3, PT, R39.reuse, R53, PT ;  /* 0x000000352700720c */ /* 0x040fe20003f64070 */
[----:B------:R-:W-:Y:S01]  /*9e10*/  @!P4 IMAD.MOV R68, RZ, RZ, -R68 ;  /* 0x000000ffff44c224 */ /* 0x000fe200078e0a44 */
[----:B------:R-:W-:-:S11]  /*9e20*/  ISETP.GT.U32.AND P4, PT, R39, R50, PT ;  /* 0x000000322700720c */ /* 0x000fd60003f84070 */
[--C-:B------:R-:W-:Y:S01]  /*9e30*/  @!P3 IMAD.IADD R53, R53, 0x1, -R39.reuse ;  /* 0x000000013535b824 */ /* 0x100fe200078e0a27 */
[C---:B------:R-:W-:Y:S01]  /*9e40*/  ISETP.GT.U32.AND P3, PT, R39.reuse, R83, PT ;  /* 0x000000532700720c */ /* 0x040fe20003f64070 */
[----:B------:R-:W-:Y:S01]  /*9e50*/  @!P4 IMAD.IADD R50, R50, 0x1, -R39 ;  /* 0x000000013232c824 */ /* 0x000fe200078e0a27 */
[C---:B------:R-:W-:Y:S01]  /*9e60*/  ISETP.GT.U32.AND P4, PT, R39.reuse, R79, PT ;  /* 0x0000004f2700720c */ /* 0x040fe20003f84070 */
[----:B------:R-:W-:Y:S01]  /*9e70*/  @!P0 IMAD.MOV R53, RZ, RZ, -R53 ;  /* 0x000000ffff358224 */ /* 0x000fe200078e0a35 */
[----:B------:R-:W-:-:S09]  /*9e80*/  ISETP.GT.U32.AND P0, PT, R39, R87, PT ;  /* 0x000000572700720c */ /* 0x000fd20003f04070 */
[--C-:B------:R-:W-:Y:S01]  /*9e90*/  @!P3 IMAD.IADD R83, R83, 0x1, -R39.reuse ;  /* 0x000000015353b824 */ /* 0x100fe200078e0a27 */
[----:B------:R-:W-:Y:S01]  /*9ea0*/  ISETP.GE.AND P3, PT, R5, RZ, PT ;  /* 0x000000ff0500720c */ /* 0x000fe20003f66270 */
[--C-:B------:R-:W-:Y:S01]  /*9eb0*/  @!P4 IMAD.IADD R79, R79, 0x1, -R39.reuse ;  /* 0x000000014f4fc824 */ /* 0x100fe200078e0a27 */
[C---:B------:R-:W-:Y:S01]  /*9ec0*/  ISETP.GT.U32.AND P4, PT, R39.reuse, R95, PT ;  /* 0x0000005f2700720c */ /* 0x040fe20003f84070 */
[----:B------:R-:W-:Y:S01]  /*9ed0*/  @!P5 IMAD.MOV R50, RZ, RZ, -R50 ;  /* 0x000000ffff32d224 */ /* 0x000fe200078e0a32 */
[C---:B------:R-:W-:Y:S01]  /*9ee0*/  ISETP.GT.U32.AND P5, PT, R39.reuse, R83, PT ;  /* 0x000000532700720c */ /* 0x040fe20003fa4070 */
[----:B------:R-:W-:Y:S01]  /*9ef0*/  @!P2 IMAD.MOV R56, RZ, RZ, -R56 ;  /* 0x000000ffff38a224 */ /* 0x000fe200078e0a38 */
[----:B------:R-:W-:Y:S01]  /*9f00*/  ISETP.GT.U32.AND P2, PT, R39, R91, PT ;  /* 0x0000005b2700720c */ /* 0x000fe20003f44070 */
[----:B------:R-:W-:Y:S01]  /*9f10*/  @!P0 IMAD.IADD R87, R87, 0x1, -R39 ;  /* 0x0000000157578824 */ /* 0x000fe200078e0a27 */
[----:B------:R-:W-:-:S05]  /*9f20*/  ISETP.GT.U32.AND P0, PT, R39, R63, PT ;  /* 0x0000003f2700720c */ /* 0x000fca0003f04070 */
[----:B------:R-:W-:Y:S01]  /*9f30*/  @!P3 IMAD.MOV R99, RZ, RZ, -R99 ;  /* 0x000000ffff63b224 */ /* 0x000fe200078e0a63 */
[----:B------:R-:W-:Y:S01]  /*9f40*/  ISETP.GT.U32.AND P3, PT, R39, R75, PT ;  /* 0x0000004b2700720c */ /* 0x000fe20003f64070 */
[--C-:B------:R-:W-:Y:S01]  /*9f50*/  @!P4 IMAD.IADD R95, R95, 0x1, -R39.reuse ;  /* 0x000000015f5fc824 */ /* 0x100fe200078e0a27 */
[C---:B------:R-:W-:Y:S01]  /*9f60*/  ISETP.GT.U32.AND P4, PT, R39.reuse, R71, PT ;  /* 0x000000472700720c */ /* 0x040fe20003f84070 */
[----:B------:R-:W-:Y:S01]  /*9f70*/  @!P6 IMAD.MOV R60, RZ, RZ, -R60 ;  /* 0x000000ffff3ce224 */ /* 0x000fe200078e0a3c */
[----:B------:R-:W-:Y:S01]  /*9f80*/  ISETP.GT.U32.AND P6, PT, R39, R79, PT ;  /* 0x0000004f2700720c */ /* 0x000fe20003fc4070 */
[--C-:B------:R-:W-:Y:S02]  /*9f90*/  @!P5 IMAD.IADD R83, R83, 0x1, -R39.reuse ;  /* 0x000000015353d824 */ /* 0x100fe400078e0a27 */
[--C-:B------:R-:W-:Y:S01]  /*9fa0*/  @!P2 IMAD.IADD R91, R91, 0x1, -R39.reuse ;  /* 0x000000015b5ba824 */ /* 0x100fe200078e0a27 */
[----:B------:R-:W-:Y:S01]  /*9fb0*/  ISETP.GT.U32.AND P2, PT, R39, R67, PT ;  /* 0x000000432700720c */ /* 0x000fe20003f44070 */
[----:B------:R-:W-:-:S04]  /*9fc0*/  @!P0 IMAD.IADD R63, R63, 0x1, -R39 ;  /* 0x000000013f3f8824 */ /* 0x000fc800078e0a27 */
[--C-:B------:R-:W-:Y:S01]  /*9fd0*/  @!P3 IMAD.IADD R75, R75, 0x1, -R39.reuse ;  /* 0x000000014b4bb824 */ /* 0x100fe200078e0a27 */
[----:B------:R-:W-:Y:S01]  /*9fe0*/  ISETP.GE.AND P3, PT, R120, RZ, PT ;  /* 0x000000ff7800720c */ /* 0x000fe20003f66270 */
[--C-:B------:R-:W-:Y:S02]  /*9ff0*/  @!P4 IMAD.IADD R71, R71, 0x1, -R39.reuse ;  /* 0x000000014747c824 */ /* 0x100fe400078e0a27 */
[----:B------:R-:W-:-:S04]  /*a000*/  @!P6 IMAD.IADD R79, R79, 0x1, -R39 ;  /* 0x000000014f4fe824 */ /* 0x000fc800078e0a27 */
[----:B------:R-:W-:-:S06]  /*a010*/  @!P2 IMAD.IADD R67, R67, 0x1, -R39 ;  /* 0x000000014343a824 */ /* 0x000fcc00078e0a27 */
[----:B------:R-:W-:Y:S01]  /*a020*/  @!P3 IMAD.MOV R91, RZ, RZ, -R91 ;  /* 0x000000ffff5bb224 */ /* 0x000fe200078e0a5b */
[C---:B------:R-:W-:Y:S02]  /*a030*/  ISETP.GT.U32.AND P3, PT, R39.reuse, R71, PT ;  /* 0x000000472700720c */ /* 0x040fe40003f64070 */
[----:B------:R-:W-:-:S11]  /*a040*/  ISETP.GT.U32.AND P6, PT, R39, R59, PT ;  /* 0x0000003b2700720c */ /* 0x000fd60003fc4070 */
[--C-:B------:R-:W-:Y:S01]  /*a050*/  @!P3 IMAD.IADD R71, R71, 0x1, -R39.reuse ;  /* 0x000000014747b824 */ /* 0x100fe200078e0a27 */
[----:B------:R-:W-:Y:S01]  /*a060*/  ISETP.GT.U32.AND P3, PT, R39, R49, PT ;  /* 0x000000312700720c */ /* 0x000fe20003f64070 */
[----:B------:R-:W-:-:S05]  /*a070*/  @!P6 IMAD.IADD R59, R59, 0x1, -R39 ;  /* 0x000000013b3be824 */ /* 0x000fca00078e0a27 */
[----:B------:R-:W-:-:S07]  /*a080*/  ISETP.GT.U32.AND P6, PT, R39, R59, PT ;  /* 0x0000003b2700720c */ /* 0x000fce0003fc4070 */
[----:B------:R-:W-:Y:S01]  /*a090*/  @!P3 IMAD.IADD R49, R49, 0x1, -R39 ;  /* 0x000000013131b824 */ /* 0x000fe200078e0a27 */
[----:B------:R-:W-:-:S05]  /*a0a0*/  ISETP.GE.AND P3, PT, R131, RZ, PT ;  /* 0x000000ff8300720c */ /* 0x000fca0003f66270 */
[----:B------:R-:W-:Y:S01]  /*a0b0*/  @!P6 IMAD.IADD R59, R59, 0x1, -R39 ;  /* 0x000000013b3be824 */ /* 0x000fe200078e0a27 */
[----:B------:R-:W-:Y:S02]  /*a0c0*/  ISETP.GE.AND P6, PT, R127, RZ, PT ;  /* 0x000000ff7f00720c */ /* 0x000fe40003fc6270 */
[----:B--2---:R-:W-:Y:S01]  /*a0d0*/  ISETP.GE.AND P0, PT, R124, RZ, PT ;  /* 0x000000ff7c00720c */ /* 0x004fe20003f06270 */
[----:B---3--:R-:W-:-:S05]  /*a0e0*/  IMAD.MOV.U32 R5, RZ, RZ, R121 ;  /* 0x000000ffff057224 */ /* 0x008fca00078e0079 */
[----:B------:R-:W-:Y:S01]  /*a0f0*/  ISETP.GE.AND P5, PT, R5, RZ, PT ;  /* 0x000000ff0500720c */ /* 0x000fe20003fa6270 */
[----:B------:R-:W-:-:S05]  /*a100*/  IMAD.MOV.U32 R121, RZ, RZ, R128 ;  /* 0x000000ffff797224 */ /* 0x000fca00078e0080 */
[----:B------:R-:W-:Y:S01]  /*a110*/  ISETP.GE.AND P4, PT, R121, RZ, PT ;  /* 0x000000ff7900720c */ /* 0x000fe20003f86270 */
[----:B------:R-:W-:Y:S01]  /*a120*/  @!P0 IMAD.MOV R79, RZ, RZ, -R79 ;  /* 0x000000ffff4f8224 */ /* 0x000fe200078e0a4f */
[----:B------:R-:W-:-:S05]  /*a130*/  ISETP.GE.AND P2, PT, R122, RZ, PT ;  /* 0x000000ff7a00720c */ /* 0x000fca0003f46270 */
[----:B------:R-:W-:Y:S01]  /*a140*/  @!P5 IMAD.MOV R95, RZ, RZ, -R95 ;  /* 0x000000ffff5fd224 */ /* 0x000fe200078e0a5f */
[C---:B------:R-:W-:Y:S02]  /*a150*/  ISETP.GT.U32.AND P5, PT, R39.reuse, R75, PT ;  /* 0x0000004b2700720c */ /* 0x040fe40003fa4070 */
[----:B------:R-:W-:-:S03]  /*a160*/  ISETP.GT.U32.AND P0, PT, R39, R55, PT ;  /* 0x000000372700720c */ /* 0x000fc60003f04070 */
[----:B------:R-:W-:Y:S01]  /*a170*/  @!P4 IMAD.MOV R87, RZ, RZ, -R87 ;  /* 0x000000ffff57c224 */ /* 0x000fe200078e0a57 */
[----:B------:R-:W-:Y:S01]  /*a180*/  ISETP.GT.U32.AND P4, PT, R39, R67, PT ;  /* 0x000000432700720c */ /* 0x000fe20003f84070 */
[----:B------:R-:W-:Y:S02]  /*a190*/  IMAD.MOV.U32 R128, RZ, RZ, R149 ;  /* 0x000000ffff807224 */ /* 0x000fe400078e0095 */
[----:B------:R-:W-:-:S04]  /*a1a0*/  @!P2 IMAD.MOV R83, RZ, RZ, -R83 ;  /* 0x000000ffff53a224 */ /* 0x000fc800078e0a53 */
[--C-:B------:R-:W-:Y:S01]  /*a1b0*/  @!P5 IMAD.IADD R75, R75, 0x1, -R39.reuse ;  /* 0x000000014b4bd824 */ /* 0x100fe200078e0a27 */
[----:B------:R-:W-:Y:S01]  /*a1c0*/  ISETP.GT.U32.AND P5, PT, R39, R52, PT ;  /* 0x000000342700720c */ /* 0x000fe20003fa4070 */
[--C-:B------:R-:W-:Y:S01]  /*a1d0*/  @!P0 IMAD.IADD R55, R55, 0x1, -R39.reuse ;  /* 0x0000000137378824 */ /* 0x100fe200078e0a27 */
[----:B------:R-:W-:Y:S02]  /*a1e0*/  ISETP.GT.U32.AND P2, PT, R39, R63, PT ;  /* 0x0000003f2700720c */ /* 0x000fe40003f44070 */
[----:B------:R-:W-:Y:S01]  /*a1f0*/  ISETP.GE.AND P0, PT, R128, RZ, PT ;  /* 0x000000ff8000720c */ /* 0x000fe20003f06270 */
[----:B------:R-:W-:Y:S01]  /*a200*/  @!P4 IMAD.IADD R67, R67, 0x1, -R39 ;  /* 0x000000014343c824 */ /* 0x000fe200078e0a27 */
[----:B------:R-:W-:-:S07]  /*a210*/  ISETP.GT.U32.AND P4, PT, R39, R98, PT ;  /* 0x000000622700720c */ /* 0x000fce0003f84070 */
[--C-:B------:R-:W-:Y:S01]  /*a220*/  @!P5 IMAD.IADD R52, R52, 0x1, -R39.reuse ;  /* 0x000000013434d824 */ /* 0x100fe200078e0a27 */
[----:B------:R-:W-:Y:S01]  /*a230*/  ISETP.GE.AND P5, PT, R129, RZ, PT ;  /* 0x000000ff8100720c */ /* 0x000fe20003fa6270 */
[----:B------:R-:W-:Y:S01]  /*a240*/  @!P2 IMAD.IADD R63, R63, 0x1, -R39 ;  /* 0x000000013f3fa824 */ /* 0x000fe200078e0a27 */
[C---:B------:R-:W-:Y:S01]  /*a250*/  ISETP.GT.U32.AND P2, PT, R39.reuse, R94, PT ;  /* 0x0000005e2700720c */ /* 0x040fe20003f44070 */
[----:B------:R-:W-:Y:S01]  /*a260*/  @!P0 IMAD.MOV R71, RZ, RZ, -R71 ;  /* 0x000000ffff478224 */ /* 0x000fe200078e0a47 */
[----:B------:R-:W-:Y:S01]  /*a270*/  ISETP.GT.U32.AND P0, PT, R39, R52, PT ;  /* 0x000000342700720c */ /* 0x000fe20003f04070 */
[----:B------:R-:W-:Y:S01]  /*a280*/  @!P4 IMAD.IADD R98, R98, 0x1, -R39 ;  /* 0x000000016262c824 */ /* 0x000fe200078e0a27 */
[----:B------:R-:W-:Y:S01]  /*a290*/  ISETP.GE.AND P4, PT, R133, RZ, PT ;  /* 0x000000ff8500720c */ /* 0x000fe20003f86270 */
[----:B------:R-:W-:-:S03]  /*a2a0*/  @!P3 IMAD.MOV R63, RZ, RZ, -R63 ;  /* 0x000000ffff3fb224 */ /* 0x000fc600078e0a3f */
[----:B------:R-:W-:-:S03]  /*a2b0*/  ISETP.GT.U32.AND P3, PT, R39, R98, PT ;  /* 0x000000622700720c */ /* 0x000fc60003f64070 */
[----:B------:R-:W-:Y:S01]  /*a2c0*/  @!P5 IMAD.MOV R67, RZ, RZ, -R67 ;  /* 0x000000ffff43d224 */ /* 0x000fe200078e0a43 */
[C---:B------:R-:W-:Y:S01]  /*a2d0*/  ISETP.GT.U32.AND P5, PT, R39.reuse, R49, PT ;  /* 0x000000312700720c */ /* 0x040fe20003fa4070 */
[--C-:B------:R-:W-:Y:S01]  /*a2e0*/  @!P2 IMAD.IADD R94, R94, 0x1, -R39.reuse ;  /* 0x000000015e5ea824 */ /* 0x100fe200078e0a27 */
[C---:B------:R-:W-:Y:S01]  /*a2f0*/  ISETP.GT.U32.AND P2, PT, R39.reuse, R55, PT ;  /* 0x000000372700720c */ /* 0x040fe20003f44070 */
[----:B------:R-:W-:Y:S01]  /*a300*/  @!P0 IMAD.IADD R52, R52, 0x1, -R39 ;  /* 0x0000000134348824 */ /* 0x000fe200078e0a27 */
[C---:B------:R-:W-:Y:S01]  /*a310*/  ISETP.GT.U32.AND P0, PT, R39.reuse, R82, PT ;  /* 0x000000522700720c */ /* 0x040fe20003f04070 */
[----:B------:R-:W-:Y:S01]  /*a320*/  @!P4 IMAD.MOV R59, RZ, RZ, -R59 ;  /* 0x000000ffff3bc224 */ /* 0x000fe200078e0a3b */
[----:B------:R-:W-:Y:S01]  /*a330*/  ISETP.GT.U32.AND P4, PT, R39, R90, PT ;  /* 0x0000005a2700720c */ /* 0x000fe20003f84070 */
[----:B------:R-:W-:Y:S02]  /*a340*/  @!P6 IMAD.MOV R75, RZ, RZ, -R75 ;  /* 0x000000ffff4be224 */ /* 0x000fe400078e0a4b */
[----:B------:R-:W-:Y:S01]  /*a350*/  @!P3 IMAD.IADD R98, R98, 0x1, -R39 ;  /* 0x000000016262b824 */ /* 0x000fe200078e0a27 */
[----:B----4-:R-:W-:-:S03]  /*a360*/  ISETP.GE.AND P3, PT, R134, RZ, PT ;  /* 0x000000ff8600720c */ /* 0x010fc60003f66270 */
[--C-:B------:R-:W-:Y:S01]  /*a370*/  @!P5 IMAD.IADD R49, R49, 0x1, -R39.reuse ;  /* 0x000000013131d824 */ /* 0x100fe200078e0a27 */
[C---:B------:R-:W-:Y:S02]  /*a380*/  ISETP.GT.U32.AND P5, PT, R39.reuse, R78, PT ;  /* 0x0000004e2700720c */ /* 0x040fe40003fa4070 */
[----:B------:R-:W-:Y:S01]  /*a390*/  ISETP.GT.U32.AND P6, PT, R39, R94, PT ;  /* 0x0000005e2700720c */ /* 0x000fe20003fc4070 */
[--C-:B------:R-:W-:Y:S01]  /*a3a0*/  @!P2 IMAD.IADD R55, R55, 0x1, -R39.reuse ;  /* 0x000000013737a824 */ /* 0x100fe200078e0a27 */
[----:B------:R-:W-:Y:S01]  /*a3b0*/  ISETP.GT.U32.AND P2, PT, R39, R86, PT ;  /* 0x000000562700720c */ /* 0x000fe20003f44070 */
[--C-:B------:R-:W-:Y:S01]  /*a3c0*/  @!P0 IMAD.IADD R82, R82, 0x1, -R39.reuse ;  /* 0x0000000152528824 */ /* 0x100fe200078e0a27 */
[----:B------:R-:W-:Y:S01]  /*a3d0*/  ISETP.GE.AND P0, PT, R140, RZ, PT ;  /* 0x000000ff8c00720c */ /* 0x000fe20003f06270 */
[----:B------:R-:W-:Y:S01]  /*a3e0*/  @!P4 IMAD.IADD R90, R90, 0x1, -R39 ;  /* 0x000000015a5ac824 */ /* 0x000fe200078e0a27 */
[----:B------:R-:W-:Y:S01]  /*a3f0*/  ISETP.GE.AND P4, PT, R136, RZ, PT ;  /* 0x000000ff8800720c */ /* 0x000fe20003f86270 */
[----:B------:R-:W-:-:S03]  /*a400*/  @!P3 IMAD.MOV R55, RZ, RZ, -R55 ;  /* 0x000000ffff37b224 */ /* 0x000fc600078e0a37 */
[----:B------:R-:W-:Y:S01]  /*a410*/  ISETP.GT.U32.AND P3, PT, R39, R90, PT ;  /* 0x0000005a2700720c */ /* 0x000fe20003f64070 */
[--C-:B------:R-:W-:Y:S01]  /*a420*/  @!P5 IMAD.IADD R78, R78, 0x1, -R39.reuse ;  /* 0x000000014e4ed824 */ /* 0x100fe200078e0a27 */
[----:B------:R-:W-:Y:S01]  /*a430*/  ISETP.GE.AND P5, PT, R141, RZ, PT ;  /* 0x000000ff8d00720c */ /* 0x000fe20003fa6270 */
[--C-:B------:R-:W-:Y:S01]  /*a440*/  @!P6 IMAD.IADD R94, R94, 0x1, -R39.reuse ;  /* 0x000000015e5ee824 */ /* 0x100fe200078e0a27 */
[----:B------:R-:W-:Y:S01]  /*a450*/  ISETP.GT.U32.AND P6, PT, R39, R74, PT ;  /* 0x0000004a2700720c */ /* 0x000fe20003fc4070 */
[----:B------:R-:W-:Y:S01]  /*a460*/  @!P2 IMAD.IADD R86, R86, 0x1, -R39 ;  /* 0x000000015656a824 */ /* 0x000fe200078e0a27 */
[----:B------:R-:W-:Y:S01]  /*a470*/  ISETP.GE.AND P2, PT, R137, RZ, PT ;  /* 0x000000ff8900720c */ /* 0x000fe20003f46270 */
[----:B------:R-:W-:Y:S01]  /*a480*/  @!P0 IMAD.MOV R98, RZ, RZ, -R98 ;  /* 0x000000ffff628224 */ /* 0x000fe200078e0a62 */
[C---:B------:R-:W-:Y:S01]  /*a490*/  ISETP.GT.U32.AND P0, PT, R39.reuse, R78, PT ;  /* 0x0000004e2700720c */ /* 0x040fe20003f04070 */
[----:B------:R-:W-:Y:S01]  /*a4a0*/  @!P4 IMAD.MOV R52, RZ, RZ, -R52 ;  /* 0x000000ffff34c224 */ /* 0x000fe200078e0a34 */
[----:B------:R-:W-:-:S03]  /*a4b0*/  ISETP.GT.U32.AND P4, PT, R39, R86, PT ;  /* 0x000000562700720c */ /* 0x000fc60003f84070 */
[--C-:B------:R-:W-:Y:S01]  /*a4c0*/  @!P3 IMAD.IADD R90, R90, 0x1, -R39.reuse ;  /* 0x000000015a5ab824 */ /* 0x100fe200078e0a27 */
[C---:B------:R-:W-:Y:S01]  /*a4d0*/  ISETP.GT.U32.AND P3, PT, R39.reuse, R66, PT ;  /* 0x000000422700720c */ /* 0x040fe20003f64070 */
[----:B------:R-:W-:Y:S01]  /*a4e0*/  @!P5 IMAD.MOV R94, RZ, RZ, -R94 ;  /* 0x000000ffff5ed224 */ /* 0x000fe200078e0a5e */
[C---:B------:R-:W-:Y:S01]  /*a4f0*/  ISETP.GT.U32.AND P5, PT, R39.reuse, R70, PT ;  /* 0x000000462700720c */ /* 0x040fe20003fa4070 */
[----:B------:R-:W-:Y:S02]  /*a500*/  @!P6 IMAD.IADD R74, R74, 0x1, -R39 ;  /* 0x000000014a4ae824 */ /* 0x000fe400078e0a27 */
[----:B------:R-:W-:Y:S01]  /*a510*/  @!P2 IMAD.MOV R49, RZ, RZ, -R49 ;  /* 0x000000ffff31a224 */ /* 0x000fe200078e0a31 */
[C---:B------:R-:W-:Y:S01]  /*a520*/  ISETP.GT.U32.AND P2, PT, R39.reuse, R82, PT ;  /* 0x000000522700720c */ /* 0x040fe20003f44070 */
[--C-:B------:R-:W-:Y:S01]  /*a530*/  @!P0 IMAD.IADD R78, R78, 0x1, -R39.reuse ;  /* 0x000000014e4e8824 */ /* 0x100fe200078e0a27 */
[C---:B------:R-:W-:Y:S02]  /*a540*/  ISETP.GT.U32.AND P0, PT, R39.reuse, R54, PT ;  /* 0x000000362700720c */ /* 0x040fe40003f04070 */
[C---:B------:R-:W-:Y:S01]  /*a550*/  ISETP.GT.U32.AND P6, PT, R39.reuse, R74, PT ;  /* 0x0000004a2700720c */ /* 0x040fe20003fc4070 */
[--C-:B------:R-:W-:Y:S01]  /*a560*/  @!P4 IMAD.IADD R86, R86, 0x1, -R39.reuse ;  /* 0x000000015656c824 */ /* 0x100fe200078e0a27 */
[----:B------:R-:W-:Y:S01]  /*a570*/  ISETP.GT.U32.AND P4, PT, R39, R62, PT ;  /* 0x0000003e2700720c */ /* 0x000fe20003f84070 */
[--C-:B------:R-:W-:Y:S01]  /*a580*/  @!P3 IMAD.IADD R66, R66, 0x1, -R39.reuse ;  /* 0x000000014242b824 */ /* 0x100fe200078e0a27 */
[----:B------:R-:W-:Y:S01]  /*a590*/  ISETP.GE.AND P3, PT, R144, RZ, PT ;  /* 0x000000ff9000720c */ /* 0x000fe20003f66270 */
[----:B------:R-:W-:Y:S01]  /*a5a0*/  @!P5 IMAD.IADD R70, R70, 0x1, -R39 ;  /* 0x000000014646d824 */ /* 0x000fe200078e0a27 */
[----:B------:R-:W-:-:S03]  /*a5b0*/  ISETP.GE.AND P5, PT, R143, RZ, PT ;  /* 0x000000ff8f00720c */ /* 0x000fc60003fa6270 */
[--C-:B------:R-:W-:Y:S01]  /*a5c0*/  @!P2 IMAD.IADD R82, R82, 0x1, -R39.reuse ;  /* 0x000000015252a824 */ /* 0x100fe200078e0a27 */
[C---:B------:R-:W-:Y:S01]  /*a5d0*/  ISETP.GT.U32.AND P2, PT, R39.reuse, R58, PT ;  /* 0x0000003a2700720c */ /* 0x040fe20003f44070 */
[--C-:B------:R-:W-:Y:S01]  /*a5e0*/  @!P0 IMAD.IADD R54, R54, 0x1, -R39.reuse ;  /* 0x0000000136368824 */ /* 0x100fe200078e0a27 */
[----:B------:R-:W-:Y:S01]  /*a5f0*/  ISETP.GT.U32.AND P0, PT, R39, R70, PT ;  /* 0x000000462700720c */ /* 0x000fe20003f04070 */
[--C-:B------:R-:W-:Y:S01]  /*a600*/  @!P6 IMAD.IADD R74, R74, 0x1, -R39.reuse ;  /* 0x000000014a4ae824 */ /* 0x100fe200078e0a27 */
[----:B------:R-:W-:Y:S01]  /*a610*/  ISETP.GE.AND P6, PT, R142, RZ, PT ;  /* 0x000000ff8e00720c */ /* 0x000fe20003fc6270 */
[----:B------:R-:W-:Y:S01]  /*a620*/  @!P4 IMAD.IADD R62, R62, 0x1, -R39 ;  /* 0x000000013e3ec824 */ /* 0x000fe200078e0a27 */
[----:B------:R-:W-:Y:S01]  /*a630*/  ISETP.GE.AND P4, PT, R145, RZ, PT ;  /* 0x000000ff9100720c */ /* 0x000fe20003f86270 */
[----:B------:R-:W-:Y:S02]  /*a640*/  @!P3 IMAD.MOV R82, RZ, RZ, -R82 ;  /* 0x000000ffff52b224 */ /* 0x000fe400078e0a52 */
[----:B------:R-:W-:Y:S01]  /*a650*/  @!P5 IMAD.MOV R86, RZ, RZ, -R86 ;  /* 0x000000ffff56d224 */ /* 0x000fe200078e0a56 */
[----:B------:R-:W-:-:S02]  /*a660*/  ISETP.GT.U32.AND P5, PT, R39, R66, PT ;  /* 0x000000422700720c */ /* 0x000fc40003fa4070 */
[----:B------:R-:W-:Y:S01]  /*a670*/  ISETP.GT.U32.AND P3, PT, R39, R62, PT ;  /* 0x0000003e2700720c */ /* 0x000fe20003f64070 */
[--C-:B------:R-:W-:Y:S01]  /*a680*/  @!P2 IMAD.IADD R58, R58, 0x1, -R39.reuse ;  /* 0x000000013a3aa824 */ /* 0x100fe200078e0a27 */
[----:B------:R-:W-:Y:S01]  /*a690*/  ISETP.GE.AND P2, PT, R147, RZ, PT ;  /* 0x000000ff9300720c */ /* 0x000fe20003f46270 */
[----:B------:R-:W-:Y:S01]  /*a6a0*/  @!P0 IMAD.IADD R70, R70, 0x1, -R39 ;  /* 0x0000000146468824 */ /* 0x000fe200078e0a27 */
[C---:B------:R-:W-:Y:S01]  /*a6b0*/  ISETP.GT.U32.AND P0, PT, R39.reuse, R48, PT ;  /* 0x000000302700720c */ /* 0x040fe20003f04070 */
[----:B------:R-:W-:Y:S01]  /*a6c0*/  @!P6 IMAD.MOV R90, RZ, RZ, -R90 ;  /* 0x000000ffff5ae224 */ /* 0x000fe200078e0a5a */
[C---:B------:R-:W-:Y:S01]  /*a6d0*/  ISETP.GT.U32.AND P6, PT, R39.reuse, R54, PT ;  /* 0x000000362700720c */ /* 0x040fe20003fc4070 */
[----:B------:R-:W-:Y:S01]  /*a6e0*/  @!P4 IMAD.MOV R78, RZ, RZ, -R78 ;  /* 0x000000ffff4ec224 */ /* 0x000fe200078e0a4e */
[----:B------:R-:W-:-:S03]  /*a6f0*/  ISETP.GT.U32.AND P4, PT, R39, R58, PT ;  /* 0x0000003a2700720c */ /* 0x000fc60003f84070 */
[--C-:B------:R-:W-:Y:S01]  /*a700*/  @!P5 IMAD.IADD R66, R66, 0x1, -R39.reuse ;  /* 0x000000014242d824 */ /* 0x100fe200078e0a27 */
[C---:B------:R-:W-:Y:S01]  /*a710*/  ISETP.GT.U32.AND P5, PT, R39.reuse, R97, PT ;  /* 0x000000612700720c */ /* 0x040fe20003fa4070 */
[--C-:B------:R-:W-:Y:S01]  /*a720*/  @!P3 IMAD.IADD R62, R62, 0x1, -R39.reuse ;  /* 0x000000013e3eb824 */ /* 0x100fe200078e0a27 */
[C---:B------:R-:W-:Y:S01]  /*a730*/  ISETP.GT.U32.AND P3, PT, R39.reuse, R93, PT ;  /* 0x0000005d2700720c */ /* 0x040fe20003f64070 */
[----:B------:R-:W-:Y:S01]  /*a740*/  @!P2 IMAD.MOV R74, RZ, RZ, -R74 ;  /* 0x000000ffff4aa224 */ /* 0x000fe200078e0a4a */
[C---:B------:R-:W-:Y:S01]  /*a750*/  ISETP.GT.U32.AND P2, PT, R39.reuse, R51, PT ;  /* 0x000000332700720c */ /* 0x040fe20003f44070 */
[--C-:B------:R-:W-:Y:S01]  /*a760*/  @!P0 IMAD.IADD R48, R48, 0x1, -R39.reuse ;  /* 0x0000000130308824 */ /* 0x100fe200078e0a27 */
[----:B------:R-:W-:Y:S01]  /*a770*/  ISETP.GE.AND P0, PT, R152, RZ, PT ;  /* 0x000000ff9800720c */ /* 0x000fe20003f06270 */
[--C-:B------:R-:W-:Y:S01]  /*a780*/  @!P6 IMAD.IADD R54, R54, 0x1, -R39.reuse ;  /* 0x000000013636e824 */ /* 0x100fe200078e0a27 */
[----:B------:R-:W-:Y:S01]  /*a790*/  ISETP.GT.U32.AND P6, PT, R39, R89, PT ;  /* 0x000000592700720c */ /* 0x000fe20003fc4070 */
[----:B------:R-:W-:Y:S01]  /*a7a0*/  @!P4 IMAD.IADD R58, R58, 0x1, -R39 ;  /* 0x000000013a3ac824 */ /* 0x000fe200078e0a27 */
[----:B------:R-:W-:-:S03]  /*a7b0*/  ISETP.GE.AND P4, PT, R148, RZ, PT ;  /* 0x000000ff9400720c */ /* 0x000fc60003f86270 */
[--C-:B------:R-:W-:Y:S02]  /*a7c0*/  @!P5 IMAD.IADD R97, R97, 0x1, -R39.reuse ;  /* 0x000000016161d824 */ /* 0x100fe400078e0a27 */
[--C-:B------:R-:W-:Y:S01]  /*a7d0*/  @!P3 IMAD.IADD R93, R93, 0x1, -R39.reuse ;  /* 0x000000015d5db824 */ /* 0x100fe200078e0a27 */
[----:B------:R-:W-:Y:S01]  /*a7e0*/  ISETP.GE.AND P3, PT, R154, RZ, PT ;  /* 0x000000ff9a00720c */ /* 0x000fe20003f66270 */
[--C-:B------:R-:W-:Y:S01]  /*a7f0*/  @!P2 IMAD.IADD R51, R51, 0x1, -R39.reuse ;  /* 0x000000013333a824 */ /* 0x100fe200078e0a27 */
[----:B------:R-:W-:Y:S01]  /*a800*/  ISETP.GE.AND P2, PT, R151, RZ, PT ;  /* 0x000000ff9700720c */ /* 0x000fe20003f46270 */
[----:B------:R-:W-:Y:S01]  /*a810*/  @!P0 IMAD.MOV R62, RZ, RZ, -R62 ;  /* 0x000000ffff3e8224 */ /* 0x000fe200078e0a3e */
[----:B------:R-:W-:Y:S01]  /*a820*/  ISETP.GT.U32.AND P0, PT, R39, R97, PT ;  /* 0x000000612700720c */ /* 0x000fe20003f04070 */
[----:B------:R-:W-:Y:S02]  /*a830*/  @!P6 IMAD.IADD R89, R89, 0x1, -R39 ;  /* 0x000000015959e824 */ /* 0x000fe400078e0a27 */
[----:B------:R-:W-:Y:S01]  /*a840*/  @!P4 IMAD.MOV R70, RZ, RZ, -R70 ;  /* 0x000000ffff46c224 */ /* 0x000fe200078e0a46 */
[----:B------:R-:W-:-:S02]  /*a850*/  ISETP.GT.U32.AND P4, PT, R39, R51, PT ;  /* 0x000000332700720c */ /* 0x000fc40003f84070 */
[----:B------:R-:W-:-:S03]  /*a860*/  ISETP.GT.U32.AND P6, PT, R39, R89, PT ;  /* 0x000000592700720c */ /* 0x000fc60003fc4070 */
[----:B------:R-:W-:Y:S01]  /*a870*/  @!P3 IMAD.MOV R54, RZ, RZ, -R54 ;  /* 0x000000ffff36b224 */ /* 0x000fe200078e0a36 */
[C---:B------:R-:W-:Y:S01]  /*a880*/  ISETP.GT.U32.AND P3, PT, R39.reuse, R85, PT ;  /* 0x000000552700720c */ /* 0x040fe20003f64070 */
[----:B------:R-:W-:Y:S01]  /*a890*/  @!P2 IMAD.MOV R66, RZ, RZ, -R66 ;  /* 0x000000ffff42a224 */ /* 0x000fe200078e0a42 */
[----:B------:R-:W-:Y:S01]  /*a8a0*/  ISETP.GT.U32.AND P2, PT, R39, R48, PT ;  /* 0x000000302700720c */ /* 0x000fe20003f44070 */
[--C-:B------:R-:W-:Y:S01]  /*a8b0*/  @!P0 IMAD.IADD R97, R97, 0x1, -R39.reuse ;  /* 0x0000000161618824 */ /* 0x100fe200078e0a27 */
[----:B------:R-:W-:Y:S02]  /*a8c0*/  ISETP.GT.U32.AND P0, PT, R39, R73, PT ;  /* 0x000000492700720c */ /* 0x000fe40003f04070 */
[----:B------:R-:W-:Y:S01]  /*a8d0*/  ISETP.GE.AND P5, PT, R153, RZ, PT ;  /* 0x000000ff9900720c */ /* 0x000fe20003fa6270 */
[--C-:B------:R-:W-:Y:S02]  /*a8e0*/  @!P4 IMAD.IADD R51, R51, 0x1, -R39.reuse ;  /* 0x000000013333c824 */ /* 0x100fe400078e0a27 */
[----:B------:R-:W-:Y:S01]  /*a8f0*/  @!P6 IMAD.IADD R89, R89, 0x1, -R39 ;  /* 0x000000015959e824 */ /* 0x000fe200078e0a27 */
[----:B------:R-:W-:-:S02]  /*a900*/  ISETP.GT.U32.AND P6, PT, R39, R69, PT ;  /* 0x000000452700720c */ /* 0x000fc40003fc4070 */
        /* <DEDUP_REMOVED lines=8> */
[----:B------:R-:W-:-:S03]  /*a990*/  ISETP.GT.U32.AND P5, PT, R39, R93, PT ;  /* 0x0000005d2700720c */ /* 0x000fc60003fa4070 */
[--C-:B------:R-:W-:Y:S01]  /*a9a0*/  @!P6 IMAD.IADD R69, R69, 0x1, -R39.reuse ;  /* 0x000000014545e824 */ /* 0x100fe200078e0a27 */
[----:B------:R-:W-:Y:S01]  /*a9b0*/  ISETP.GT.U32.AND P6, PT, R39, R85, PT ;  /* 0x000000552700720c */ /* 0x000fe20003fc4070 */
[----:B------:R-:W-:Y:S01]  /*a9c0*/  @!P4 IMAD.IADD R81, R81, 0x1, -R39 ;  /* 0x000000015151c824 */ /* 0x000fe200078e0a27 */
[----:B------:R-:W-:Y:S01]  /*a9d0*/  ISETP.GE.AND P4, PT, R160, RZ, PT ;  /* 0x000000ffa000720c */ /* 0x000fe20003f86270 */
[----:B------:R-:W-:-:S03]  /*a9e0*/  @!P3 IMAD.MOV R48, RZ, RZ, -R48 ;  /* 0x000000ffff30b224 */ /* 0x000fc600078e0a30 */
[----:B------:R-:W-:Y:S01]  /*a9f0*/  ISETP.GT.U32.AND P3, PT, R39, R81, PT ;  /* 0x000000512700720c */ /* 0x000fe20003f64070 */
[----:B------:R-:W-:Y:S01]  /*aa00*/  @!P2 IMAD.IADD R77, R77, 0x1, -R39 ;  /* 0x000000014d4da824 */ /* 0x000fe200078e0a27 */
[----:B------:R-:W-:Y:S01]  /*aa10*/  ISETP.GE.AND P2, PT, R161, RZ, PT ;  /* 0x000000ffa100720c */ /* 0x000fe20003f46270 */
[----:B------:R-:W-:Y:S01]  /*aa20*/  @!P0 IMAD.MOV R89, RZ, RZ, -R89 ;  /* 0x000000ffff598224 */ /* 0x000fe200078e0a59 */
[----:B------:R-:W-:Y:S01]  /*aa30*/  ISETP.GT.U32.AND P0, PT, R39, R65, PT ;  /* 0x000000412700720c */ /* 0x000fe20003f04070 */
[--C-:B------:R-:W-:Y:S01]  /*aa40*/  @!P5 IMAD.IADD R93, R93, 0x1, -R39.reuse ;  /* 0x000000015d5dd824 */ /* 0x100fe200078e0a27 */
[----:B------:R-:W-:Y:S01]  /*aa50*/  ISETP.GE.AND P5, PT, R155, RZ, PT ;  /* 0x000000ff9b00720c */ /* 0x000fe20003fa6270 */
[----:B------:R-:W-:Y:S01]  /*aa60*/  @!P6 IMAD.IADD R85, R85, 0x1, -R39 ;  /* 0x000000015555e824 */ /* 0x000fe200078e0a27 */
[C---:B------:R-:W-:Y:S01]  /*aa70*/  ISETP.GT.U32.AND P6, PT, R39.reuse, R61, PT ;  /* 0x0000003d2700720c */ /* 0x040fe20003fc4070 */
[----:B------:R-:W-:Y:S01]  /*aa80*/  @!P4 IMAD.MOV R97, RZ, RZ, -R97 ;  /* 0x000000ffff61c224 */ /* 0x000fe200078e0a61 */
[----:B------:R-:W-:-:S03]  /*aa90*/  ISETP.GT.U32.AND P4, PT, R39, R77, PT ;  /* 0x0000004d2700720c */ /* 0x000fc60003f84070 */
[----:B------:R-:W-:Y:S01]  /*aaa0*/  @!P3 IMAD.IADD R81, R81, 0x1, -R39 ;  /* 0x000000015151b824 */ /* 0x000fe200078e0a27 */
[C---:B------:R-:W-:Y:S01]  /*aab0*/  ISETP.GT.U32.AND P3, PT, R39.reuse, R57, PT ;  /* 0x000000392700720c */ /* 0x040fe20003f64070 */
[----:B------:R-:W-:Y:S01]  /*aac0*/  @!P2 IMAD.MOV R93, RZ, RZ, -R93 ;  /* 0x000000ffff5da224 */ /* 0x000fe200078e0a5d */
[----:B------:R-:W-:Y:S01]  /*aad0*/  ISETP.GT.U32.AND P2, PT, R39, R69, PT ;  /* 0x000000452700720c */ /* 0x000fe20003f44070 */
[----:B------:R-:W-:Y:S01]  /*aae0*/  @!P0 IMAD.IADD R65, R65, 0x1, -R39 ;  /* 0x0000000141418824 */ /* 0x000fe200078e0a27 */
[----:B------:R-:W-:Y:S01]  /*aaf0*/  ISETP.GE.AND P0, PT, R116, RZ, PT ;  /* 0x000000ff7400720c */ /* 0x000fe20003f06270 */
[----:B------:R-:W-:Y:S01]  /*ab00*/  @!P5 IMAD.MOV R51, RZ, RZ, -R51 ;  /* 0x000000ffff33d224 */ /* 0x000fe200078e0a33 */
[----:B------:R-:W-:Y:S01]  /*ab10*/  ISETP.GT.U32.AND P5, PT, R39, R73, PT ;  /* 0x000000492700720c */ /* 0x000fe20003fa4070 */
[----:B------:R-:W-:Y:S01]  /*ab20*/  @!P6 IMAD.IADD R61, R61, 0x1, -R39 ;  /* 0x000000013d3de824 */ /* 0x000fe200078e0a27 */
[----:B------:R-:W-:Y:S01]  /*ab30*/  ISETP.GE.AND P6, PT, R115, RZ, PT ;  /* 0x000000ff7300720c */ /* 0x000fe20003fc6270 */
[----:B------:R-:W-:-:S02]  /*ab40*/  VIADD R149, R0, 0x1c ;  /* 0x0000001c00957836 */ /* 0x000fc40000000000 */
[--C-:B------:R-:W-:Y:S01]  /*ab50*/  @!P4 IMAD.IADD R77, R77, 0x1, -R39.reuse ;  /* 0x000000014d4dc824 */ /* 0x100fe200078e0a27 */
[----:B------:R-:W-:Y:S01]  /*ab60*/  ISETP.GT.U32.AND P4, PT, R39, R31, PT ;  /* 0x0000001f2700720c */ /* 0x000fe20003f84070 */
[--C-:B------:R-:W-:Y:S01]  /*ab70*/  @!P3 IMAD.IADD R57, R57, 0x1, -R39.reuse ;  /* 0x000000013939b824 */ /* 0x100fe200078e0a27 */
[----:B------:R-:W-:Y:S01]  /*ab80*/  ISETP.GE.AND P3, PT, R114, RZ, PT ;  /* 0x000000ff7200720c */ /* 0x000fe20003f66270 */
[----:B------:R-:W-:Y:S01]  /*ab90*/  @!P2 IMAD.IADD R69, R69, 0x1, -R39 ;  /* 0x000000014545a824 */ /* 0x000fe200078e0a27 */
[----:B------:R-:W-:Y:S01]  /*aba0*/  IABS R41, R149 ;  /* 0x0000009500297213 */ /* 0x000fe20000000000 */
[----:B------:R-:W-:Y:S01]  /*abb0*/  @!P0 IMAD.MOV R77, RZ, RZ, -R77 ;  /* 0x000000ffff4d8224 */ /* 0x000fe200078e0a4d */
[----:B------:R-:W-:Y:S01]  /*abc0*/  ISETP.GE.AND P2, PT, R117, RZ, PT ;  /* 0x000000ff7500720c */ /* 0x000fe20003f46270 */
[----:B------:R-:W-:Y:S01]  /*abd0*/  @!P5 IMAD.IADD R73, R73, 0x1, -R39 ;  /* 0x000000014949d824 */ /* 0x000fe200078e0a27 */
[----:B------:R-:W-:Y:S01]  /*abe0*/  ISETP.GT.U32.AND P0, PT, R39, R57, PT ;  /* 0x000000392700720c */ /* 0x000fe20003f04070 */
[----:B------:R-:W-:-:S02]  /*abf0*/  VIADD R120, R0, 0x24 ;  /* 0x0000002400787836 */ /* 0x000fc40000000000 */
[----:B------:R-:W-:-:S04]  /*ac00*/  IMAD.HI.U32 R32, R40, R41, RZ ;  /* 0x0000002928207227 */ /* 0x000fc800078e00ff */
[----:B------:R-:W-:Y:S01]  /*ac10*/  @!P6 IMAD.MOV R73, RZ, RZ, -R73 ;  /* 0x000000ffff49e224 */ /* 0x000fe200078e0a49 */
[----:B------:R-:W-:Y:S01]  /*ac20*/  ISETP.GT.U32.AND P6, PT, R39, R30, PT ;  /* 0x0000001e2700720c */ /* 0x000fe20003fc4070 */
[----:B------:R-:W-:Y:S01]  /*ac30*/  IMAD.MOV R32, RZ, RZ, -R32 ;  /* 0x000000ffff207224 */ /* 0x000fe200078e0a20 */
[----:B------:R-:W-:Y:S01]  /*ac40*/  IABS R34, R120 ;  /* 0x0000007800227213 */ /* 0x000fe20000000000 */
[----:B------:R-:W-:Y:S01]  /*ac50*/  @!P4 IMAD.IADD R31, R31, 0x1, -R39 ;  /* 0x000000011f1fc824 */ /* 0x000fe200078e0a27 */
[C---:B------:R-:W-:Y:S01]  /*ac60*/  ISETP.GT.U32.AND P4, PT, R39.reuse, R61, PT ;  /* 0x0000003d2700720c */ /* 0x040fe20003f84070 */
[----:B------:R-:W-:Y:S01]  /*ac70*/  @!P3 IMAD.MOV R69, RZ, RZ, -R69 ;  /* 0x000000ffff45b224 */ /* 0x000fe200078e0a45 */
[C---:B------:R-:W-:Y:S01]  /*ac80*/  ISETP.GT.U32.AND P3, PT, R39.reuse, R28, PT ;  /* 0x0000001c2700720c */ /* 0x040fe20003f64070 */
[----:B------:R-:W-:Y:S02]  /*ac90*/  IMAD R41, R39, R32, R41 ;  /* 0x0000002027297224 */ /* 0x000fe400078e0229 */
[----:B------:R-:W-:-:S04]  /*aca0*/  IMAD.HI.U32 R32, R40, R34, RZ ;  /* 0x0000002228207227 */ /* 0x000fc800078e00ff */
[----:B------:R-:W-:Y:S01]  /*acb0*/  @!P2 IMAD.MOV R81, RZ, RZ, -R81 ;  /* 0x000000ffff51a224 */ /* 0x000fe200078e0a51 */
[----:B------:R-:W-:Y:S01]  /*acc0*/  ISETP.GT.U32.AND P2, PT, R39, R31, PT ;  /* 0x0000001f2700720c */ /* 0x000fe20003f44070 */
[--C-:B------:R-:W-:Y:S01]  /*acd0*/  @!P0 IMAD.IADD R57, R57, 0x1, -R39.reuse ;  /* 0x0000000139398824 */ /* 0x100fe200078e0a27 */
[----:B------:R-:W-:Y:S01]  /*ace0*/  ISETP.GE.AND P0, PT, R109, RZ, PT ;  /* 0x000000ff6d00720c */ /* 0x000fe20003f06270 */
[----:B------:R-:W-:Y:S01]  /*acf0*/  IMAD.MOV R32, RZ, RZ, -R32 ;  /* 0x000000ffff207224 */ /* 0x000fe200078e0a20 */
[----:B------:R-:W-:Y:S01]  /*ad00*/  IABS R33, R13 ;  /* 0x0000000d00217213 */ /* 0x000fe20000000000 */
[----:B------:R-:W-:Y:S02]  /*ad10*/  IMAD.MOV.U32 R162, RZ, RZ, R106 ;  /* 0x000000ffffa27224 */ /* 0x000fe400078e006a */
[----:B------:R-:W-:Y:S01]  /*ad20*/  @!P6 IMAD.IADD R30, R30, 0x1, -R39 ;  /* 0x000000011e1ee824 */ /* 0x000fe200078e0a27 */
[----:B------:R-:W-:Y:S01]  /*ad30*/  ISETP.GE.AND P6, PT, R4, RZ, PT ;  /* 0x000000ff0400720c */ /* 0x000fe20003fc6270 */
[----:B------:R-:W-:Y:S01]  /*ad40*/  IMAD R34, R39, R32, R34 ;  /* 0x0000002027227224 */ /* 0x000fe200078e0222 */
[----:B------:R-:W-:Y:S01]  /*ad50*/  ISETP.GE.AND P5, PT, R162, RZ, PT ;  /* 0x000000ffa200720c */ /* 0x000fe20003fa6270 */
[----:B------:R-:W-:-:S04]  /*ad60*/  IMAD.HI.U32 R32, R40, R33, RZ ;  /* 0x0000002128207227 */ /* 0x000fc800078e00ff */
[--C-:B------:R-:W-:Y:S02]  /*ad70*/  @!P4 IMAD.IADD R61, R61, 0x1, -R39.reuse ;  /* 0x000000013d3dc824 */ /* 0x100fe400078e0a27 */
[--C-:B------:R-:W-:Y:S01]  /*ad80*/  @!P3 IMAD.IADD R28, R28, 0x1, -R39.reuse ;  /* 0x000000011c1cb824 */ /* 0x100fe200078e0a27 */
[----:B------:R-:W-:Y:S01]  /*ad90*/  STL [R1+0x8d0], R149 ;  /* 0x0008d09501007387 */ /* 0x000fe20000100800 */
[----:B------:R-:W-:Y:S01]  /*ada0*/  IMAD.MOV R32, RZ, RZ, -R32 ;  /* 0x000000ffff207224 */ /* 0x000fe200078e0a20 */
[----:B------:R-:W-:Y:S01]  /*adb0*/  ISETP.GT.U32.AND P3, PT, R39, R30, PT ;  /* 0x0000001e2700720c */ /* 0x000fe20003f64070 */
[----:B------:R-:W-:Y:S01]  /*adc0*/  @!P2 IMAD.IADD R31, R31, 0x1, -R39 ;  /* 0x000000011f1fa824 */ /* 0x000fe200078e0a27 */
[----:B------:R-:W-:Y:S01]  /*add0*/  STL [R1+0xba4], R149 ;  /* 0x000ba49501007387 */ /* 0x000fe20000100800 */
[----:B------:R-:W-:Y:S01]  /*ade0*/  @!P0 IMAD.MOV R61, RZ, RZ, -R61 ;  /* 0x000000ffff3d8224 */ /* 0x000fe200078e0a3d */
[----:B------:R-:W-:Y:S02]  /*adf0*/  ISETP.GE.AND P2, PT, R108, RZ, PT ;  /* 0x000000ff6c00720c */ /* 0x000fe40003f46270 */
[C---:B------:R-:W-:Y:S01]  /*ae00*/  ISETP.GT.U32.AND P0, PT, R39.reuse, R28, PT ;  /* 0x0000001c2700720c */ /* 0x040fe20003f04070 */
[----:B------:R-:W-:Y:S01]  /*ae10*/  STL [R1+0xba8], R41 ;  /* 0x000ba82901007387 */ /* 0x000fe20000100800 */
[----:B------:R-:W-:-:S03]  /*ae20*/  IMAD R33, R39, R32, R33 ;  /* 0x0000002027217224 */ /* 0x000fc600078e0221 */
[----:B------:R-:W-:Y:S01]  /*ae30*/  STL [R1+0x8c0], R120 ;  /* 0x0008c07801007387 */ /* 0x000fe20000100800 */
[----:B------:R-:W-:Y:S01]  /*ae40*/  @!P6 IMAD.MOV R31, RZ, RZ, -R31 ;  /* 0x000000ffff1fe224 */ /* 0x000fe200078e0a1f */
[----:B------:R-:W-:Y:S02]  /*ae50*/  ISETP.GE.AND P6, PT, R2, RZ, PT ;  /* 0x000000ff0200720c */ /* 0x000fe40003fc6270 */
[----:B------:R-:W-:Y:S01]  /*ae60*/  STL [R1+0xbac], R120 ;  /* 0x000bac7801007387 */ /* 0x000fe20000100800 */
[----:B------:R-:W-:-:S03]  /*ae70*/  IABS R32, R22 ;  /* 0x0000001600207213 */ /* 0x000fc60000000000 */
[----:B------:R-:W-:Y:S01]  /*ae80*/  STL [R1+0xbb0], R34 ;  /* 0x000bb02201007387 */ /* 0x000fe20000100800 */
[----:B------:R-:W-:-:S03]  /*ae90*/  @!P5 IMAD.MOV R85, RZ, RZ, -R85 ;  /* 0x000000ffff55d224 */ /* 0x000fc600078e0a55 */
[----:B------:R-:W-:Y:S01]  /*aea0*/  STL [R1+0x8cc], R13 ;  /* 0x0008cc0d01007387 */ /* 0x000fe20000100800 */
[----:B------:R-:W-:-:S03]  /*aeb0*/  ISETP.GT.U32.AND P5, PT, R39, R65, PT ;  /* 0x000000412700720c */ /* 0x000fc60003fa4070 */
[----:B------:R-:W-:Y:S04]  /*aec0*/  STL [R1+0xbb4], R13 ;  /* 0x000bb40d01007387 */ /* 0x000fe80000100800 */
[----:B------:R-:W-:Y:S04]  /*aed0*/  STL [R1+0xbb8], R33 ;  /* 0x000bb82101007387 */ /* 0x000fe80000100800 */
[----:B------:R2:W-:Y:S01]  /*aee0*/  STL [R1+0xbbc], R0 ;  /* 0x000bbc0001007387 */ /* 0x0005e20000100800 */
[----:B------:R-:W-:Y:S01]  /*aef0*/  IMAD.HI.U32 R106, R40, R32, RZ ;  /* 0x00000020286a7227 */ /* 0x000fe200078e00ff */
[----:B------:R-:W-:-:S03]  /*af00*/  LOP3.LUT R5, RZ, R29, RZ, 0x33, !PT ;  /* 0x0000001dff057212 */ /* 0x000fc600078e33ff */
[----:B------:R-:W-:Y:S02]  /*af10*/  @!P2 IMAD.MOV R57, RZ, RZ, -R57 ;  /* 0x000000ffff39a224 */ /* 0x000fe400078e0a39 */
[----:B--2---:R-:W-:Y:S01]  /*af20*/  VIADD R0, R12, 0x7f ;  /* 0x0000007f0c007836 */ /* 0x004fe20000000000 */
[----:B------:R-:W-:Y:S01]  /*af30*/  ISETP.GE.AND P2, PT, R3, RZ, PT ;  /* 0x000000ff0300720c */ /* 0x000fe20003f46270 */
[--C-:B------:R-:W-:Y:S01]  /*af40*/  @!P3 IMAD.IADD R30, R30, 0x1, -R39.reuse ;  /* 0x000000011e1eb824 */ /* 0x100fe200078e0a27 */
[----:B------:R-:W-:Y:S01]  /*af50*/  ISETP.NE.AND P3, PT, R29, RZ, PT ;  /* 0x000000ff1d00720c */ /* 0x000fe20003f65270 */
[--C-:B------:R-:W-:Y:S01]  /*af60*/  @!P0 IMAD.IADD R28, R28, 0x1, -R39.reuse ;  /* 0x000000011c1c8824 */ /* 0x100fe200078e0a27 */
[----:B------:R-:W-:Y:S01]  /*af70*/  ISETP.GT.AND P0, PT, R0, 0x7f, PT ;  /* 0x0000007f0000780c */ /* 0x000fe20003f04270 */
[----:B------:R-:W-:Y:S01]  /*af80*/  IMAD.MOV R106, RZ, RZ, -R106 ;  /* 0x000000ffff6a7224 */ /* 0x000fe200078e0a6a */
[----:B------:R-:W-:Y:S01]  /*af90*/  SEL R103, R5, R103, !P3 ;  /* 0x0000006705677207 */ /* 0x000fe20005800000 */
[----:B------:R-:W-:Y:S01]  /*afa0*/  @!P6 IMAD.MOV R28, RZ, RZ, -R28 ;  /* 0x000000ffff1ce224 */ /* 0x000fe200078e0a1c */
[----:B------:R-:W-:Y:S01]  /*afb0*/  ISETP.LT.AND P0, PT, R107, R12, P0 ;  /* 0x0000000c6b00720c */ /* 0x000fe20000701270 */
[----:B------:R-:W-:Y:S01]  /*afc0*/  IMAD R32, R39, R106, R32 ;  /* 0x0000006a27207224 */ /* 0x000fe200078e0220 */
[----:B------:R-:W-:Y:S01]  /*afd0*/  SEL R107, R5, R46, !P3 ;  /* 0x0000002e056b7207 */ /* 0x000fe20005800000 */
[----:B------:R-:W-:Y:S01]  /*afe0*/  @!P5 IMAD.IADD R65, R65, 0x1, -R39 ;  /* 0x000000014141d824 */ /* 0x000fe200078e0a27 */
[----:B------:R-:W-:Y:S01]  /*aff0*/  STL [R1+0x8c8], R22 ;  /* 0x0008c81601007387 */ /* 0x000fe20000100800 */
[----:B------:R-:W-:Y:S01]  /*b000*/  ISETP.GE.AND P5, PT, R113, RZ, PT ;  /* 0x000000ff7100720c */ /* 0x000fe20003fa6270 */
[----:B------:R-:W-:Y:S01]  /*b010*/  IMAD R103, R103, UR11, RZ ;  /* 0x0000000b67677c24 */ /* 0x000fe2000f8e02ff */
[C---:B------:R-:W-:Y:S01]  /*b020*/  SEL R116, R5.reuse, R28, !P3 ;  /* 0x0000001c05747207 */ /* 0x040fe20005800000 */
[----:B------:R-:W-:Y:S01]  /*b030*/  STL [R1+0xbc0], R22 ;  /* 0x000bc01601007387 */ /* 0x000fe20000100800 */
[----:B------:R-:W-:Y:S01]  /*b040*/  SEL R96, R5, R96, !P3 ;  /* 0x0000006005607207 */ /* 0x000fe20005800000 */
[----:B------:R-:W-:Y:S01]  /*b050*/  IMAD R28, R107, UR11, RZ ;  /* 0x0000000b6b1c7c24 */ /* 0x000fe2000f8e02ff */
[C---:B------:R-:W-:Y:S01]  /*b060*/  SEL R29, R5.reuse, R100, !P3 ;  /* 0x00000064051d7207 */ /* 0x040fe20005800000 */
[----:B------:R-:W-:Y:S01]  /*b070*/  STL [R1+0xbc4], R40 ;  /* 0x000bc42801007387 */ /* 0x000fe20000100800 */
[----:B------:R-:W-:Y:S01]  /*b080*/  VIADD R106, R12, 0xffffffa8 ;  /* 0xffffffa80c6a7836 */ /* 0x000fe20000000000 */
[----:B------:R-:W-:-:S02]  /*b090*/  SEL R92, R5, R92, !P3 ;  /* 0x0000005c055c7207 */ /* 0x000fc40005800000 */
[----:B------:R-:W-:Y:S01]  /*b0a0*/  STL [R1+0xbc8], R32 ;  /* 0x000bc82001007387 */ /* 0x000fe20000100800 */
[C---:B------:R-:W-:Y:S01]  /*b0b0*/  SEL R99, R5.reuse, R99, !P3 ;  /* 0x0000006305637207 */ /* 0x040fe20005800000 */
[----:B------:R-:W-:Y:S01]  /*b0c0*/  @!P2 IMAD.MOV R30, RZ, RZ, -R30 ;  /* 0x000000ffff1ea224 */ /* 0x000fe200078e0a1e */
[----:B------:R-:W-:Y:S01]  /*b0d0*/  SEL R95, R5, R95, !P3 ;  /* 0x0000005f055f7207 */ /* 0x000fe20005800000 */
[----:B------:R-:W-:Y:S01]  /*b0e0*/  STL [R1+0xbcc], R12 ;  /* 0x000bcc0c01007387 */ /* 0x000fe20000100800 */
[----:B------:R-:W-:-:S03]  /*b0f0*/  IADD3 R26, P2, PT, R103, R38, RZ ;  /* 0x00000026671a7210 */ /* 0x000fc60007f5e0ff */
[----:B------:R-:W-:Y:S01]  /*b100*/  STL [R1+0xbd0], R5 ;  /* 0x000bd00501007387 */ /* 0x000fe20000100800 */
[----:B------:R-:W-:Y:S01]  /*b110*/  IADD3 R0, P6, PT, R28, R38, RZ ;  /* 0x000000261c007210 */ /* 0x000fe20007fde0ff */
[----:B------:R-:W-:Y:S01]  /*b120*/  IMAD R29, R29, UR5, RZ ;  /* 0x000000051d1d7c24 */ /* 0x000fe2000f8e02ff */
[----:B------:R-:W-:Y:S01]  /*b130*/  ISETP.GE.U32.AND P4, PT, R106, 0x7fffff29, PT ;  /* 0x7fffff296a00780c */ /* 0x000fe20003f86070 */
[----:B------:R-:W-:Y:S01]  /*b140*/  STL [R1+0xbd4], R107 ;  /* 0x000bd46b01007387 */ /* 0x000fe20000100800 */
[C---:B------:R-:W-:Y:S01]  /*b150*/  VIADD R106, R12.reuse, 0xffffffa0 ;  /* 0xffffffa00c6a7836 */ /* 0x040fe20000000000 */
[C---:B------:R-:W-:Y:S01]  /*b160*/  SEL R109, R5.reuse, R101, !P3 ;  /* 0x00000065056d7207 */ /* 0x040fe20005800000 */
[----:B------:R-:W-:Y:S01]  /*b170*/  @!P5 IMAD.MOV R65, RZ, RZ, -R65 ;  /* 0x000000ffff41d224 */ /* 0x000fe200078e0a41 */
[----:B------:R-:W-:Y:S01]  /*b180*/  STL [R1+0xbd8], R96 ;  /* 0x000bd86001007387 */ /* 0x000fe20000100800 */
[C---:B------:R-:W-:Y:S01]  /*b190*/  SEL R101, R5.reuse, R43, !P3 ;  /* 0x0000002b05657207 */ /* 0x040fe20005800000 */
[----:B------:R-:W-:Y:S01]  /*b1a0*/  VIADD R117, R12, 0xffffff98 ;  /* 0xffffff980c757836 */ /* 0x000fe20000000000 */
[C---:B------:R-:W-:Y:S01]  /*b1b0*/  SEL R115, R5.reuse, R30, !P3 ;  /* 0x0000001e05737207 */ /* 0x040fe20005800000 */
[----:B------:R-:W-:Y:S01]  /*b1c0*/  STL [R1+0xbdc], R92 ;  /* 0x000bdc5c01007387 */ /* 0x000fe20000100800 */
[----:B------:R-:W-:Y:S01]  /*b1d0*/  SEL R43, R5, R88, !P3 ;  /* 0x00000058052b7207 */ /* 0x000fe20005800000 */
[----:B------:R-:W-:Y:S01]  /*b1e0*/  IMAD R30, R96, UR16, RZ ;  /* 0x00000010601e7c24 */ /* 0x000fe2000f8e02ff */
[----:B------:R-:W-:Y:S01]  /*b1f0*/  LEA.HI.X.SX32 R42, R103, R35, 0x1, P2 ;  /* 0x00000023672a7211 */ /* 0x000fe200010f0eff */
[----:B------:R-:W-:Y:S01]  /*b200*/  STL [R1+0xbe0], R99 ;  /* 0x000be06301007387 */ /* 0x000fe20000100800 */
[----:B------:R-:W-:Y:S01]  /*b210*/  SEL R113, R5, R102, !P3 ;  /* 0x0000006605717207 */ /* 0x000fe20005800000 */
[----:B------:R-:W2:Y:S02]  /*b220*/  LDCU UR5, c[0x0][0x3b0] ;  /* 0x00007600ff0577ac */ /* 0x000ea40008000800 */
[----:B------:R-:W-:Y:S01]  /*b230*/  STL [R1+0xbe4], R95 ;  /* 0x000be45f01007387 */ /* 0x000fe20000100800 */
[----:B------:R-:W-:-:S03]  /*b240*/  ISETP.GE.U32.AND P5, PT, R106, 0x7fffff21, PT ;  /* 0x7fffff216a00780c */ /* 0x000fc60003fa6070 */
[----:B------:R-:W-:Y:S01]  /*b250*/  STL [R1+0x128], R26 ;  /* 0x0001281a01007387 */ /* 0x000fe20000100800 */
[----:B------:R-:W-:-:S03]  /*b260*/  SEL R102, R5, R44, !P3 ;  /* 0x0000002c05667207 */ /* 0x000fc60005800000 */
[----:B------:R3:W-:Y:S01]  /*b270*/  STL [R1+0x168], R0 ;  /* 0x0001680001007387 */ /* 0x0007e20000100800 */
[----:B------:R-:W-:Y:S01]  /*b280*/  SEL R100, R5, R57, !P3 ;  /* 0x0000003905647207 */ /* 0x000fe20005800000 */
[----:B------:R-:W-:Y:S01]  /*b290*/  IMAD R57, R95, UR17, RZ ;  /* 0x000000115f397c24 */ /* 0x000fe2000f8e02ff */
[C---:B------:R-:W-:Y:S01]  /*b2a0*/  SEL R114, R5.reuse, R31, !P3 ;  /* 0x0000001f05727207 */ /* 0x040fe20005800000 */
[----:B------:R-:W-:Y:S01]  /*b2b0*/  IMAD R31, R92, UR21, RZ ;  /* 0x000000155c1f7c24 */ /* 0x000fe2000f8e02ff */
[----:B------:R-:W-:Y:S01]  /*b2c0*/  SEL R106, R5, R45, !P3 ;  /* 0x0000002d056a7207 */ /* 0x000fe20005800000 */
[----:B------:R-:W-:Y:S01]  /*b2d0*/  IMAD R43, R43, UR25, RZ ;  /* 0x000000192b2b7c24 */ /* 0x000fe2000f8e02ff */
[----:B------:R-:W-:Y:S02]  /*b2e0*/  SEL R44, R5, R84, !P3 ;  /* 0x00000054052c7207 */ /* 0x000fe40005800000 */
[----:B---3--:R-:W-:Y:S01]  /*b2f0*/  IADD3 R0, P2, PT, R29, R38, RZ ;  /* 0x000000261d007210 */ /* 0x008fe20007f5e0ff */
[----:B------:R3:W-:Y:S01]  /*b300*/  STL [R1+0xbe8], R103 ;  /* 0x000be86701007387 */ /* 0x0007e20000100800 */
[----:B------:R-:W-:-:S02]  /*b310*/  LEA.HI.X.SX32 R2, R28, R35, 0x1, P6 ;  /* 0x000000231c027211 */ /* 0x000fc400030f0eff */
[C---:B------:R-:W-:Y:S01]  /*b320*/  SEL R45, R5.reuse, R80, !P3 ;  /* 0x00000050052d7207 */ /* 0x040fe20005800000 */
[----:B------:R-:W-:Y:S01]  /*b330*/  STL [R1+0x124], R42 ;  /* 0x0001242a01007387 */ /* 0x000fe20000100800 */
[----:B------:R-:W-:Y:S01]  /*b340*/  IADD3 R95, P6, PT, R30, R38, RZ ;  /* 0x000000261e5f7210 */ /* 0x000fe20007fde0ff */
[----:B------:R-:W-:Y:S02]  /*b350*/  IMAD R44, R44, UR29, RZ ;  /* 0x0000001d2c2c7c24 */ /* 0x000fe4000f8e02ff */
[----:B------:R4:W-:Y:S01]  /*b360*/  STL [R1+0x1a8], R0 ;  /* 0x0001a80001007387 */ /* 0x0009e20000100800 */
[----:B------:R-:W-:Y:S01]  /*b370*/  SEL R108, R5, R47, !P3 ;  /* 0x0000002f056c7207 */ /* 0x000fe20005800000 */
[----:B------:R-:W-:Y:S01]  /*b380*/  IMAD R45, R45, UR33, RZ ;  /* 0x000000212d2d7c24 */ /* 0x000fe2000f8e02ff */
[----:B------:R-:W-:Y:S02]  /*b390*/  SEL R46, R5, R76, !P3 ;  /* 0x0000004c052e7207 */ /* 0x000fe40005800000 */
[----:B---3--:R-:W-:-:S02]  /*b3a0*/  LEA.HI.X.SX32 R103, R30, R35, 0x1, P6 ;  /* 0x000000231e677211 */ /* 0x008fc400030f0eff */
[----:B------:R-:W-:Y:S02]  /*b3b0*/  SEL R47, R5, R72, !P3 ;  /* 0x00000048052f7207 */ /* 0x000fe40005800000 */
[-C--:B----4-:R-:W-:Y:S02]  /*b3c0*/  LEA.HI.X.SX32 R0, R29, R35.reuse, 0x1, P2 ;  /* 0x000000231d007211 */ /* 0x090fe400010f0eff */
[-C--:B------:R-:W-:Y:S02]  /*b3d0*/  IADD3 R92, P2, PT, R31, R38.reuse, RZ ;  /* 0x000000261f5c7210 */ /* 0x080fe40007f5e0ff */
[----:B------:R-:W-:Y:S02]  /*b3e0*/  IADD3 R107, P6, PT, R43, R38, RZ ;  /* 0x000000262b6b7210 */ /* 0x000fe40007fde0ff */
[----:B------:R-:W-:Y:S01]  /*b3f0*/  SEL R80, R5, R54, !P3 ;  /* 0x0000003605507207 */ /* 0x000fe20005800000 */
[----:B------:R-:W-:Y:S01]  /*b400*/  IMAD R54, R99, UR12, RZ ;  /* 0x0000000c63367c24 */ /* 0x000fe2000f8e02ff */
[----:B------:R-:W-:Y:S01]  /*b410*/  SEL R72, R5, R68, !P3 ;  /* 0x0000004405487207 */ /* 0x000fe20005800000 */
[----:B------:R-:W-:Y:S01]  /*b420*/  IMAD R46, R46, UR37, RZ ;  /* 0x000000252e2e7c24 */ /* 0x000fe2000f8e02ff */
[----:B------:R-:W-:Y:S01]  /*b430*/  LEA.HI.X.SX32 R99, R31, R35, 0x1, P2 ;  /* 0x000000231f637211 */ /* 0x000fe200010f0eff */
[----:B------:R-:W-:Y:S01]  /*b440*/  IMAD R47, R47, UR41, RZ ;  /* 0x000000292f2f7c24 */ /* 0x000fe2000f8e02ff */
[----:B------:R-:W-:-:S02]  /*b450*/  SEL R68, R5, R64, !P3 ;  /* 0x0000004005447207 */ /* 0x000fc40005800000 */
[----:B------:R-:W-:Y:S01]  /*b460*/  LEA.HI.X.SX32 R96, R43, R35, 0x1, P6 ;  /* 0x000000232b607211 */ /* 0x000fe200030f0eff */
[----:B------:R-:W-:Y:S01]  /*b470*/  STL [R1+0x164], R2 ;  /* 0x0001640201007387 */ /* 0x000fe20000100800 */
[----:B------:R-:W-:Y:S02]  /*b480*/  IADD3 R12, P2, PT, R44, R38, RZ ;  /* 0x000000262c0c7210 */ /* 0x000fe40007f5e0ff */
[C---:B------:R-:W-:Y:S02]  /*b490*/  SEL R53, R5.reuse, R53, !P3 ;  /* 0x0000003505357207 */ /* 0x040fe40005800000 */
[C---:B------:R-:W-:Y:S02]  /*b4a0*/  SEL R91, R5.reuse, R91, !P3 ;  /* 0x0000005b055b7207 */ /* 0x040fe40005800000 */
[C---:B------:R-:W-:Y:S02]  /*b4b0*/  SEL R87, R5.reuse, R87, !P3 ;  /* 0x0000005705577207 */ /* 0x040fe40005800000 */
[----:B------:R-:W-:-:S02]  /*b4c0*/  SEL R83, R5, R83, !P3 ;  /* 0x0000005305537207 */ /* 0x000fc40005800000 */
[C---:B------:R-:W-:Y:S02]  /*b4d0*/  SEL R79, R5.reuse, R79, !P3 ;  /* 0x0000004f054f7207 */ /* 0x040fe40005800000 */
[C---:B------:R-:W-:Y:S02]  /*b4e0*/  SEL R75, R5.reuse, R75, !P3 ;  /* 0x0000004b054b7207 */ /* 0x040fe40005800000 */
        /* <DEDUP_REMOVED lines=29> */
[----:B------:R-:W-:Y:S01]  /*b6c0*/  SEL R61, R5, R61, !P3 ;  /* 0x0000003d053d7207 */ /* 0x000fe20005800000 */
[----:B------:R-:W-:Y:S01]  /*b6d0*/  IMAD R113, R113, UR11, RZ ;  /* 0x0000000b71717c24 */ /* 0x000fe2000f8e02ff */
[----:B------:R-:W-:Y:S01]  /*b6e0*/  SEL R64, R5, R60, !P3 ;  /* 0x0000003c05407207 */ /* 0x000fe20005800000 */
[----:B------:R-:W-:Y:S01]  /*b6f0*/  IMAD R106, R106, UR11, RZ ;  /* 0x0000000b6a6a7c24 */ /* 0x000fe2000f8e02ff */
[----:B------:R-:W-:Y:S01]  /*b700*/  IADD3 R40, P6, PT, R45, R38, RZ ;  /* 0x000000262d287210 */ /* 0x000fe20007fde0ff */
[----:B------:R-:W-:Y:S01]  /*b710*/  IMAD R109, R109, UR11, RZ ;  /* 0x0000000b6d6d7c24 */ /* 0x000fe2000f8e02ff */
[C---:B------:R-:W-:Y:S01]  /*b720*/  SEL R60, R5.reuse, R56, !P3 ;  /* 0x00000038053c7207 */ /* 0x040fe20005800000 */
[----:B------:R3:W-:Y:S01]  /*b730*/  STL [R1+0x1a4], R0 ;  /* 0x0001a40001007387 */ /* 0x0007e20000100800 */
[----:B------:R-:W-:Y:S01]  /*b740*/  SEL R56, R5, R50, !P3 ;  /* 0x0000003205387207 */ /* 0x000fe20005800000 */
[----:B------:R-:W-:Y:S01]  /*b750*/  IMAD R48, R72, UR45, RZ ;  /* 0x0000002d48307c24 */ /* 0x000fe2000f8e02ff */
[-C--:B------:R-:W-:Y:S01]  /*b760*/  LEA.HI.X.SX32 R5, R44, R35.reuse, 0x1, P2 ;  /* 0x000000232c057211 */ /* 0x080fe200010f0eff */
[----:B------:R-:W-:Y:S01]  /*b770*/  IMAD R49, R68, UR49, RZ ;  /* 0x0000003144317c24 */ /* 0x000fe2000f8e02ff */
[-C--:B------:R-:W-:Y:S01]  /*b780*/  LEA.HI.X.SX32 R32, R45, R35.reuse, 0x1, P6 ;  /* 0x000000232d207211 */ /* 0x080fe200030f0eff */
[----:B------:R-:W-:Y:S01]  /*b790*/  IMAD R102, R102, UR11, RZ ;  /* 0x0000000b66667c24 */ /* 0x000fe2000f8e02ff */
[CC--:B------:R-:W-:Y:S01]  /*b7a0*/  IADD3 R13, P6, PT, R47.reuse, R38.reuse, RZ ;  /* 0x000000262f0d7210 */ /* 0x0c0fe20007fde0ff */
[----:B------:R-:W-:Y:S01]  /*b7b0*/  IMAD R30, R80, UR59, RZ ;  /* 0x0000003b501e7c24 */ /* 0x000fe2000f8e02ff */
[----:B------:R-:W-:Y:S01]  /*b7c0*/  PRMT R23, RZ, 0x7610, R23 ;  /* 0x00007610ff177816 */ /* 0x000fe20000000017 */
[----:B------:R-:W-:Y:S01]  /*b7d0*/  IMAD R108, R108, UR11, RZ ;  /* 0x0000000b6c6c7c24 */ /* 0x000fe2000f8e02ff */
[-C--:B---3--:R-:W-:Y:S01]  /*b7e0*/  IADD3 R0, P2, PT, R46, R38.reuse, RZ ;  /* 0x000000262e007210 */ /* 0x088fe20007f5e0ff */
[----:B------:R-:W-:Y:S01]  /*b7f0*/  IMAD R50, R64, UR53, RZ ;  /* 0x0000003540327c24 */ /* 0x000fe2000f8e02ff */
[-C--:B------:R-:W-:Y:S01]  /*b800*/  LEA.HI.X.SX32 R33, R47, R35.reuse, 0x1, P6 ;  /* 0x000000232f217211 */ /* 0x080fe200030f0eff */
[----:B------:R-:W-:Y:S01]  /*b810*/  IMAD R101, R101, UR11, RZ ;  /* 0x0000000b65657c24 */ /* 0x000fe2000f8e02ff */
[-C--:B------:R-:W-:Y:S01]  /*b820*/  LEA.HI.X.SX32 R22, R46, R35.reuse, 0x1, P2 ;  /* 0x000000232e167211 */ /* 0x080fe200010f0eff */
[----:B------:R-:W-:Y:S01]  /*b830*/  IMAD R51, R60, UR57, RZ ;  /* 0x000000393c337c24 */ /* 0x000fe2000f8e02ff */
[CC--:B------:R-:W-:Y:S01]  /*b840*/  IADD3 R120, P2, PT, R48.reuse, R38.reuse, RZ ;  /* 0x0000002630787210 */ /* 0x0c0fe20007f5e0ff */
[----:B------:R-:W3:Y:S01]  /*b850*/  LDCU UR12, c[0x0][0x3b0] ;  /* 0x00007600ff0c77ac */ /* 0x000ee20008000800 */
[-C--:B------:R-:W-:Y:S01]  /*b860*/  IADD3 R149, P6, PT, R49, R38.reuse, RZ ;  /* 0x0000002631957210 */ /* 0x080fe20007fde0ff */
[----:B------:R-:W-:Y:S01]  /*b870*/  IMAD R53, R53, UR61, RZ ;  /* 0x0000003d35357c24 */ /* 0x000fe2000f8e02ff */
[----:B------:R-:W-:Y:S01]  /*b880*/  LEA.HI.X.SX32 R34, R48, R35, 0x1, P2 ;  /* 0x0000002330227211 */ /* 0x000fe200010f0eff */
[----:B------:R-:W-:Y:S01]  /*b890*/  IMAD R56, R56, UR65, RZ ;  /* 0x0000004138387c24 */ /* 0x000fe2000f8e02ff */
[----:B------:R-:W-:-:S02]  /*b8a0*/  IADD3 R105, P2, PT, R50, R38, RZ ;  /* 0x0000002632697210 */ /* 0x000fc40007f5e0ff */
[-C--:B------:R-:W-:Y:S02]  /*b8b0*/  LEA.HI.X.SX32 R41, R49, R35.reuse, 0x1, P6 ;  /* 0x0000002331297211 */ /* 0x080fe400030f0eff */
[-C--:B------:R-:W-:Y:S02]  /*b8c0*/  IADD3 R2, P6, PT, R51, R38.reuse, RZ ;  /* 0x0000002633027210 */ /* 0x080fe40007fde0ff */
[-C--:B------:R-:W-:Y:S02]  /*b8d0*/  LEA.HI.X.SX32 R104, R50, R35.reuse, 0x1, P2 ;  /* 0x0000002332687211 */ /* 0x080fe400010f0eff */
[-C--:B------:R-:W-:Y:S02]  /*b8e0*/  IADD3 R4, P2, PT, R53, R38.reuse, RZ ;  /* 0x0000002635047210 */ /* 0x080fe40007f5e0ff */
[----:B------:R-:W-:Y:S02]  /*b8f0*/  LEA.HI.X.SX32 R3, R51, R35, 0x1, P6 ;  /* 0x0000002333037211 */ /* 0x000fe400030f0eff */
[----:B------:R-:W-:-:S02]  /*b900*/  IADD3 R162, P6, PT, R56, R38, RZ ;  /* 0x0000002638a27210 */ /* 0x000fc40007fde0ff */
[-C--:B------:R-:W-:Y:S01]  /*b910*/  LEA.HI.X.SX32 R36, R53, R35.reuse, 0x1, P2 ;  /* 0x0000002335247211 */ /* 0x080fe200010f0eff */
[----:B------:R-:W-:Y:S01]  /*b920*/  STL [R1+0x1e8], R95 ;  /* 0x0001e85f01007387 */ /* 0x000fe20000100800 */
[-C--:B------:R-:W-:Y:S02]  /*b930*/  IADD3 R161, P2, PT, R113, R38.reuse, RZ ;  /* 0x0000002671a17210 */ /* 0x080fe40007f5e0ff */
[-C--:B------:R-:W-:Y:S01]  /*b940*/  LEA.HI.X.SX32 R125, R56, R35.reuse, 0x1, P6 ;  /* 0x00000023387d7211 */ /* 0x080fe200030f0eff */
[----:B------:R4:W-:Y:S01]  /*b950*/  STL [R1+0xbec], R95 ;  /* 0x000bec5f01007387 */ /* 0x0009e20000100800 */
[-C--:B------:R-:W-:Y:S01]  /*b960*/  IADD3 R160, P6, PT, R106, R38.reuse, RZ ;  /* 0x000000266aa07210 */ /* 0x080fe20007fde0ff */
[----:B------:R-:W-:Y:S01]  /*b970*/  IMAD R91, R91, UR22, RZ ;  /* 0x000000165b5b7c24 */ /* 0x000fe2000f8e02ff */
[-C--:B------:R-:W-:Y:S01]  /*b980*/  LEA.HI.X.SX32 R126, R113, R35.reuse, 0x1, P2 ;  /* 0x00000023717e7211 */ /* 0x080fe200010f0eff */
[----:B------:R-:W-:Y:S01]  /*b990*/  STL [R1+0x240], R92 ;  /* 0x0002405c01007387 */ /* 0x000fe20000100800 */
[-C--:B------:R-:W-:Y:S01]  /*b9a0*/  IADD3 R130, P2, PT, R54, R38.reuse, RZ ;  /* 0x0000002636827210 */ /* 0x080fe20007f5e0ff */
[----:B------:R-:W-:Y:S01]  /*b9b0*/  IMAD R87, R87, UR26, RZ ;  /* 0x0000001a57577c24 */ /* 0x000fe2000f8e02ff */
[----:B------:R-:W-:Y:S01]  /*b9c0*/  LEA.HI.X.SX32 R7, R106, R35, 0x1, P6 ;  /* 0x000000236a077211 */ /* 0x000fe200030f0eff */
[----:B------:R-:W-:Y:S01]  /*b9d0*/  STL [R1+0x1e4], R103 ;  /* 0x0001e46701007387 */ /* 0x000fe20000100800 */
[----:B------:R-:W-:-:S03]  /*b9e0*/  IADD3 R155, P6, PT, R57, R38, RZ ;  /* 0x00000026399b7210 */ /* 0x000fc60007fde0ff */
[----:B------:R-:W-:Y:S01]  /*b9f0*/  STL [R1+0x288], R107 ;  /* 0x0002886b01007387 */ /* 0x000fe20000100800 */
[----:B------:R-:W-:-:S03]  /*ba00*/  LEA.HI.X.SX32 R6, R54, R35, 0x1, P2 ;  /* 0x0000002336067211 */ /* 0x000fc600010f0eff */
[----:B------:R-:W-:Y:S01]  /*ba10*/  STL [R1+0x224], R99 ;  /* 0x0002246301007387 */ /* 0x000fe20000100800 */
[----:B------:R-:W-:-:S03]  /*ba20*/  IMAD R83, R83, UR30, RZ ;  /* 0x0000001e53537c24 */ /* 0x000fc6000f8e02ff */
[----:B------:R-:W-:Y:S01]  /*ba30*/  STL [R1+0x2c8], R12 ;  /* 0x0002c80c01007387 */ /* 0x000fe20000100800 */
[----:B------:R-:W-:-:S03]  /*ba40*/  IADD3 R9, P2, PT, R91, R38, RZ ;  /* 0x000000265b097210 */ /* 0x000fc60007f5e0ff */
[----:B------:R-:W-:Y:S01]  /*ba50*/  STL [R1+0x284], R96 ;  /* 0x0002846001007387 */ /* 0x000fe20000100800 */
[----:B------:R-:W-:Y:S01]  /*ba60*/  LEA.HI.X.SX32 R159, R57, R35, 0x1, P6 ;  /* 0x00000023399f7211 */ /* 0x000fe200030f0eff */
[----:B------:R-:W-:Y:S02]  /*ba70*/  IMAD R79, R79, UR34, RZ ;  /* 0x000000224f4f7c24 */ /* 0x000fe4000f8e02ff */
        /* <DEDUP_REMOVED lines=49> */
[----:B------:R-:W-:-:S03]  /*bd90*/  IADD3 R142, P2, PT, R52, R38, RZ ;  /* 0x00000026348e7210 */ /* 0x000fc60007f5e0ff */
[----:B------:R-:W-:Y:S01]  /*bda0*/  STL [R1+0x16c], R7 ;  /* 0x00016c0701007387 */ /* 0x000fe20000100800 */
[----:B------:R-:W-:-:S03]  /*bdb0*/  LEA.HI.X.SX32 R144, R55, R35, 0x1, P6 ;  /* 0x0000002337907211 */ /* 0x000fc600030f0eff */
[----:B------:R-:W-:Y:S01]  /*bdc0*/  STL [R1+0x1f0], R155 ;  /* 0x0001f09b01007387 */ /* 0x000fe20000100800 */
[----:B------:R-:W-:-:S03]  /*bdd0*/  IADD3 R141, P6, PT, R28, R38, RZ ;  /* 0x000000261c8d7210 */ /* 0x000fc60007fde0ff */
[----:B------:R-:W-:Y:S04]  /*bde0*/  STL [R1+0x1ac], R6 ;  /* 0x0001ac0601007387 */ /* 0x000fe80000100800 */
[----:B------:R-:W-:Y:S01]  /*bdf0*/  STL [R1+0x250], R9 ;  /* 0x0002500901007387 */ /* 0x000fe20000100800 */
[----:B------:R-:W-:-:S03]  /*be00*/  LEA.HI.X.SX32 R143, R52, R35, 0x1, P2 ;  /* 0x00000023348f7211 */ /* 0x000fc600010f0eff */
[----:B------:R-:W-:Y:S01]  /*be10*/  STL [R1+0x1ec], R159 ;  /* 0x0001ec9f01007387 */ /* 0x000fe20000100800 */
[----:B------:R-:W-:Y:S01]  /*be20*/  IMAD R98, R98, UR13, RZ ;  /* 0x0000000d62627c24 */ /* 0x000fe2000f8e02ff */
[-C--:B------:R-:W-:Y:S01]  /*be30*/  IADD3 R137, P2, PT, R109, R38.reuse, RZ ;  /* 0x000000266d897210 */ /* 0x080fe20007f5e0ff */
[----:B------:R-:W-:Y:S01]  /*be40*/  IMAD R94, R94, UR20, RZ ;  /* 0x000000145e5e7c24 */ /* 0x000fe2000f8e02ff */
[----:B------:R-:W-:Y:S01]  /*be50*/  STL [R1+0x290], R154 ;  /* 0x0002909a01007387 */ /* 0x000fe20000100800 */
[----:B------:R-:W-:Y:S01]  /*be60*/  LEA.HI.X.SX32 R10, R28, R35, 0x1, P6 ;  /* 0x000000231c0a7211 */ /* 0x000fe200030f0eff */
[----:B------:R-:W-:Y:S02]  /*be70*/  IMAD R90, R90, UR23, RZ ;  /* 0x000000175a5a7c24 */ /* 0x000fe4000f8e02ff */
[----:B------:R-:W-:Y:S01]  /*be80*/  IMAD R49, R86, UR27, RZ ;  /* 0x0000001b56317c24 */ /* 0x000fe2000f8e02ff */
[----:B------:R-:W-:Y:S01]  /*be90*/  STL [R1+0x24c], R132 ;  /* 0x00024c8401007387 */ /* 0x000fe20000100800 */
[----:B------:R-:W-:Y:S01]  /*bea0*/  IADD3 R134, P6, PT, R102, R38, RZ ;  /* 0x0000002666867210 */ /* 0x000fe20007fde0ff */
[----:B------:R-:W-:-:S02]  /*beb0*/  IMAD R48, R82, UR31, RZ ;  /* 0x0000001f52307c24 */ /* 0x000fc4000f8e02ff */
[----:B------:R-:W-:Y:S01]  /*bec0*/  IMAD R47, R78, UR35, RZ ;  /* 0x000000234e2f7c24 */ /* 0x000fe2000f8e02ff */
[----:B------:R-:W-:Y:S01]  /*bed0*/  STL [R1+0x2d0], R11 ;  /* 0x0002d00b01007387 */ /* 0x000fe20000100800 */
[----:B------:R-:W-:Y:S02]  /*bee0*/  IMAD R29, R84, UR63, RZ ;  /* 0x0000003f541d7c24 */ /* 0x000fe4000f8e02ff */
        /* <DEDUP_REMOVED lines=10> */
[-C--:B------:R-:W-:Y:S01]  /*bf90*/  LEA.HI.X.SX32 R136, R102, R35.reuse, 0x1, P6 ;  /* 0x0000002366887211 */ /* 0x080fe200030f0eff */
[----:B0-----:R-:W-:Y:S02]  /*bfa0*/  IMAD R51, R97, UR14, RZ ;  /* 0x0000000e61337c24 */ /* 0x001fe4000f8e02ff */
[----:B-1----:R-:W-:Y:S01]  /*bfb0*/  IMAD R50, R93, UR15, RZ ;  /* 0x0000000f5d327c24 */ /* 0x002fe2000f8e02ff */
[----:B------:R-:W-:Y:S01]  /*bfc0*/  STL [R1+0x350], R147 ;  /* 0x0003509301007387 */ /* 0x000fe20000100800 */
[----:B------:R-:W-:Y:S01]  /*bfd0*/  IADD3 R128, P6, PT, R94, R38, RZ ;  /* 0x000000265e807210 */ /* 0x000fe20007fde0ff */
[----:B------:R-:W0:Y:S02]  /*bfe0*/  LDCU UR13, c[0x0][0x3b0] ;  /* 0x00007600ff0d77ac */ /* 0x000e240008000800 */
[----:B------:R-:W-:Y:S04]  /*bff0*/  STL [R1+0x30c], R152 ;  /* 0x00030c9801007387 */ /* 0x000fe80000100800 */
        /* <DEDUP_REMOVED lines=43> */
[----:B------:R-:W-:Y:S01]  /*c2b0*/  IMAD R28, R88, UR67, RZ ;  /* 0x00000043581c7c24 */ /* 0x000fe2000f8e02ff */
[----:B------:R-:W-:Y:S02]  /*c2c0*/  IADD3 R70, P6, PT, R30, R38, RZ ;  /* 0x000000261e467210 */ /* 0x000fe40007fde0ff */
        /* <DEDUP_REMOVED lines=15> */
[----:B------:R-:W2:Y:S01]  /*c3c0*/  LDL R85, [R1+0x1a8] ;  /* 0x0001a80001557983 */ /* 0x000ea20000100800 */
[----:B------:R-:W-:-:S03]  /*c3d0*/  LEA.HI.X.SX32 R54, R28, R35, 0x1, P6 ;  /* 0x000000231c367211 */ /* 0x000fc600030f0eff */
[----:B------:R-:W-:Y:S01]  /*c3e0*/  STL [R1+0x398], R58 ;  /* 0x0003983a01007387 */ /* 0x000fe20000100800 */
[----:B------:R-:W-:-:S03]  /*c3f0*/  IADD3 R86, P6, PT, R101, R38, RZ ;  /* 0x0000002665567210 */ /* 0x000fc60007fde0ff */
[----:B------:R-:W-:Y:S04]  /*c400*/  STL [R1+0x354], R80 ;  /* 0x0003545001007387 */ /* 0x000fe80000100800 */
[----:B------:R-:W-:Y:S01]  /*c410*/  STL [R1+0x3d8], R71 ;  /* 0x0003d84701007387 */ /* 0x000fe20000100800 */
[----:B------:R-:W-:-:S03]  /*c420*/  LEA.HI.X.SX32 R56, R108, R35, 0x1, P2 ;  /* 0x000000236c387211 */ /* 0x000fc600010f0eff */
[----:B------:R-:W-:Y:S01]  /*c430*/  STL [R1+0x394], R63 ;  /* 0x0003943f01007387 */ /* 0x000fe20000100800 */
[----:B------:R-:W-:-:S03]  /*c440*/  IMAD R48, R89, UR24, RZ ;  /* 0x0000001859307c24 */ /* 0x000fc6000f8e02ff */
        /* <DEDUP_REMOVED lines=62> */
[----:B------:R-:W-:-:S03]  /*c830*/  LEA.HI.X.SX32 R37, R28, R35, 0x1, P6 ;  /* 0x000000231c257211 */ /* 0x000fc600030f0eff */
[----:B------:R-:W-:Y:S01]  /*c840*/  STL [R1+0x3e0], R119 ;  /* 0x0003e07701007387 */ /* 0x000fe20000100800 */
[----:B------:R-:W-:-:S03]  /*c850*/  @P0 IMAD.MOV.U32 R28, RZ, RZ, R26 ;  /* 0x000000ffff1c0224 */ /* 0x000fc600078e001a */
[----:B------:R-:W-:Y:S01]  /*c860*/  STL [R1+0x39c], R138 ;  /* 0x00039c8a01007387 */ /* 0x000fe20000100800 */
[----:B------:R-:W-:-:S03]  /*c870*/  @P0 IMAD.MOV.U32 R29, RZ, RZ, R42 ;  /* 0x000000ffff1d0224 */ /* 0x000fc600078e002a */
[----:B------:R-:W-:Y:S04]  /*c880*/  STL [R1+0x420], R112 ;  /* 0x0004207001007387 */ /* 0x000fe80000100800 */
[----:B------:R-:W-:Y:S04]  /*c890*/  STL [R1+0x3dc], R123 ;  /* 0x0003dc7b01007387 */ /* 0x000fe80000100800 */
[----:B------:R-:W-:Y:S04]  /*c8a0*/  STL [R1+0x460], R110 ;  /* 0x0004606e01007387 */ /* 0x000fe80000100800 */
[----:B------:R-:W-:Y:S04]  /*c8b0*/  STL [R1+0x41c], R118 ;  /* 0x00041c7601007387 */ /* 0x000fe80000100800 */
[----:B------:R-:W-:Y:S04]  /*c8c0*/  STL [R1+0x4a0], R27 ;  /* 0x0004a01b01007387 */ /* 0x000fe80000100800 */
[----:B------:R-:W-:Y:S04]  /*c8d0*/  STL [R1+0x45c], R111 ;  /* 0x00045c6f01007387 */ /* 0x000fe80000100800 */
[----:B------:R-:W2:Y:S04]  /*c8e0*/  LDL.LU R42, [R1+0xbf0] ;  /* 0x000bf000012a7983 */ /* 0x000ea80000300800 */
[----:B------:R-:W-:Y:S04]  /*c8f0*/  STL [R1+0x49c], R37 ;  /* 0x00049c2501007387 */ /* 0x000fe80000100800 */
[----:B------:R-:W2:Y:S04]  /*c900*/  @P0 LDG.E.U8 R23, desc[UR18][R28.64] ;  /* 0x000000121c170981 */ /* 0x000ea8000c1e1100 */
[----:B------:R-:W3:Y:S04]  /*c910*/  LDL R28, [R1+0x164] ;  /* 0x00016400011c7983 */ /* 0x000ee80000100800 */
[----:B------:R-:W3:Y:S01]  /*c920*/  LDL R29, [R1+0x168] ;  /* 0x00016800011d7983 */ /* 0x000ee20000100800 */
[----:B------:R-:W-:Y:S01]  /*c930*/  IMAD R30, R115, UR64, RZ ;  /* 0x00000040731e7c24 */ /* 0x000fe2000f8e02ff */
[----:B------:R-:W-:-:S04]  /*c940*/  PRMT R24, RZ, 0x7610, R24 ;  /* 0x00007610ff187816 */ /* 0x000fc80000000018 */
[----:B------:R-:W-:-:S05]  /*c950*/  IADD3 R25, P6, PT, R30, R38, RZ ;  /* 0x000000261e197210 */ /* 0x000fca0007fde0ff */
[----:B------:R-:W-:Y:S04]  /*c960*/  STL [R1+0x4e0], R25 ;  /* 0x0004e01901007387 */ /* 0x000fe80000100800 */
[----:B--2---:R1:W-:Y:S01]  /*c970*/  STL [R1+0x60], R23 ;  /* 0x0000601701007387 */ /* 0x0043e20000100800 */
[----:B---3--:R-:W-:-:S04]  /*c980*/  @P0 LOP3.LUT R29, R29, R28, RZ, 0x3c, !PT ;  /* 0x0000001c1d1d0212 */ /* 0x008fc800078e3cff */
[----:B------:R-:W-:-:S04]  /*c990*/  @P0 LOP3.LUT R28, R29, R28, RZ, 0x3c, !PT ;  /* 0x0000001c1d1c0212 */ /* 0x000fc800078e3cff */
[----:B------:R-:W-:-:S05]  /*c9a0*/  @P0 LOP3.LUT R29, R29, R28, RZ, 0x3c, !PT ;  /* 0x0000001c1d1d0212 */ /* 0x000fca00078e3cff */
[----:B------:R2:W3:Y:S04]  /*c9b0*/  @P0 LDG.E.U8 R24, desc[UR18][R28.64] ;  /* 0x000000121c180981 */ /* 0x0004e8000c1e1100 */
[----:B------:R-:W3:Y:S01]  /*c9c0*/  LDL R29, [R1+0x1a4] ;  /* 0x0001a400011d7983 */ /* 0x000ee20000100800 */
[----:B----4-:R-:W-:Y:S01]  /*c9d0*/  PRMT R95, RZ, 0x7610, R95 ;  /* 0x00007610ff5f7816 */ /* 0x010fe2000000005f */
[----:B--2---:R-:W-:Y:S02]  /*c9e0*/  @P0 IMAD.MOV.U32 R28, RZ, RZ, R85 ;  /* 0x000000ffff1c0224 */ /* 0x004fe400078e0055 */
[----:B------:R-:W-:Y:S01]  /*c9f0*/  IMAD R31, R116, UR68, RZ ;  /* 0x00000044741f7c24 */ /* 0x000fe2000f8e02ff */
[----:B------:R-:W-:Y:S02]  /*ca00*/  LEA.HI.X.SX32 R26, R30, R35, 0x1, P6 ;  /* 0x000000231e1a7211 */ /* 0x000fe400030f0eff */
[----:B---3--:R-:W2:Y:S02]  /*ca10*/  @P0 LDG.E.U8 R95, desc[UR18][R28.64] ;  /* 0x000000121c5f0981 */ /* 0x008ea4000c1e1100 */
[----:B-1----:R-:W-:-:S02]  /*ca20*/  IADD3 R23, P6, PT, R31, R38, RZ ;  /* 0x000000261f177210 */ /* 0x002fc40007fde0ff */
[----:B------:R-:W-:Y:S04]  /*ca30*/  STL [R1+0x4dc], R26 ;  /* 0x0004dc1a01007387 */ /* 0x000fe80000100800 */
[----:B------:R-:W-:Y:S04]  /*ca40*/  STL [R1+0x518], R23 ;  /* 0x0005181701007387 */ /* 0x000fe80000100800 */
[----:B------:R-:W-:Y:S04]  /*ca50*/  STL [R1+0x5c], R24 ;  /* 0x00005c1801007387 */ /* 0x000fe80000100800 */
[----:B------:R-:W3:Y:S04]  /*ca60*/  LDL R85, [R1+0x8c4] ;  /* 0x0008c40001557983 */ /* 0x000ee80000100800 */
[----:B--2---:R1:W-:Y:S04]  /*ca70*/  STL [R1+0x54], R95 ;  /* 0x0000545f01007387 */ /* 0x0043e80000100800 */
[----:B-1----:R-:W2:Y:S01]  /*ca80*/  LDL.LU R95, [R1+0xbec] ;  /* 0x000bec00015f7983 */ /* 0x002ea20000300800 */
[----:B------:R-:W-:Y:S01]  /*ca90*/  PRMT R81, RZ, 0x7610, R81 ;  /* 0x00007610ff517816 */ /* 0x000fe20000000051 */
[----:B------:R-:W-:Y:S01]  /*caa0*/  @P0 IMAD.MOV.U32 R29, RZ, RZ, R103 ;  /* 0x000000ffff1d0224 */ /* 0x000fe200078e0067 */
[----:B------:R-:W-:-:S02]  /*cab0*/  PRMT R77, RZ, 0x7610, R77 ;  /* 0x00007610ff4d7816 */ /* 0x000fc4000000004d */
[----:B------:R-:W-:Y:S02]  /*cac0*/  PRMT R73, RZ, 0x7610, R73 ;  /* 0x00007610ff497816 */ /* 0x000fe40000000049 */
[----:B------:R-:W-:Y:S02]  /*cad0*/  PRMT R69, RZ, 0x7610, R69 ;  /* 0x00007610ff457816 */ /* 0x000fe40000000045 */
[----:B------:R-:W-:Y:S02]  /*cae0*/  PRMT R65, RZ, 0x7610, R65 ;  /* 0x00007610ff417816 */ /* 0x000fe40000000041 */
[----:B------:R-:W-:Y:S02]  /*caf0*/  PRMT R61, RZ, 0x7610, R61 ;  /* 0x00007610ff3d7816 */ /* 0x000fe4000000003d */
[----:B------:R-:W-:Y:S02]  /*cb00*/  PRMT R51, RZ, 0x7610, R51 ;  /* 0x00007610ff337816 */ /* 0x000fe40000000033 */
[----:B------:R-:W-:-:S02]  /*cb10*/  PRMT R50, RZ, 0x7610, R50 ;  /* 0x00007610ff327816 */ /* 0x000fc40000000032 */
[----:B------:R-:W-:Y:S02]  /*cb20*/  PRMT R48, RZ, 0x7610, R48 ;  /* 0x00007610ff307816 */ /* 0x000fe40000000030 */
[----:B------:R-:W-:Y:S02]  /*cb30*/  PRMT R47, RZ, 0x7610, R47 ;  /* 0x00007610ff2f7816 */ /* 0x000fe4000000002f */
[----:B------:R-:W-:Y:S01]  /*cb40*/  PRMT R46, RZ, 0x7610, R46 ;  /* 0x00007610ff2e7816 */ /* 0x000fe2000000002e */
[----:B--2---:R-:W-:-:S05]  /*cb50*/  @P0 IMAD.MOV.U32 R28, RZ, RZ, R95 ;  /* 0x000000ffff1c0224 */ /* 0x004fca00078e005f */
[----:B------:R1:W2:Y:S02]  /*cb60*/  @P0 LDG.E.U8 R81, desc[UR18][R28.64] ;  /* 0x000000121c510981 */ /* 0x0002a4000c1e1100 */
[----:B-1----:R-:W-:Y:S02]  /*cb70*/  @P0 IMAD.MOV.U32 R28, RZ, RZ, R92 ;  /* 0x000000ffff1c0224 */ /* 0x002fe400078e005c */
[----:B------:R-:W-:-:S05]  /*cb80*/  @P0 IMAD.MOV.U32 R29, RZ, RZ, R99 ;  /* 0x000000ffff1d0224 */ /* 0x000fca00078e0063 */
[----:B------:R1:W4:Y:S02]  /*cb90*/  @P0 LDG.E.U8 R77, desc[UR18][R28.64] ;  /* 0x000000121c4d0981 */ /* 0x000324000c1e1100 */
[----:B-1----:R-:W-:Y:S02]  /*cba0*/  @P0 IMAD.MOV.U32 R28, RZ, RZ, R107 ;  /* 0x000000ffff1c0224 */ /* 0x002fe400078e006b */
[----:B------:R-:W-:-:S05]  /*cbb0*/  @P0 IMAD.MOV.U32 R29, RZ, RZ, R96 ;  /* 0x000000ffff1d0224 */ /* 0x000fca00078e0060 */
[----:B------:R1:W3:Y:S02]  /*cbc0*/  @P0 LDG.E.U8 R73, desc[UR18][R28.64] ;  /* 0x000000121c490981 */ /* 0x0002e4000c1e1100 */
        /* <DEDUP_REMOVED lines=23> */
[----:B------:R1:W3:Y:S01]  /*cd40*/  @P0 LDG.E.U8 R46, desc[UR18][R28.64] ;  /* 0x000000121c2e0981 */ /* 0x0002e2000c1e1100 */
[----:B------:R-:W-:-:S05]  /*cd50*/  LEA.HI.X.SX32 R24, R31, R35, 0x1, P6 ;  /* 0x000000231f187211 */ /* 0x000fca00030f0eff */
[----:B------:R-:W-:Y:S04]  /*cd60*/  STL [R1+0x514], R24 ;  /* 0x0005141801007387 */ /* 0x000fe80000100800 */
[----:B------:R-:W3:Y:S04]  /*cd70*/  LDL.LU R103, [R1+0xbe8] ;  /* 0x000be80001677983 */ /* 0x000ee80000300800 */
        /* <DEDUP_REMOVED lines=12> */
[----:B------:R-:W3:Y:S01]  /*ce40*/  LDL.LU R13, [R1+0xbb4] ;  /* 0x000bb400010d7983 */ /* 0x000ee20000300800 */
[----:B------:R-:W-:Y:S01]  /*ce50*/  PRMT R45, RZ, 0x7610, R45 ;  /* 0x00007610ff2d7816 */ /* 0x000fe2000000002d */
[----:B-1----:R-:W-:-:S02]  /*ce60*/  @P0 IMAD.MOV.U32 R28, RZ, RZ, R4 ;  /* 0x000000ffff1c0224 */ /* 0x002fc400078e0004 */
[----:B------:R-:W-:Y:S01]  /*ce70*/  @P0 IMAD.MOV.U32 R29, RZ, RZ, R36 ;  /* 0x000000ffff1d0224 */ /* 0x000fe200078e0024 */
[----:B------:R-:W-:-:S04]  /*ce80*/  PRMT R44, RZ, 0x7610, R44 ;  /* 0x00007610ff2c7816 */ /* 0x000fc8000000002c */
[----:B------:R1:W3:Y:S01]  /*ce90*/  @P0 LDG.E.U8 R45, desc[UR18][R28.64] ;  /* 0x000000121c2d0981 */ /* 0x0002e2000c1e1100 */
[----:B------:R-:W-:Y:S01]  /*cea0*/  PRMT R43, RZ, 0x7610, R43 ;  /* 0x00007610ff2b7816 */ /* 0x000fe2000000002b */
[----:B-1----:R-:W-:Y:S02]  /*ceb0*/  @P0 IMAD.MOV.U32 R28, RZ, RZ, R162 ;  /* 0x000000ffff1c0224 */ /* 0x002fe400078e00a2 */
[----:B------:R-:W-:-:S05]  /*cec0*/  @P0 IMAD.MOV.U32 R29, RZ, RZ, R125 ;  /* 0x000000ffff1d0224 */ /* 0x000fca00078e007d */
[----:B------:R1:W3:Y:S01]  /*ced0*/  @P0 LDG.E.U8 R44, desc[UR18][R28.64] ;  /* 0x000000121c2c0981 */ /* 0x0002e2000c1e1100 */
[----:B------:R-:W-:Y:S01]  /*cee0*/  PRMT R31, RZ, 0x7610, R31 ;  /* 0x00007610ff1f7816 */ /* 0x000fe2000000001f */
[----:B-1----:R-:W-:Y:S02]  /*cef0*/  @P0 IMAD.MOV.U32 R28, RZ, RZ, R161 ;  /* 0x000000ffff1c0224 */ /* 0x002fe400078e00a1 */
[----:B------:R-:W-:-:S05]  /*cf00*/  @P0 IMAD.MOV.U32 R29, RZ, RZ, R126 ;  /* 0x000000ffff1d0224 */ /* 0x000fca00078e007e */
[----:B------:R1:W3:Y:S04]  /*cf10*/  @P0 LDG.E.U8 R43, desc[UR18][R28.64] ;  /* 0x000000121c2b0981 */ /* 0x0002e8000c1e1100 */
[----:B--2---:R-:W-:Y:S04]  /*cf20*/  STL [R1+0x50], R81 ;  /* 0x0000505101007387 */ /* 0x004fe80000100800 */
[----:B------:R-:W2:Y:S04]  /*cf30*/  LDL.LU R34, [R1+0xbb0] ;  /* 0x000bb00001227983 */ /* 0x000ea80000300800 */
[----:B------:R-:W2:Y:S04]  /*cf40*/  LDL.LU R120, [R1+0xbac] ;  /* 0x000bac0001787983 */ /* 0x000ea80000300800 */
[----:B----4-:R-:W-:Y:S04]  /*cf50*/  STL [R1+0x4c], R77 ;  /* 0x00004c4d01007387 */ /* 0x010fe80000100800 */
[----:B---3--:R-:W-:Y:S04]  /*cf60*/  STL [R1+0x48], R73 ;  /* 0x0000484901007387 */ /* 0x008fe80000100800 */
[----:B------:R-:W3:Y:S04]  /*cf70*/  LDL.LU R41, [R1+0xba8] ;  /* 0x000ba80001297983 */ /* 0x000ee80000300800 */
[----:B------:R-:W4:Y:S04]  /*cf80*/  LDL.LU R149, [R1+0xba4] ;  /* 0x000ba40001957983 */ /* 0x000f280000300800 */
[----:B------:R-:W2:Y:S04]  /*cf90*/  LDL.LU R104, [R1+0xba0] ;  /* 0x000ba00001687983 */ /* 0x000ea80000300800 */
[----:B------:R-:W-:Y:S04]  /*cfa0*/  STL [R1+0x44], R69 ;  /* 0x0000444501007387 */ /* 0x000fe80000100800 */
[----:B------:R-:W2:Y:S04]  /*cfb0*/  LDL.LU R105, [R1+0xb9c] ;  /* 0x000b9c0001697983 */ /* 0x000ea80000300800 */
[----:B------:R-:W2:Y:S04]  /*cfc0*/  LDL.LU R3, [R1+0xb98] ;  /* 0x000b980001037983 */ /* 0x000ea80000300800 */
[----:B------:R-:W2:Y:S04]  /*cfd0*/  LDL.LU R2, [R1+0xb94] ;  /* 0x000b940001027983 */ /* 0x000ea80000300800 */
[----:B------:R-:W-:Y:S04]  /*cfe0*/  STL [R1+0x40], R65 ;  /* 0x0000404101007387 */ /* 0x000fe80000100800 */
[----:B------:R-:W2:Y:S04]  /*cff0*/  LDL.LU R36, [R1+0xb90] ;  /* 0x000b900001247983 */ /* 0x000ea80000300800 */
[----:B------:R-:W2:Y:S04]  /*d000*/  LDL.LU R4, [R1+0xb8c] ;  /* 0x000b8c0001047983 */ /* 0x000ea80000300800 */
[----:B------:R-:W-:Y:S01]  /*d010*/  STL [R1+0x3c], R61 ;  /* 0x00003c3d01007387 */ /* 0x000fe20000100800 */
[----:B-1----:R-:W-:-:S02]  /*d020*/  @P0 IMAD.MOV.U32 R28, RZ, RZ, R160 ;  /* 0x000000ffff1c0224 */ /* 0x002fc400078e00a0 */
[----:B------:R-:W-:Y:S01]  /*d030*/  @P0 IMAD.MOV.U32 R29, RZ, RZ, R7 ;  /* 0x000000ffff1d0224 */ /* 0x000fe200078e0007 */
[----:B------:R-:W-:-:S04]  /*d040*/  PRMT R30, RZ, 0x7610, R30 ;  /* 0x00007610ff1e7816 */ /* 0x000fc8000000001e */
[----:B------:R1:W2:Y:S04]  /*d050*/  @P0 LDG.E.U8 R31, desc[UR18][R28.64] ;  /* 0x000000121c1f0981 */ /* 0x0002a8000c1e1100 */
[----:B------:R-:W-:Y:S04]  /*d060*/  STL [R1+0x38], R51 ;  /* 0x0000383301007387 */ /* 0x000fe80000100800 */
[----:B------:R-:W2:Y:S04]  /*d070*/  LDL.LU R125, [R1+0xb88] ;  /* 0x000b8800017d7983 */ /* 0x000ea80000300800 */
[----:B------:R-:W2:Y:S01]  /*d080*/  LDL.LU R162, [R1+0xb84] ;  /* 0x000b840001a27983 */ /* 0x000ea20000300800 */
[----:B-1----:R-:W-:-:S03]  /*d090*/  @P0 IMAD.MOV.U32 R28, RZ, RZ, R130 ;  /* 0x000000ffff1c0224 */ /* 0x002fc600078e0082 */
[----:B------:R-:W-:Y:S04]  /*d0a0*/  STL [R1+0x34], R50 ;  /* 0x0000343201007387 */ /* 0x000fe80000100800 */
[----:B------:R-:W3:Y:S04]  /*d0b0*/  LDL.LU R126, [R1+0xb80] ;  /* 0x000b8000017e7983 */ /* 0x000ee80000300800 */
[----:B------:R-:W3:Y:S01]  /*d0c0*/  LDL.LU R161, [R1+0xb7c] ;  /* 0x000b7c0001a17983 */ /* 0x000ee20000300800 */
[----:B------:R-:W-:-:S03]  /*d0d0*/  @P0 IMAD.MOV.U32 R29, RZ, RZ, R6 ;  /* 0x000000ffff1d0224 */ /* 0x000fc600078e0006 */
[----:B------:R-:W4:Y:S04]  /*d0e0*/  LDL.LU R7, [R1+0xb78] ;  /* 0x000b780001077983 */ /* 0x000f280000300800 */
[----:B------:R1:W4:Y:S04]  /*d0f0*/  @P0 LDG.E.U8 R30, desc[UR18][R28.64] ;  /* 0x000000121c1e0981 */ /* 0x000328000c1e1100 */
[----:B------:R-:W-:Y:S04]  /*d100*/  STL [R1+0x30], R48 ;  /* 0x0000303001007387 */ /* 0x000fe80000100800 */
[----:B------:R-:W4:Y:S04]  /*d110*/  LDL.LU R160, [R1+0xb74] ;  /* 0x000b740001a07983 */ /* 0x000f280000300800 */
[----:B------:R-:W4:Y:S01]  /*d120*/  LDL.LU R6, [R1+0xb70] ;  /* 0x000b700001067983 */ /* 0x000f220000300800 */
[----:B-1----:R-:W-:-:S03]  /*d130*/  @P0 IMAD.MOV.U32 R29, RZ, RZ, R159 ;  /* 0x000000ffff1d0224 */ /* 0x002fc600078e009f */
[----:B------:R-:W-:Y:S04]  /*d140*/  STL [R1+0x28], R47 ;  /* 0x0000282f01007387 */ /* 0x000fe80000100800 */
[----:B------:R-:W4:Y:S01]  /*d150*/  LDL.LU R130, [R1+0xb6c] ;  /* 0x000b6c0001827983 */ /* 0x000f220000300800 */
[----:B------:R-:W-:-:S03]  /*d160*/  @P0 IMAD.MOV.U32 R28, RZ, RZ, R155 ;  /* 0x000000ffff1c0224 */ /* 0x000fc600078e009b */
[----:B------:R-:W-:Y:S04]  /*d170*/  STL [R1+0x24], R46 ;  /* 0x0000242e01007387 */ /* 0x000fe80000100800 */
[----:B------:R-:W4:Y:S04]  /*d180*/  LDL.LU R159, [R1+0xb68] ;  /* 0x000b6800019f7983 */ /* 0x000f280000300800 */
[----:B------:R-:W4:Y:S01]  /*d190*/  LDL.LU R155, [R1+0xb64] ;  /* 0x000b6400019b7983 */ /* 0x000f220000300800 */
[----:B--2---:R-:W-:-:S06]  /*d1a0*/  PRMT R162, RZ, 0x7610, R162 ;  /* 0x00007610ffa27816 */ /* 0x004fcc00000000a2 */
[----:B------:R1:W2:Y:S02]  /*d1b0*/  @P0 LDG.E.U8 R162, desc[UR18][R28.64] ;  /* 0x000000121ca20981 */ /* 0x0002a4000c1e1100 */
[----:B-1----:R-:W-:Y:S01]  /*d1c0*/  @P0 IMAD.MOV.U32 R28, RZ, RZ, R9 ;  /* 0x000000ffff1c0224 */ /* 0x002fe200078e0009 */
[----:B---3--:R-:W-:Y:S01]  /*d1d0*/  PRMT R161, RZ, 0x7610, R161 ;  /* 0x00007610ffa17816 */ /* 0x008fe200000000a1 */
[----:B------:R-:W-:-:S05]  /*d1e0*/  @P0 IMAD.MOV.U32 R29, RZ, RZ, R132 ;  /* 0x000000ffff1d0224 */ /* 0x000fca00078e0084 */
[----:B------:R1:W3:Y:S01]  /*d1f0*/  @P0 LDG.E.U8 R161, desc[UR18][R28.64] ;  /* 0x000000121ca10981 */ /* 0x0002e2000c1e1100 */
[----:B----4-:R-:W-:Y:S01]  /*d200*/  PRMT R160, RZ, 0x7610, R160 ;  /* 0x00007610ffa07816 */ /* 0x010fe200000000a0 */
[----:B-1----:R-:W-:Y:S02]  /*d210*/  @P0 IMAD.MOV.U32 R28, RZ, RZ, R154 ;  /* 0x000000ffff1c0224 */ /* 0x002fe400078e009a */
[----:B------:R-:W-:-:S05]  /*d220*/  @P0 IMAD.MOV.U32 R29, RZ, RZ, R8 ;  /* 0x000000ffff1d0224 */ /* 0x000fca00078e0008 */
[----:B------:R1:W4:Y:S02]  /*d230*/  @P0 LDG.E.U8 R160, desc[UR18][R28.64] ;  /* 0x000000121ca00981 */ /* 0x000324000c1e1100 */
[----:B-1----:R-:W-:Y:S02]  /*d240*/  @P0 IMAD.MOV.U32 R28, RZ, RZ, R11 ;  /* 0x000000ffff1c0224 */ /* 0x002fe400078e000b */
[----:B------:R-:W-:Y:S01]  /*d250*/  @P0 IMAD.MOV.U32 R29, RZ, RZ, R153 ;  /* 0x000000ffff1d0224 */ /* 0x000fe200078e0099 */
[----:B------:R-:W-:-:S06]  /*d260*/  PRMT R159, RZ, 0x7610, R159 ;  /* 0x00007610ff9f7816 */ /* 0x000fcc000000009f */
[----:B------:R1:W4:Y:S01]  /*d270*/  @P0 LDG.E.U8 R159, desc[UR18][R28.64] ;  /* 0x000000121c9f0981 */ /* 0x000322000c1e1100 */
[----:B------:R-:W-:Y:S01]  /*d280*/  PRMT R155, RZ, 0x7610, R155 ;  /* 0x00007610ff9b7816 */ /* 0x000fe2000000009b */
[----:B-1----:R-:W-:Y:S02]  /*d290*/  @P0 IMAD.MOV.U32 R28, RZ, RZ, R151 ;  /* 0x000000ffff1c0224 */ /* 0x002fe400078e0097 */
[----:B------:R-:W-:-:S05]  /*d2a0*/  @P0 IMAD.MOV.U32 R29, RZ, RZ, R152 ;  /* 0x000000ffff1d0224 */ /* 0x000fca00078e0098 */
[----:B------:R-:W4:Y:S01]  /*d2b0*/  @P0 LDG.E.U8 R155, desc[UR18][R28.64] ;  /* 0x000000121c9b0981 */ /* 0x000f22000c1e1100 */
[----:B------:R-:W-:-:S13]  /*d2c0*/  ISETP.GT.U32.AND P6, PT, R39, R42, PT ;  /* 0x0000002a2700720c */ /* 0x000fda0003fc4070 */
[----:B------:R-:W-:-:S05]  /*d2d0*/  @!P6 IMAD.IADD R42, R42, 0x1, -R39 ;  /* 0x000000012a2ae824 */ /* 0x000fca00078e0a27 */
[----:B------:R-:W-:-:S13]  /*d2e0*/  ISETP.GT.U32.AND P6, PT, R39, R42, PT ;  /* 0x0000002a2700720c */ /* 0x000fda0003fc4070 */
[----:B------:R-:W-:Y:S01]  /*d2f0*/  @!P6 IMAD.IADD R42, R42, 0x1, -R39 ;  /* 0x000000012a2ae824 */ /* 0x000fe200078e0a27 */
[----:B------:R-:W-:-:S13]  /*d300*/  ISETP.GE.AND P6, PT, R85, RZ, PT ;  /* 0x000000ff5500720c */ /* 0x000fda0003fc6270 */
[----:B------:R-:W-:Y:S01]  /*d310*/  @!P6 IMAD.MOV R42, RZ, RZ, -R42 ;  /* 0x000000ffff2ae224 */ /* 0x000fe200078e0a2a */
[----:B------:R-:W-:-:S13]  /*d320*/  ISETP.GT.U32.AND P6, PT, R39, R41, PT ;  /* 0x000000292700720c */ /* 0x000fda0003fc4070 */
[----:B------:R-:W-:-:S05]  /*d330*/  @!P6 IMAD.IADD R41, R41, 0x1, -R39 ;  /* 0x000000012929e824 */ /* 0x000fca00078e0a27 */
[----:B------:R-:W-:-:S13]  /*d340*/  ISETP.GT.U32.AND P6, PT, R39, R41, PT ;  /* 0x000000292700720c */ /* 0x000fda0003fc4070 */
[----:B------:R-:W-:Y:S01]  /*d350*/  @!P6 IMAD.IADD R41, R41, 0x1, -R39 ;  /* 0x000000012929e824 */ /* 0x000fe200078e0a27 */
[----:B------:R-:W-:Y:S01]  /*d360*/  ISETP.GE.AND P6, PT, R149, RZ, PT ;  /* 0x000000ff9500720c */ /* 0x000fe20003fc6270 */
[----:B--2---:R-:W-:Y:S04]  /*d370*/  STL [R1+0xa94], R162 ;  /* 0x000a94a201007387 */ /* 0x004fe80000100800 */
[----:B------:R-:W-:Y:S04]  /*d380*/  STL [R1+0x1c], R45 ;  /* 0x00001c2d01007387 */ /* 0x000fe80000100800 */
[----:B------:R-:W2:Y:S04]  /*d390*/  LDL.LU R132, [R1+0xb60] ;  /* 0x000b600001847983 */ /* 0x000ea80000300800 */
[----:B------:R-:W2:Y:S04]  /*d3a0*/  LDL.LU R9, [R1+0xb5c] ;  /* 0x000b5c0001097983 */ /* 0x000ea80000300800 */
[----:B---3--:R-:W-:Y:S04]  /*d3b0*/  STL [R1+0xa98], R161 ;  /* 0x000a98a101007387 */ /* 0x008fe80000100800 */
[----:B------:R-:W-:Y:S04]  /*d3c0*/  STL [R1+0x8], R44 ;  /* 0x0000082c01007387 */ /* 0x000fe80000100800 */
[----:B------:R-:W3:Y:S04]  /*d3d0*/  LDL.LU R8, [R1+0xb58] ;  /* 0x000b580001087983 */ /* 0x000ee80000300800 */
[----:B------:R-:W2:Y:S04]  /*d3e0*/  LDL.LU R154, [R1+0xb54] ;  /* 0x000b5400019a7983 */ /* 0x000ea80000300800 */
[----:B----4-:R-:W-:Y:S04]  /*d3f0*/  STL [R1+0xa9c], R160 ;  /* 0x000a9ca001007387 */ /* 0x010fe80000100800 */
[----:B------:R-:W-:Y:S04]  /*d400*/  STL [R1+0xc], R43 ;  /* 0x00000c2b01007387 */ /* 0x000fe80000100800 */
[----:B------:R-:W4:Y:S04]  /*d410*/  LDL.LU R153, [R1+0xb50] ;  /* 0x000b500001997983 */ /* 0x000f280000300800 */
[----:B------:R-:W3:Y:S04]  /*d420*/  LDL.LU R11, [R1+0xb4c] ;  /* 0x000b4c00010b7983 */ /* 0x000ee80000300800 */
[----:B------:R-:W-:Y:S04]  /*d430*/  STL [R1+0xaa0], R159 ;  /* 0x000aa09f01007387 */ /* 0x000fe80000100800 */
[----:B------:R-:W-:Y:S04]  /*d440*/  STL [R1+0x4], R31 ;  /* 0x0000041f01007387 */ /* 0x000fe80000100800 */
[----:B------:R-:W3:Y:S04]  /*d450*/  LDL.LU R152, [R1+0xb48] ;  /* 0x000b480001987983 */ /* 0x000ee80000300800 */
[----:B------:R-:W3:Y:S04]  /*d460*/  LDL.LU R151, [R1+0xb44] ;  /* 0x000b440001977983 */ /* 0x000ee80000300800 */
[----:B------:R-:W-:Y:S04]  /*d470*/  STL [R1+0xaa4], R155 ;  /* 0x000aa49b01007387 */ /* 0x000fe80000100800 */
[----:B------:R-:W-:Y:S04]  /*d480*/  STL [R1], R30 ;  /* 0x0000001e01007387 */ /* 0x000fe80000100800 */
[----:B------:R-:W3:Y:S01]  /*d490*/  LDL.LU R149, [R1+0xb40] ;  /* 0x000b400001957983 */ /* 0x000ee20000300800 */
[----:B------:R-:W-:-:S02]  /*d4a0*/  @P0 IMAD.MOV.U32 R28, RZ, RZ, R147 ;  /* 0x000000ffff1c0224 */ /* 0x000fc400078e0093 */
[----:B------:R-:W-:Y:S02]  /*d4b0*/  @P0 IMAD.MOV.U32 R29, RZ, RZ, R148 ;  /* 0x000000ffff1d0224 */ /* 0x000fe400078e0094 */
[----:B------:R-:W3:Y:S01]  /*d4c0*/  LDL.LU R148, [R1+0xb3c] ;  /* 0x000b3c0001947983 */ /* 0x000ee20000300800 */
[----:B------:R-:W-:-:S03]  /*d4d0*/  SEL R105, R5, R105, !P3 ;  /* 0x0000006905697207 */ /* 0x000fc60005800000 */
[----:B------:R-:W3:Y:S01]  /*d4e0*/  LDL.LU R147, [R1+0xb38] ;  /* 0x000b380001937983 */ /* 0x000ee20000300800 */
[----:B--2---:R-:W-:-:S06]  /*d4f0*/  PRMT R154, RZ, 0x7610, R154 ;  /* 0x00007610ff9a7816 */ /* 0x004fcc000000009a */
[----:B------:R1:W2:Y:S01]  /*d500*/  @P0 LDG.E.U8 R154, desc[UR18][R28.64] ;  /* 0x000000121c9a0981 */ /* 0x0002a2000c1e1100 */
[----:B----4-:R-:W-:Y:S01]  /*d510*/  PRMT R153, RZ, 0x7610, R153 ;  /* 0x00007610ff997816 */ /* 0x010fe20000000099 */
[----:B-1----:R-:W-:Y:S02]  /*d520*/  @P0 IMAD.MOV.U32 R28, RZ, RZ, R21 ;  /* 0x000000ffff1c0224 */ /* 0x002fe400078e0015 */
[----:B------:R-:W-:-:S05]  /*d530*/  @P0 IMAD.MOV.U32 R29, RZ, RZ, R145 ;  /* 0x000000ffff1d0224 */ /* 0x000fca00078e0091 */
[----:B------:R1:W4:Y:S02]  /*d540*/  @P0 LDG.E.U8 R153, desc[UR18][R28.64] ;  /* 0x000000121c990981 */ /* 0x000324000c1e1100 */
[----:B-1----:R-:W-:Y:S02]  /*d550*/  @P0 IMAD.MOV.U32 R28, RZ, RZ, R18 ;  /* 0x000000ffff1c0224 */ /* 0x002fe400078e0012 */
[----:B------:R-:W-:Y:S01]  /*d560*/  @P0 IMAD.MOV.U32 R29, RZ, RZ, R20 ;  /* 0x000000ffff1d0224 */ /* 0x000fe200078e0014 */
[----:B---3--:R-:W-:Y:S02]  /*d570*/  PRMT R152, RZ, 0x7610, R152 ;  /* 0x00007610ff987816 */ /* 0x008fe40000000098 */
[----:B------:R-:W-:-:S04]  /*d580*/  PRMT R151, RZ, 0x7610, R151 ;  /* 0x00007610ff977816 */ /* 0x000fc80000000097 */
[----:B------:R1:W3:Y:S02]  /*d590*/  @P0 LDG.E.U8 R152, desc[UR18][R28.64] ;  /* 0x000000121c980981 */ /* 0x0002e4000c1e1100 */
[----:B-1----:R-:W-:Y:S02]  /*d5a0*/  @P0 IMAD.MOV.U32 R28, RZ, RZ, R16 ;  /* 0x000000ffff1c0224 */ /* 0x002fe400078e0010 */
[----:B------:R-:W-:Y:S01]  /*d5b0*/  @P0 IMAD.MOV.U32 R29, RZ, RZ, R19 ;  /* 0x000000ffff1d0224 */ /* 0x000fe200078e0013 */
[----:B------:R-:W-:-:S04]  /*d5c0*/  PRMT R149, RZ, 0x7610, R149 ;  /* 0x00007610ff957816 */ /* 0x000fc80000000095 */
[----:B------:R1:W3:Y:S02]  /*d5d0*/  @P0 LDG.E.U8 R151, desc[UR18][R28.64] ;  /* 0x000000121c970981 */ /* 0x0002e4000c1e1100 */
[----:B-1----:R-:W-:Y:S02]  /*d5e0*/  @P0 IMAD.MOV.U32 R28, RZ, RZ, R14 ;  /* 0x000000ffff1c0224 */ /* 0x002fe400078e000e */
[----:B------:R-:W-:-:S05]  /*d5f0*/  @P0 IMAD.MOV.U32 R29, RZ, RZ, R17 ;  /* 0x000000ffff1d0224 */ /* 0x000fca00078e0011 */
[----:B------:R1:W3:Y:S01]  /*d600*/  @P0 LDG.E.U8 R149, desc[UR18][R28.64] ;  /* 0x000000121c950981 */ /* 0x0002e2000c1e1100 */
[----:B------:R-:W-:Y:S01]  /*d610*/  SEL R104, R5, R104, !P3 ;  /* 0x0000006805687207 */ /* 0x000fe20005800000 */
[----:B------:R-:W-:Y:S01]  /*d620*/  IMAD R105, R105, UR11, RZ ;  /* 0x0000000b69697c24 */ /* 0x000fe2000f8e02ff */
[----:B------:R-:W-:Y:S01]  /*d630*/  SEL R42, R5, R42, !P3 ;  /* 0x0000002a052a7207 */ /* 0x000fe20005800000 */
[----:B------:R-:W-:Y:S02]  /*d640*/  @!P6 IMAD.MOV R41, RZ, RZ, -R41 ;  /* 0x000000ffff29e224 */ /* 0x000fe400078e0a29 */
[----:B------:R-:W-:Y:S01]  /*d650*/  IMAD R104, R104, UR11, RZ ;  /* 0x0000000b68687c24 */ /* 0x000fe2000f8e02ff */
[CC--:B------:R-:W-:Y:S01]  /*d660*/  IADD3 R20, P6, PT, R105.reuse, R38.reuse, RZ ;  /* 0x0000002669147210 */ /* 0x0c0fe20007fde0ff */
[----:B------:R-:W-:Y:S02]  /*d670*/  IMAD R42, R42, UR5, RZ ;  /* 0x000000052a2a7c24 */ /* 0x000fe4000f8e02ff */
[----:B-1----:R-:W-:Y:S01]  /*d680*/  @P0 IMAD.MOV.U32 R29, RZ, RZ, R144 ;  /* 0x000000ffff1d0224 */ /* 0x002fe200078e0090 */
[-C--:B------:R-:W-:Y:S01]  /*d690*/  LEA.HI.X.SX32 R21, R105, R35.reuse, 0x1, P6 ;  /* 0x0000002369157211 */ /* 0x080fe200030f0eff */
[----:B--2---:R-:W-:Y:S01]  /*d6a0*/  STL [R1+0xaa8], R154 ;  /* 0x000aa89a01007387 */ /* 0x004fe20000100800 */
[CC--:B------:R-:W-:Y:S01]  /*d6b0*/  IADD3 R18, P6, PT, R104.reuse, R38.reuse, RZ ;  /* 0x0000002668127210 */ /* 0x0c0fe20007fde0ff */
[----:B------:R-:W-:Y:S01]  /*d6c0*/  @P0 IMAD.MOV.U32 R28, RZ, RZ, R15 ;  /* 0x000000ffff1c0224 */ /* 0x000fe200078e000f */
[----:B------:R-:W-:Y:S01]  /*d6d0*/  PRMT R148, RZ, 0x7610, R148 ;  /* 0x00007610ff947816 */ /* 0x000fe20000000094 */
[----:B------:R-:W2:Y:S01]  /*d6e0*/  LDL.LU R145, [R1+0xb34] ;  /* 0x000b340001917983 */ /* 0x000ea20000300800 */
[----:B------:R-:W-:Y:S01]  /*d6f0*/  LEA.HI.X.SX32 R19, R104, R35, 0x1, P6 ;  /* 0x0000002368137211 */ /* 0x000fe200030f0eff */
[----:B------:R-:W1:Y:S01]  /*d700*/  LDCU UR5, c[0x0][0x3b0] ;  /* 0x00007600ff0577ac */ /* 0x000e620008000800 */
[----:B------:R-:W-:-:S02]  /*d710*/  IADD3 R16, P6, PT, R42, R38, RZ ;  /* 0x000000262a107210 */ /* 0x000fc40007fde0ff */
[----:B------:R0:W2:Y:S04]  /*d720*/  @P0 LDG.E.U8 R148, desc[UR18][R28.64] ;  /* 0x000000121c940981 */ /* 0x0000a8000c1e1100 */
[----:B----4-:R-:W-:Y:S04]  /*d730*/  STL [R1+0xaac], R153 ;  /* 0x000aac9901007387 */ /* 0x010fe80000100800 */
[----:B---3--:R-:W-:Y:S04]  /*d740*/  STL [R1+0xab0], R152 ;  /* 0x000ab09801007387 */ /* 0x008fe80000100800 */
[----:B------:R-:W-:Y:S04]  /*d750*/  STL [R1+0x148], R20 ;  /* 0x0001481401007387 */ /* 0x000fe80000100800 */
[----:B------:R-:W-:Y:S04]  /*d760*/  STL [R1+0x144], R21 ;  /* 0x0001441501007387 */ /* 0x000fe80000100800 */
[----:B------:R-:W-:Y:S04]  /*d770*/  STL [R1+0xab4], R151 ;  /* 0x000ab49701007387 */ /* 0x000fe80000100800 */
[----:B------:R-:W-:Y:S04]  /*d780*/  STL [R1+0x188], R18 ;  /* 0x0001881201007387 */ /* 0x000fe80000100800 */
[----:B------:R-:W-:Y:S04]  /*d790*/  STL [R1+0x184], R19 ;  /* 0x0001841301007387 */ /* 0x000fe80000100800 */
[----:B------:R3:W-:Y:S04]  /*d7a0*/  STL [R1+0x1c8], R16 ;  /* 0x0001c81001007387 */ /* 0x0007e80000100800 */
[----:B------:R-:W-:Y:S04]  /*d7b0*/  STL [R1+0xab8], R149 ;  /* 0x000ab89501007387 */ /* 0x000fe80000100800 */
[----:B------:R-:W4:Y:S01]  /*d7c0*/  LDL.LU R144, [R1+0xb30] ;  /* 0x000b300001907983 */ /* 0x000f220000300800 */
[----:B------:R-:W-:Y:S01]  /*d7d0*/  PRMT R147, RZ, 0x7610, R147 ;  /* 0x00007610ff937816 */ /* 0x000fe20000000093 */
[----:B0-----:R-:W-:-:S02]  /*d7e0*/  @P0 IMAD.MOV.U32 R28, RZ, RZ, R142 ;  /* 0x000000ffff1c0224 */ /* 0x001fc400078e008e */
[----:B------:R-:W-:-:S05]  /*d7f0*/  @P0 IMAD.MOV.U32 R29, RZ, RZ, R143 ;  /* 0x000000ffff1d0224 */ /* 0x000fca00078e008f */
[----:B------:R0:W3:Y:S02]  /*d800*/  @P0 LDG.E.U8 R147, desc[UR18][R28.64] ;  /* 0x000000121c930981 */ /* 0x0000e4000c1e1100 */
[----:B0-----:R-:W-:Y:S02]  /*d810*/  @P0 IMAD.MOV.U32 R28, RZ, RZ, R141 ;  /* 0x000000ffff1c0224 */ /* 0x001fe400078e008d */
[----:B------:R-:W-:Y:S01]  /*d820*/  @P0 IMAD.MOV.U32 R29, RZ, RZ, R10 ;  /* 0x000000ffff1d0224 */ /* 0x000fe200078e000a */
[----:B--2---:R-:W-:-:S06]  /*d830*/  PRMT R145, RZ, 0x7610, R145 ;  /* 0x00007610ff917816 */ /* 0x004fcc0000000091 */
[----:B------:R0:W2:Y:S02]  /*d840*/  @P0 LDG.E.U8 R145, desc[UR18][R28.64] ;  /* 0x000000121c910981 */ /* 0x0000a4000c1e1100 */
[----:B0-----:R-:W-:Y:S02]  /*d850*/  @P0 IMAD.MOV.U32 R28, RZ, RZ, R137 ;  /* 0x000000ffff1c0224 */ /* 0x001fe400078e0089 */
[----:B------:R-:W-:Y:S01]  /*d860*/  @P0 IMAD.MOV.U32 R29, RZ, RZ, R140 ;  /* 0x000000ffff1d0224 */ /* 0x000fe200078e008c */
[----:B----4-:R-:W-:-:S06]  /*d870*/  PRMT R144, RZ, 0x7610, R144 ;  /* 0x00007610ff907816 */ /* 0x010fcc0000000090 */
[----:B------:R0:W4:Y:S01]  /*d880*/  @P0 LDG.E.U8 R144, desc[UR18][R28.64] ;  /* 0x000000121c900981 */ /* 0x000122000c1e1100 */
[----:B------:R-:W-:Y:S02]  /*d890*/  SEL R41, R5, R41, !P3 ;  /* 0x0000002905297207 */ /* 0x000fe40005800000 */
[----:B------:R-:W-:-:S03]  /*d8a0*/  LEA.HI.X.SX32 R17, R42, R35, 0x1, P6 ;  /* 0x000000232a117211 */ /* 0x000fc600030f0eff */
[----:B------:R-:W-:Y:S01]  /*d8b0*/  IMAD R41, R41, UR12, RZ ;  /* 0x0000000c29297c24 */ /* 0x000fe2000f8e02ff */
[----:B------:R-:W-:Y:S01]  /*d8c0*/  ISETP.GE.U32.AND P2, PT, R117, 0x7fffff19, PT ;  /* 0x7fffff197500780c */ /* 0x000fe20003f46070 */
[----:B------:R1:W-:Y:S01]  /*d8d0*/  STL [R1+0x1c4], R17 ;  /* 0x0001c41101007387 */ /* 0x0003e20000100800 */
[----:B------:R-:W-:Y:S01]  /*d8e0*/  PRMT R116, RZ, 0x7610, R116 ;  /* 0x00007610ff747816 */ /* 0x000fe20000000074 */
[----:B0-----:R-:W-:Y:S01]  /*d8f0*/  @P0 IMAD.MOV.U32 R29, RZ, RZ, R136 ;  /* 0x000000ffff1d0224 */ /* 0x001fe200078e0088 */
[C---:B------:R-:W-:Y:S01]  /*d900*/  IADD3 R14, P6, PT, R41.reuse, R38, RZ ;  /* 0x00000026290e7210 */ /* 0x040fe20007fde0ff */
[----:B------:R-:W-:Y:S01]  /*d910*/  STL [R1+0xabc], R148 ;  /* 0x000abc9401007387 */ /* 0x000fe20000100800 */
[----:B------:R-:W-:Y:S01]  /*d920*/  @P0 IMAD.MOV.U32 R28, RZ, RZ, R134 ;  /* 0x000000ffff1c0224 */ /* 0x000fe200078e0086 */
[----:B------:R-:W-:Y:S01]  /*d930*/  PRMT R115, RZ, 0x7610, R115 ;  /* 0x00007610ff737816 */ /* 0x000fe20000000073 */
[----:B------:R-:W0:Y:S01]  /*d940*/  LDCU UR12, c[0x0][0x3b0] ;  /* 0x00007600ff0c77ac */ /* 0x000e220008000800 */
[----:B------:R0:W-:Y:S04]  /*d950*/  STL [R1+0x208], R14 ;  /* 0x0002080e01007387 */ /* 0x0001e80000100800 */
[----:B------:R-:W4:Y:S04]  /*d960*/  LDL.LU R143, [R1+0xb2c] ;  /* 0x000b2c00018f7983 */ /* 0x000f280000300800 */
[----:B------:R-:W4:Y:S01]  /*d970*/  LDL.LU R142, [R1+0xb28] ;  /* 0x000b2800018e7983 */ /* 0x000f220000300800 */
[----:B------:R-:W-:-:S05]  /*d980*/  LEA.HI.X.SX32 R15, R41, R35, 0x1, P6 ;  /* 0x00000023290f7211 */ /* 0x000fca00030f0eff */
[----:B------:R0:W-:Y:S04]  /*d990*/  STL [R1+0x204], R15 ;  /* 0x0002040f01007387 */ /* 0x0001e80000100800 */
[----:B---3--:R-:W-:Y:S04]  /*d9a0*/  STL [R1+0xac0], R147 ;  /* 0x000ac09301007387 */ /* 0x008fe80000100800 */
[----:B------:R-:W3:Y:S04]  /*d9b0*/  LDL.LU R10, [R1+0xb24] ;  /* 0x000b2400010a7983 */ /* 0x000ee80000300800 */
[----:B------:R-:W3:Y:S04]  /*d9c0*/  LDL.LU R141, [R1+0xb20] ;  /* 0x000b2000018d7983 */ /* 0x000ee80000300800 */
[----:B--2---:R-:W-:Y:S04]  /*d9d0*/  STL [R1+0xac4], R145 ;  /* 0x000ac49101007387 */ /* 0x004fe80000100800 */
[----:B------:R-:W2:Y:S04]  /*d9e0*/  LDL.LU R140, [R1+0xb1c] ;  /* 0x000b1c00018c7983 */ /* 0x000ea80000300800 */
[----:B------:R-:W2:Y:S04]  /*d9f0*/  LDL.LU R137, [R1+0xb18] ;  /* 0x000b180001897983 */ /* 0x000ea80000300800 */
[----:B----4-:R-:W-:Y:S04]  /*da00*/  STL [R1+0xac8], R144 ;  /* 0x000ac89001007387 */ /* 0x010fe80000100800 */
[----:B------:R-:W4:Y:S04]  /*da10*/  LDL.LU R136, [R1+0xb14] ;  /* 0x000b140001887983 */ /* 0x000f280000300800 */
[----:B------:R-:W4:Y:S01]  /*da20*/  LDL.LU R134, [R1+0xb10] ;  /* 0x000b100001867983 */ /* 0x000f220000300800 */
[----:B------:R-:W-:-:S06]  /*da30*/  PRMT R143, RZ, 0x7610, R143 ;  /* 0x00007610ff8f7816 */ /* 0x000fcc000000008f */
[----:B------:R0:W4:Y:S01]  /*da40*/  @P0 LDG.E.U8 R143, desc[UR18][R28.64] ;  /* 0x000000121c8f0981 */ /* 0x000122000c1e1100 */
[----:B------:R-:W-:Y:S01]  /*da50*/  PRMT R142, RZ, 0x7610, R142 ;  /* 0x00007610ff8e7816 */ /* 0x000fe2000000008e */
[----:B0-----:R-:W-:Y:S02]  /*da60*/  @P0 IMAD.MOV.U32 R28, RZ, RZ, R131 ;  /* 0x000000ffff1c0224 */ /* 0x001fe400078e0083 */
[----:B------:R-:W-:-:S05]  /*da70*/  @P0 IMAD.MOV.U32 R29, RZ, RZ, R133 ;  /* 0x000000ffff1d0224 */ /* 0x000fca00078e0085 */
[----:B------:R0:W4:Y:S01]  /*da80*/  @P0 LDG.E.U8 R142, desc[UR18][R28.64] ;  /* 0x000000121c8e0981 */ /* 0x000122000c1e1100 */
[----:B---3--:R-:W-:Y:S01]  /*da90*/  PRMT R141, RZ, 0x7610, R141 ;  /* 0x00007610ff8d7816 */ /* 0x008fe2000000008d */
[----:B0-----:R-:W-:Y:S02]  /*daa0*/  @P0 IMAD.MOV.U32 R28, RZ, RZ, R128 ;  /* 0x000000ffff1c0224 */ /* 0x001fe400078e0080 */
[----:B------:R-:W-:-:S05]  /*dab0*/  @P0 IMAD.MOV.U32 R29, RZ, RZ, R129 ;  /* 0x000000ffff1d0224 */ /* 0x000fca00078e0081 */
[----:B------:R0:W3:Y:S02]  /*dac0*/  @P0 LDG.E.U8 R141, desc[UR18][R28.64] ;  /* 0x000000121c8d0981 */ /* 0x0000e4000c1e1100 */
[----:B0-----:R-:W-:Y:S02]  /*dad0*/  @P0 IMAD.MOV.U32 R28, RZ, RZ, R124 ;  /* 0x000000ffff1c0224 */ /* 0x001fe400078e007c */
[----:B------:R-:W-:Y:S01]  /*dae0*/  @P0 IMAD.MOV.U32 R29, RZ, RZ, R127 ;  /* 0x000000ffff1d0224 */ /* 0x000fe200078e007f */
[----:B--2---:R-:W-:Y:S02]  /*daf0*/  PRMT R140, RZ, 0x7610, R140 ;  /* 0x00007610ff8c7816 */ /* 0x004fe4000000008c */
[----:B------:R-:W-:-:S04]  /*db00*/  PRMT R137, RZ, 0x7610, R137 ;  /* 0x00007610ff897816 */ /* 0x000fc80000000089 */
[----:B------:R0:W2:Y:S02]  /*db10*/  @P0 LDG.E.U8 R140, desc[UR18][R28.64] ;  /* 0x000000121c8c0981 */ /* 0x0000a4000c1e1100 */
[----:B0-----:R-:W-:Y:S02]  /*db20*/  @P0 IMAD.MOV.U32 R28, RZ, RZ, R121 ;  /* 0x000000ffff1c0224 */ /* 0x001fe400078e0079 */
[----:B------:R-:W-:-:S05]  /*db30*/  @P0 IMAD.MOV.U32 R29, RZ, RZ, R122 ;  /* 0x000000ffff1d0224 */ /* 0x000fca00078e007a */
[----:B------:R0:W2:Y:S02]  /*db40*/  @P0 LDG.E.U8 R137, desc[UR18][R28.64] ;  /* 0x000000121c890981 */ /* 0x0000a4000c1e1100 */
[----:B0-----:R-:W-:Y:S02]  /*db50*/  @P0 IMAD.MOV.U32 R28, RZ, RZ, R84 ;  /* 0x000000ffff1c0224 */ /* 0x001fe400078e0054 */
[----:B------:R-:W-:Y:S01]  /*db60*/  @P0 IMAD.MOV.U32 R29, RZ, RZ, R49 ;  /* 0x000000ffff1d0224 */ /* 0x000fe200078e0031 */
[----:B----4-:R-:W-:-:S06]  /*db70*/  PRMT R136, RZ, 0x7610, R136 ;  /* 0x00007610ff887816 */ /* 0x010fcc0000000088 */
[----:B------:R-:W4:Y:S04]  /*db80*/  @P0 LDG.E.U8 R136, desc[UR18][R28.64] ;  /* 0x000000121c880981 */ /* 0x000f28000c1e1100 */
[----:B------:R-:W-:Y:S04]  /*db90*/  STL [R1+0xacc], R143 ;  /* 0x000acc8f01007387 */ /* 0x000fe80000100800 */
[----:B------:R-:W4:Y:S04]  /*dba0*/  LDL.LU R133, [R1+0xb0c] ;  /* 0x000b0c0001857983 */ /* 0x000f280000300800 */
[----:B------:R-:W4:Y:S01]  /*dbb0*/  LDL.LU R131, [R1+0xb08] ;  /* 0x000b080001837983 */ /* 0x000f220000300800 */
[----:B------:R-:W-:-:S03]  /*dbc0*/  ISETP.GT.U32.AND P6, PT, R39, R34, PT ;  /* 0x000000222700720c */ /* 0x000fc60003fc4070 */
[----:B------:R-:W-:Y:S04]  /*dbd0*/  STL [R1+0xad0], R142 ;  /* 0x000ad08e01007387 */ /* 0x000fe80000100800 */
[----:B------:R-:W4:Y:S04]  /*dbe0*/  LDL.LU R129, [R1+0xb04] ;  /* 0x000b040001817983 */ /* 0x000f280000300800 */
[----:B------:R-:W4:Y:S02]  /*dbf0*/  LDL.LU R128, [R1+0xb00] ;  /* 0x000b000001807983 */ /* 0x000f240000300800 */
[----:B------:R-:W-:-:S02]  /*dc00*/  @!P6 IMAD.IADD R34, R34, 0x1, -R39 ;  /* 0x000000012222e824 */ /* 0x000fc400078e0a27 */
[----:B---3--:R-:W-:Y:S04]  /*dc10*/  STL [R1+0xad4], R141 ;  /* 0x000ad48d01007387 */ /* 0x008fe80000100800 */
[----:B------:R-:W3:Y:S01]  /*dc20*/  LDL.LU R127, [R1+0xafc] ;  /* 0x000afc00017f7983 */ /* 0x000ee20000300800 */
[----:B------:R-:W-:-:S03]  /*dc30*/  ISETP.GT.U32.AND P6, PT, R39, R34, PT ;  /* 0x000000222700720c */ /* 0x000fc60003fc4070 */
[----:B------:R-:W3:Y:S10]  /*dc40*/  LDL.LU R124, [R1+0xaf8] ;  /* 0x000af800017c7983 */ /* 0x000ef40000300800 */
[----:B------:R-:W-:Y:S01]  /*dc50*/  @!P6 IMAD.IADD R34, R34, 0x1, -R39 ;  /* 0x000000012222e824 */ /* 0x000fe200078e0a27 */
[----:B------:R-:W-:Y:S01]  /*dc60*/  ISETP.GE.AND P6, PT, R120, RZ, PT ;  /* 0x000000ff7800720c */ /* 0x000fe20003fc6270 */
[----:B--2---:R-:W-:Y:S04]  /*dc70*/  STL [R1+0xad8], R140 ;  /* 0x000ad88c01007387 */ /* 0x004fe80000100800 */
[----:B------:R-:W2:Y:S04]  /*dc80*/  LDL.LU R122, [R1+0xaf4] ;  /* 0x000af400017a7983 */ /* 0x000ea80000300800 */
[----:B------:R-:W2:Y:S04]  /*dc90*/  LDL.LU R121, [R1+0xaf0] ;  /* 0x000af00001797983 */ /* 0x000ea80000300800 */
[----:B------:R-:W-:Y:S04]  /*dca0*/  STL [R1+0xadc], R137 ;  /* 0x000adc8901007387 */ /* 0x000fe80000100800 */
[----:B----4-:R-:W-:Y:S04]  /*dcb0*/  STL [R1+0xae0], R136 ;  /* 0x000ae08801007387 */ /* 0x010fe80000100800 */
[----:B------:R-:W4:Y:S01]  /*dcc0*/  LDL.LU R120, [R1+0xaec] ;  /* 0x000aec0001787983 */ /* 0x000f220000300800 */
[----:B------:R-:W-:Y:S01]  /*dcd0*/  PRMT R134, RZ, 0x7610, R134 ;  /* 0x00007610ff867816 */ /* 0x000fe20000000086 */
[----:B------:R-:W-:-:S02]  /*dce0*/  @P0 IMAD.MOV.U32 R28, RZ, RZ, R55 ;  /* 0x000000ffff1c0224 */ /* 0x000fc400078e0037 */
[----:B------:R-:W-:-:S05]  /*dcf0*/  @P0 IMAD.MOV.U32 R29, RZ, RZ, R52 ;  /* 0x000000ffff1d0224 */ /* 0x000fca00078e0034 */
[----:B------:R0:W4:Y:S01]  /*dd00*/  @P0 LDG.E.U8 R134, desc[UR18][R28.64] ;  /* 0x000000121c860981 */ /* 0x000122000c1e1100 */
[----:B------:R-:W-:Y:S01]  /*dd10*/  PRMT R133, RZ, 0x7610, R133 ;  /* 0x00007610ff857816 */ /* 0x000fe20000000085 */
[----:B0-----:R-:W-:Y:S02]  /*dd20*/  @P0 IMAD.MOV.U32 R28, RZ, RZ, R59 ;  /* 0x000000ffff1c0224 */ /* 0x001fe400078e003b */
[----:B------:R-:W-:Y:S01]  /*dd30*/  @P0 IMAD.MOV.U32 R29, RZ, RZ, R80 ;  /* 0x000000ffff1d0224 */ /* 0x000fe200078e0050 */
[----:B------:R-:W-:-:S04]  /*dd40*/  PRMT R131, RZ, 0x7610, R131 ;  /* 0x00007610ff837816 */ /* 0x000fc80000000083 */
[----:B------:R0:W4:Y:S02]  /*dd50*/  @P0 LDG.E.U8 R133, desc[UR18][R28.64] ;  /* 0x000000121c850981 */ /* 0x000124000c1e1100 */
[----:B0-----:R-:W-:Y:S02]  /*dd60*/  @P0 IMAD.MOV.U32 R28, RZ, RZ, R58 ;  /* 0x000000ffff1c0224 */ /* 0x001fe400078e003a */
[----:B------:R-:W-:Y:S01]  /*dd70*/  @P0 IMAD.MOV.U32 R29, RZ, RZ, R63 ;  /* 0x000000ffff1d0224 */ /* 0x000fe200078e003f */
[----:B------:R-:W-:-:S04]  /*dd80*/  PRMT R129, RZ, 0x7610, R129 ;  /* 0x00007610ff817816 */ /* 0x000fc80000000081 */
        /* <DEDUP_REMOVED lines=8> */
[----:B------:R0:W3:Y:S01]  /*de10*/  @P0 LDG.E.U8 R128, desc[UR18][R28.64] ;  /* 0x000000121c800981 */ /* 0x0000e2000c1e1100 */
[----:B------:R-:W-:Y:S01]  /*de20*/  PRMT R124, RZ, 0x7610, R124 ;  /* 0x00007610ff7c7816 */ /* 0x000fe2000000007c */
[----:B0-----:R-:W-:Y:S02]  /*de30*/  @P0 IMAD.MOV.U32 R28, RZ, RZ, R66 ;  /* 0x000000ffff1c0224 */ /* 0x001fe400078e0042 */
[----:B------:R-:W-:-:S05]  /*de40*/  @P0 IMAD.MOV.U32 R29, RZ, RZ, R79 ;  /* 0x000000ffff1d0224 */ /* 0x000fca00078e004f */
[----:B------:R0:W3:Y:S02]  /*de50*/  @P0 LDG.E.U8 R127, desc[UR18][R28.64] ;  /* 0x000000121c7f0981 */ /* 0x0000e4000c1e1100 */
[----:B0-----:R-:W-:Y:S02]  /*de60*/  @P0 IMAD.MOV.U32 R28, RZ, RZ, R70 ;  /* 0x000000ffff1c0224 */ /* 0x001fe400078e0046 */
[----:B------:R-:W-:-:S05]  /*de70*/  @P0 IMAD.MOV.U32 R29, RZ, RZ, R83 ;  /* 0x000000ffff1d0224 */ /* 0x000fca00078e0053 */
[----:B------:R0:W3:Y:S02]  /*de80*/  @P0 LDG.E.U8 R124, desc[UR18][R28.64] ;  /* 0x000000121c7c0981 */ /* 0x0000e4000c1e1100 */
[----:B0-----:R-:W-:Y:S02]  /*de90*/  @P0 IMAD.MOV.U32 R28, RZ, RZ, R74 ;  /* 0x000000ffff1c0224 */ /* 0x001fe400078e004a */
[----:B------:R-:W-:Y:S01]  /*dea0*/  @P0 IMAD.MOV.U32 R29, RZ, RZ, R57 ;  /* 0x000000ffff1d0224 */ /* 0x000fe200078e0039 */
[----:B------:R-:W-:Y:S02]  /*deb0*/  PRMT R117, RZ, 0x7610, R117 ;  /* 0x00007610ff757816 */ /* 0x000fe40000000075 */
[----:B------:R-:W-:Y:S02]  /*dec0*/  PRMT R114, RZ, 0x7610, R114 ;  /* 0x00007610ff727816 */ /* 0x000fe40000000072 */
[----:B------:R-:W-:Y:S02]  /*ded0*/  PRMT R113, RZ, 0x7610, R113 ;  /* 0x00007610ff717816 */ /* 0x000fe40000000071 */
[----:B------:R-:W-:-:S02]  /*dee0*/  PRMT R109, RZ, 0x7610, R109 ;  /* 0x00007610ff6d7816 */ /* 0x000fc4000000006d */
[----:B------:R-:W-:Y:S02]  /*def0*/  PRMT R108, RZ, 0x7610, R108 ;  /* 0x00007610ff6c7816 */ /* 0x000fe4000000006c */
[----:B------:R-:W-:Y:S02]  /*df00*/  PRMT R107, RZ, 0x7610, R107 ;  /* 0x00007610ff6b7816 */ /* 0x000fe4000000006b */
[----:B------:R-:W-:Y:S02]  /*df10*/  PRMT R106, RZ, 0x7610, R106 ;  /* 0x00007610ff6a7816 */ /* 0x000fe4000000006a */
[----:B------:R-:W-:Y:S02]  /*df20*/  PRMT R103, RZ, 0x7610, R103 ;  /* 0x00007610ff677816 */ /* 0x000fe40000000067 */
[----:B------:R-:W-:Y:S02]  /*df30*/  PRMT R102, RZ, 0x7610, R102 ;  /* 0x00007610ff667816 */ /* 0x000fe40000000066 */
[----:B--2---:R-:W-:-:S02]  /*df40*/  PRMT R122, RZ, 0x7610, R122 ;  /* 0x00007610ff7a7816 */ /* 0x004fc4000000007a */
        /* <DEDUP_REMOVED lines=8> */
[----:B------:R0:W4:Y:S02]  /*dfd0*/  @P0 LDG.E.U8 R120, desc[UR18][R28.64] ;  /* 0x000000121c780981 */ /* 0x000124000c1e1100 */
[----:B0-----:R-:W-:Y:S02]  /*dfe0*/  @P0 IMAD.MOV.U32 R28, RZ, RZ, R86 ;  /* 0x000000ffff1c0224 */ /* 0x001fe400078e0056 */
[----:B------:R-:W-:-:S05]  /*dff0*/  @P0 IMAD.MOV.U32 R29, RZ, RZ, R53 ;  /* 0x000000ffff1d0224 */ /* 0x000fca00078e0035 */
[----:B------:R0:W2:Y:S02]  /*e000*/  @P0 LDG.E.U8 R117, desc[UR18][R28.64] ;  /* 0x000000121c750981 */ /* 0x0000a4000c1e1100 */
        /* <DEDUP_REMOVED lines=26> */
[----:B------:R0:W2:Y:S01]  /*e1b0*/  @P0 LDG.E.U8 R103, desc[UR18][R28.64] ;  /* 0x000000121c670981 */ /* 0x0000a2000c1e1100 */
[----:B------:R-:W-:Y:S01]  /*e1c0*/  PRMT R101, RZ, 0x7610, R101 ;  /* 0x00007610ff657816 */ /* 0x000fe20000000065 */
        /* <DEDUP_REMOVED lines=30> */
[----:B------:R0:W2:Y:S02]  /*e3b0*/  @P0 LDG.E.U8 R97, desc[UR18][R28.64] ;  /* 0x000000121c610981 */ /* 0x0000a4000c1e1100 */
[----:B0-----:R-:W-:Y:S02]  /*e3c0*/  @P0 IMAD.MOV.U32 R28, RZ, RZ, R14 ;  /* 0x000000ffff1c0224 */ /* 0x001fe400078e000e */
[----:B------:R-:W-:-:S05]  /*e3d0*/  @P0 IMAD.MOV.U32 R29, RZ, RZ, R15 ;  /* 0x000000ffff1d0224 */ /* 0x000fca00078e000f */
[----:B------:R0:W2:Y:S01]  /*e3e0*/  @P0 LDG.E.U8 R96, desc[UR18][R28.64] ;  /* 0x000000121c600981 */ /* 0x0000a2000c1e1100 */
[----:B------:R-:W-:Y:S01]  /*e3f0*/  @!P6 IMAD.MOV R34, RZ, RZ, -R34 ;  /* 0x000000ffff22e224 */ /* 0x000fe200078e0a22 */
        /* <DEDUP_REMOVED lines=8> */
[----:B------:R-:W-:Y:S02]  /*e480*/  ISETP.GT.U32.AND P6, PT, R39, R32, PT ;  /* 0x000000202700720c */ /* 0x000fe40003fc4070 */
[----:B------:R-:W-:-:S11]  /*e490*/  SEL R34, R5, R34, !P3 ;  /* 0x0000002205227207 */ /* 0x000fd60005800000 */
[----:B------:R-:W-:Y:S01]  /*e4a0*/  @!P6 IMAD.IADD R32, R32, 0x1, -R39 ;  /* 0x000000012020e824 */ /* 0x000fe200078e0a27 */
[----:B------:R-:W-:Y:S01]  /*e4b0*/  ISETP.GE.AND P6, PT, R22, RZ, PT ;  /* 0x000000ff1600720c */ /* 0x000fe20003fc6270 */
[----:B-1----:R-:W-:Y:S01]  /*e4c0*/  IMAD R34, R34, UR5, RZ ;  /* 0x0000000522227c24 */ /* 0x002fe2000f8e02ff */
[----:B------:R-:W-:-:S05]  /*e4d0*/  SEL R33, R5, R33, !P3 ;  /* 0x0000002105217207 */ /* 0x000fca0005800000 */
[----:B------:R-:W-:-:S06]  /*e4e0*/  IMAD R33, R33, UR12, RZ ;  /* 0x0000000c21217c24 */ /* 0x000fcc000f8e02ff */
[----:B------:R-:W-:Y:S01]  /*e4f0*/  @!P6 IMAD.MOV R32, RZ, RZ, -R32 ;  /* 0x000000ffff20e224 */ /* 0x000fe200078e0a20 */
[-C--:B------:R-:W-:Y:S01]  /*e500*/  IADD3 R16, P6, PT, R34, R38.reuse, RZ ;  /* 0x0000002622107210 */ /* 0x080fe20007fde0ff */
[----:B------:R-:W-:Y:S01]  /*e510*/  IMAD R30, R36, 0x57, RZ ;  /* 0x00000057241e7824 */ /* 0x000fe200078e02ff */
[----:B------:R-:W-:Y:S01]  /*e520*/  STL [R1+0xae4], R134 ;  /* 0x000ae48601007387 */ /* 0x000fe20000100800 */
[----:B------:R-:W-:Y:S02]  /*e530*/  PRMT R95, RZ, 0x7610, R95 ;  /* 0x00007610ff5f7816 */ /* 0x000fe4000000005f */
[----:B------:R-:W-:Y:S01]  /*e540*/  PRMT R94, RZ, 0x7610, R94 ;  /* 0x00007610ff5e7816 */ /* 0x000fe2000000005e */
[----:B------:R-:W3:Y:S01]  /*e550*/  LDL.LU R13, [R1+0xae8] ;  /* 0x000ae800010d7983 */ /* 0x000ee20000300800 */
[-C--:B------:R-:W-:Y:S02]  /*e560*/  LEA.HI.X.SX32 R17, R34, R35.reuse, 0x1, P6 ;  /* 0x0000002322117211 */ /* 0x080fe400030f0eff */
[----:B------:R-:W-:Y:S01]  /*e570*/  PRMT R92, RZ, 0x7610, R92 ;  /* 0x00007610ff5c7816 */ /* 0x000fe2000000005c */
[----:B------:R-:W-:Y:S01]  /*e580*/  IMAD R31, R36, 0x67, RZ ;  /* 0x00000067241f7824 */ /* 0x000fe200078e02ff */
[C---:B------:R-:W-:Y:S01]  /*e590*/  IADD3 R14, P6, PT, R33.reuse, R38, RZ ;  /* 0x00000026210e7210 */ /* 0x040fe20007fde0ff */
[----:B0-----:R-:W-:Y:S01]  /*e5a0*/  @P0 IMAD.MOV.U32 R28, RZ, RZ, R16 ;  /* 0x000000ffff1c0224 */ /* 0x001fe200078e0010 */
[----:B------:R-:W-:Y:S01]  /*e5b0*/  PRMT R93, RZ, 0x7610, R93 ;  /* 0x00007610ff5d7816 */ /* 0x000fe2000000005d */
[----:B------:R-:W-:Y:S01]  /*e5c0*/  @P0 IMAD.MOV.U32 R29, RZ, RZ, R17 ;  /* 0x000000ffff1d0224 */ /* 0x000fe200078e0011 */
[----:B------:R-:W-:-:S02]  /*e5d0*/  LEA.HI.X.SX32 R15, R33, R35, 0x1, P6 ;  /* 0x00000023210f7211 */ /* 0x000fc400030f0eff */
[----:B------:R-:W-:Y:S02]  /*e5e0*/  PRMT R91, RZ, 0x7610, R91 ;  /* 0x00007610ff5b7816 */ /* 0x000fe4000000005b */
[----:B------:R-:W-:Y:S01]  /*e5f0*/  PRMT R90, RZ, 0x7610, R90 ;  /* 0x00007610ff5a7816 */ /* 0x000fe2000000005a */
[----:B------:R0:W3:Y:S01]  /*e600*/  @P0 LDG.E.U8 R95, desc[UR18][R28.64] ;  /* 0x000000121c5f0981 */ /* 0x0000e2000c1e1100 */
[----:B------:R-:W-:Y:S02]  /*e610*/  SEL R32, R5, R32, !P3 ;  /* 0x0000002005207207 */ /* 0x000fe40005800000 */
[----:B------:R-:W-:Y:S02]  /*e620*/  PRMT R89, RZ, 0x7610, R89 ;  /* 0x00007610ff597816 */ /* 0x000fe40000000059 */
[----:B------:R-:W-:Y:S01]  /*e630*/  PRMT R88, RZ, 0x7610, R88 ;  /* 0x00007610ff587816 */ /* 0x000fe20000000058 */
[----:B------:R-:W-:Y:S01]  /*e640*/  IMAD R32, R32, UR13, RZ ;  /* 0x0000000d20207c24 */ /* 0x000fe2000f8e02ff */
[----:B------:R-:W1:Y:S01]  /*e650*/  S2R R149, SR_TID.X ;  /* 0x0000000000957919 */ /* 0x000e620000002100 */
[----:B------:R-:W-:-:S02]  /*e660*/  VIADD R37, R0, 0x6 ;  /* 0x0000000600257836 */ /* 0x000fc40000000000 */
[C---:B------:R-:W-:Y:S02]  /*e670*/  VIADD R165, R0.reuse, 0x7 ;  /* 0x0000000700a57836 */ /* 0x040fe40000000000 */
[C---:B------:R-:W-:Y:S02]  /*e680*/  VIADD R123, R0.reuse, 0xe ;  /* 0x0000000e007b7836 */ /* 0x040fe40000000000 */
[C---:B------:R-:W-:Y:S02]  /*e690*/  VIADD R119, R0.reuse, 0xf ;  /* 0x0000000f00777836 */ /* 0x040fe40000000000 */
[C---:B------:R-:W-:Y:S02]  /*e6a0*/  VIADD R26, R0.reuse, 0x15 ;  /* 0x00000015001a7836 */ /* 0x040fe40000000000 */
[C---:B------:R-:W-:Y:S02]  /*e6b0*/  VIADD R27, R0.reuse, 0x16 ;  /* 0x00000016001b7836 */ /* 0x040fe40000000000 */
[----:B------:R-:W-:Y:S01]  /*e6c0*/  VIADD R164, R0, 0x17 ;  /* 0x0000001700a47836 */ /* 0x000fe20000000000 */
[----:B------:R-:W-:-:S04]  /*e6d0*/  @!UP1 UIADD3 UR4, UPT, UPT, -UR4, 0x100000, URZ ;  /* 0x0010000004049890 */ /* 0x000fc8000fffe1ff */
[----:B------:R-:W-:Y:S02]  /*e6e0*/  @!UP1 USHF.L.U32 UR5, UR4, 0xb, URZ ;  /* 0x0000000b04059899 */ /* 0x000fe400080006ff */
[----:B------:R-:W-:Y:S01]  /*e6f0*/  @!UP1 USHF.L.U32 UR4, UR4, 0x1, URZ ;  /* 0x0000000104049899 */ /* 0x000fe200080006ff */
[----:B0-----:R-:W-:Y:S01]  /*e700*/  @P0 IMAD.MOV.U32 R28, RZ, RZ, R14 ;  /* 0x000000ffff1c0224 */ /* 0x001fe200078e000e */
[----:B------:R-:W-:Y:S01]  /*e710*/  PRMT R87, RZ, 0x7610, R87 ;  /* 0x00007610ff577816 */ /* 0x000fe20000000057 */
[----:B------:R-:W-:Y:S01]  /*e720*/  @P0 IMAD.MOV.U32 R29, RZ, RZ, R15 ;  /* 0x000000ffff1d0224 */ /* 0x000fe200078e000f */
[----:B------:R-:W0:Y:S04]  /*e730*/  LDCU UR12, c[0x0][0x3b0] ;  /* 0x00007600ff0c77ac */ /* 0x000e280008000800 */
[----:B------:R0:W3:Y:S04]  /*e740*/  @P0 LDG.E.U8 R94, desc[UR18][R28.64] ;  /* 0x000000121c5e0981 */ /* 0x0000e8000c1e1100 */
[----:B--2---:R-:W-:Y:S01]  /*e750*/  STL [R1+0xa90], R96 ;  /* 0x000a906001007387 */ /* 0x004fe20000100800 */
[----:B------:R-:W-:Y:S01]  /*e760*/  VIADD R163, R0, 0x1d ;  /* 0x0000001d00a37836 */ /* 0x000fe20000000000 */
[----:B------:R-:W2:Y:S02]  /*e770*/  LDCU UR13, c[0x0][0x3b0] ;  /* 0x00007600ff0d77ac */ /* 0x000ea40008000800 */
[----:B------:R0:W-:Y:S04]  /*e780*/  STL [R1+0x268], R16 ;  /* 0x0002681001007387 */ /* 0x0001e80000100800 */
[----:B------:R1:W-:Y:S01]  /*e790*/  STL [R1+0x264], R17 ;  /* 0x0002641101007387 */ /* 0x0003e20000100800 */
[----:B0-----:R-:W-:-:S04]  /*e7a0*/  IADD3 R16, P6, PT, R30, R2, RZ ;  /* 0x000000021e107210 */ /* 0x001fc80007fde0ff */
[----:B-1----:R-:W-:Y:S01]  /*e7b0*/  LEA.HI.X.SX32 R17, R30, R3, 0x1, P6 ;  /* 0x000000031e117211 */ /* 0x002fe200030f0eff */
[----:B------:R0:W-:Y:S01]  /*e7c0*/  STL [R1+0x2a8], R14 ;  /* 0x0002a80e01007387 */ /* 0x0001e20000100800 */
[----:B------:R-:W-:Y:S02]  /*e7d0*/  @!P4 IMAD.MOV.U32 R28, RZ, RZ, R16 ;  /* 0x000000ffff1cc224 */ /* 0x000fe400078e0010 */
[----:B------:R-:W-:Y:S02]  /*e7e0*/  IMAD R30, R36, 0x5f, RZ ;  /* 0x0000005f241e7824 */ /* 0x000fe400078e02ff */
[----:B------:R-:W-:Y:S01]  /*e7f0*/  @!P4 IMAD.MOV.U32 R29, RZ, RZ, R17 ;  /* 0x000000ffff1dc224 */ /* 0x000fe200078e0011 */
[----:B------:R1:W-:Y:S01]  /*e800*/  STL [R1+0x2a4], R15 ;  /* 0x0002a40f01007387 */ /* 0x0003e20000100800 */
[----:B0-----:R-:W-:-:S03]  /*e810*/  IADD3 R14, P6, PT, R32, R38, RZ ;  /* 0x00000026200e7210 */ /* 0x001fc60007fde0ff */
[----:B------:R0:W-:Y:S04]  /*e820*/  STL [R1+0xf8], R16 ;  /* 0x0000f81001007387 */ /* 0x0001e80000100800 */
[----:B------:R2:W3:Y:S01]  /*e830*/  @!P4 LDG.E.U8 R92, desc[UR18][R28.64] ;  /* 0x000000121c5cc981 */ /* 0x0004e2000c1e1100 */
[----:B-1----:R-:W-:Y:S02]  /*e840*/  LEA.HI.X.SX32 R15, R32, R35, 0x1, P6 ;  /* 0x00000023200f7211 */ /* 0x002fe400030f0eff */
[C---:B0-----:R-:W-:Y:S01]  /*e850*/  IADD3 R16, P4, PT, R30.reuse, R2, RZ ;  /* 0x000000021e107210 */ /* 0x041fe20007f9e0ff */
[----:B------:R0:W-:Y:S01]  /*e860*/  STL [R1+0xf4], R17 ;  /* 0x0000f41101007387 */ /* 0x0001e20000100800 */
[----:B--2---:R-:W-:Y:S02]  /*e870*/  @P0 IMAD.MOV.U32 R28, RZ, RZ, R14 ;  /* 0x000000ffff1c0224 */ /* 0x004fe400078e000e */
[----:B------:R-:W-:Y:S01]  /*e880*/  @P0 IMAD.MOV.U32 R29, RZ, RZ, R15 ;  /* 0x000000ffff1d0224 */ /* 0x000fe200078e000f */
[----:B------:R1:W-:Y:S01]  /*e890*/  STL [R1+0x2e8], R14 ;  /* 0x0002e80e01007387 */ /* 0x0003e20000100800 */
[----:B0-----:R-:W-:-:S03]  /*e8a0*/  LEA.HI.X.SX32 R17, R30, R3, 0x1, P4 ;  /* 0x000000031e117211 */ /* 0x001fc600020f0eff */
[----:B------:R0:W2:Y:S01]  /*e8b0*/  @P0 LDG.E.U8 R93, desc[UR18][R28.64] ;  /* 0x000000121c5d0981 */ /* 0x0000a2000c1e1100 */
[----:B-1----:R-:W-:-:S03]  /*e8c0*/  IADD3 R14, P6, PT, R31, R2, RZ ;  /* 0x000000021f0e7210 */ /* 0x002fc60007fde0ff */
[----:B------:R1:W-:Y:S01]  /*e8d0*/  STL [R1+0x2e4], R15 ;  /* 0x0002e40f01007387 */ /* 0x0003e20000100800 */
[----:B0-----:R-:W-:Y:S02]  /*e8e0*/  @!P5 IMAD.MOV.U32 R28, RZ, RZ, R16 ;  /* 0x000000ffff1cd224 */ /* 0x001fe400078e0010 */
[----:B------:R-:W-:Y:S01]  /*e8f0*/  @!P5 IMAD.MOV.U32 R29, RZ, RZ, R17 ;  /* 0x000000ffff1dd224 */ /* 0x000fe200078e0011 */
[----:B-1----:R-:W-:-:S04]  /*e900*/  LEA.HI.X.SX32 R15, R31, R3, 0x1, P6 ;  /* 0x000000031f0f7211 */ /* 0x002fc800030f0eff */
[----:B------:R0:W2:Y:S02]  /*e910*/  @!P5 LDG.E.U8 R91, desc[UR18][R28.64] ;  /* 0x000000121c5bd981 */ /* 0x0000a4000c1e1100 */
[----:B0-----:R-:W-:Y:S02]  /*e920*/  @!P2 IMAD.MOV.U32 R28, RZ, RZ, R14 ;  /* 0x000000ffff1ca224 */ /* 0x001fe400078e000e */
[----:B------:R-:W-:-:S05]  /*e930*/  @!P2 IMAD.MOV.U32 R29, RZ, RZ, R15 ;  /* 0x000000ffff1da224 */ /* 0x000fca00078e000f */
[----:B------:R0:W2:Y:S02]  /*e940*/  @!P2 LDG.E.U8 R90, desc[UR18][R28.64] ;  /* 0x000000121c5aa981 */ /* 0x0000a4000c1e1100 */
[----:B0-----:R-:W-:Y:S02]  /*e950*/  VIADD R28, R12, 0xffffff90 ;  /* 0xffffff900c1c7836 */ /* 0x001fe40000000000 */
[----:B------:R-:W-:Y:S03]  /*e960*/  STL [R1+0x100], R16 ;  /* 0x0001001001007387 */ /* 0x000fe60000100800 */
[----:B------:R-:W-:Y:S01]  /*e970*/  ISETP.GE.U32.AND P2, PT, R28, 0x7fffff11, PT ;  /* 0x7fffff111c00780c */ /* 0x000fe20003f46070 */
[----:B------:R-:W-:Y:S01]  /*e980*/  IMAD R28, R36, 0x6f, RZ ;  /* 0x0000006f241c7824 */ /* 0x000fe200078e02ff */
[----:B------:R0:W-:Y:S04]  /*e990*/  STL [R1+0x108], R14 ;  /* 0x0001080e01007387 */ /* 0x0001e80000100800 */
[----:B------:R-:W-:Y:S01]  /*e9a0*/  STL [R1+0xfc], R17 ;  /* 0x0000fc1101007387 */ /* 0x000fe20000100800 */
[----:B0-----:R-:W-:-:S03]  /*e9b0*/  IADD3 R14, P4, PT, R28, R2, RZ ;  /* 0x000000021c0e7210 */ /* 0x001fc60007f9e0ff */
[----:B------:R0:W-:Y:S02]  /*e9c0*/  STL [R1+0x104], R15 ;  /* 0x0001040f01007387 */ /* 0x0001e40000100800 */
[----:B0-----:R-:W-:Y:S01]  /*e9d0*/  LEA.HI.X.SX32 R15, R28, R3, 0x1, P4 ;  /* 0x000000031c0f7211 */ /* 0x001fe200020f0eff */
[----:B------:R-:W-:-:S04]  /*e9e0*/  @!P2 IMAD.MOV.U32 R28, RZ, RZ, R14 ;  /* 0x000000ffff1ca224 */ /* 0x000fc800078e000e */
[----:B------:R-:W-:-:S05]  /*e9f0*/  @!P2 IMAD.MOV.U32 R29, RZ, RZ, R15 ;  /* 0x000000ffff1da224 */ /* 0x000fca00078e000f */
[----:B------:R0:W2:Y:S02]  /*ea00*/  @!P2 LDG.E.U8 R89, desc[UR18][R28.64] ;  /* 0x000000121c59a981 */ /* 0x0000a4000c1e1100 */
[----:B0-----:R-:W-:-:S05]  /*ea10*/  VIADD R28, R12, 0xffffff88 ;  /* 0xffffff880c1c7836 */ /* 0x001fca0000000000 */
[----:B------:R-:W-:Y:S01]  /*ea20*/  ISETP.GE.U32.AND P2, PT, R28, 0x7fffff09, PT ;  /* 0x7fffff091c00780c */ /* 0x000fe20003f46070 */
[----:B------:R-:W-:Y:S01]  /*ea30*/  IMAD R28, R36, 0x77, RZ ;  /* 0x00000077241c7824 */ /* 0x000fe200078e02ff */
[----:B------:R0:W-:Y:S04]  /*ea40*/  STL [R1+0x110], R14 ;  /* 0x0001100e01007387 */ /* 0x0001e80000100800 */
[----:B------:R1:W-:Y:S01]  /*ea50*/  STL [R1+0x10c], R15 ;  /* 0x00010c0f01007387 */ /* 0x0003e20000100800 */
[----:B0-----:R-:W-:-:S04]  /*ea60*/  IADD3 R14, P4, PT, R28, R2, RZ ;  /* 0x000000021c0e7210 */ /* 0x001fc80007f9e0ff */
[----:B-1----:R-:W-:Y:S02]  /*ea70*/  LEA.HI.X.SX32 R15, R28, R3, 0x1, P4 ;  /* 0x000000031c0f7211 */ /* 0x002fe400020f0eff */
[----:B------:R-:W-:-:S03]  /*ea80*/  @!P2 IMAD.MOV.U32 R28, RZ, RZ, R14 ;  /* 0x000000ffff1ca224 */ /* 0x000fc600078e000e */
[----:B------:R-:W-:-:S05]  /*ea90*/  @!P2 IMAD.MOV.U32 R29, RZ, RZ, R15 ;  /* 0x000000ffff1da224 */ /* 0x000fca00078e000f */
[----:B------:R0:W2:Y:S02]  /*eaa0*/  @!P2 LDG.E.U8 R88, desc[UR18][R28.64] ;  /* 0x000000121c58a981 */ /* 0x0000a4000c1e1100 */
[----:B0-----:R-:W-:-:S05]  /*eab0*/  VIADD R28, R12, 0xffffff80 ;  /* 0xffffff800c1c7836 */ /* 0x001fca0000000000 */
[----:B------:R-:W-:Y:S01]  /*eac0*/  ISETP.GE.U32.AND P2, PT, R28, 0x7fffff01, PT ;  /* 0x7fffff011c00780c */ /* 0x000fe20003f46070 */
[----:B------:R-:W-:Y:S01]  /*ead0*/  IMAD R28, R36, 0x7f, RZ ;  /* 0x0000007f241c7824 */ /* 0x000fe200078e02ff */
[----:B------:R0:W-:Y:S04]  /*eae0*/  STL [R1+0x118], R14 ;  /* 0x0001180e01007387 */ /* 0x0001e80000100800 */
[C---:B------:R-:W-:Y:S01]  /*eaf0*/  IADD3 R12, P4, PT, R28.reuse, R2, RZ ;  /* 0x000000021c0c7210 */ /* 0x040fe20007f9e0ff */
[----:B------:R-:W-:Y:S03]  /*eb00*/  STL [R1+0x114], R15 ;  /* 0x0001140f01007387 */ /* 0x000fe60000100800 */
[----:B0-----:R-:W-:Y:S01]  /*eb10*/  LEA.HI.X.SX32 R14, R28, R3, 0x1, P4 ;  /* 0x000000031c0e7211 */ /* 0x001fe200020f0eff */
[----:B------:R0:W-:Y:S02]  /*eb20*/  STL [R1+0x120], R12 ;  /* 0x0001200c01007387 */ /* 0x0001e40000100800 */
[----:B------:R-:W-:-:S02]  /*eb30*/  @!P2 IMAD.MOV.U32 R28, RZ, RZ, R12 ;  /* 0x000000ffff1ca224 */ /* 0x000fc400078e000c */
[----:B------:R1:W-:Y:S04]  /*eb40*/  STL [R1+0x11c], R14 ;  /* 0x00011c0e01007387 */ /* 0x0003e80000100800 */
[----:B0-----:R-:W2:Y:S04]  /*eb50*/  LDL.LU R12, [R1+0x2f0] ;  /* 0x0002f000010c7983 */ /* 0x001ea80000300800 */
[----:B------:R-:W3:Y:S04]  /*eb60*/  LDL.LU R16, [R1+0x2f4] ;  /* 0x0002f40001107983 */ /* 0x000ee80000300800 */
[----:B------:R-:W3:Y:S01]  /*eb70*/  LDL.LU R138, [R1+0x2fc] ;  /* 0x0002fc00018a7983 */ /* 0x000ee20000300800 */
[----:B------:R-:W-:-:S03]  /*eb80*/  @!P2 IMAD.MOV.U32 R29, RZ, RZ, R14 ;  /* 0x000000ffff1da224 */ /* 0x000fc600078e000e */
[----:B-1----:R-:W3:Y:S01]  /*eb90*/  LDL.LU R14, [R1+0x328] ;  /* 0x00032800010e7983 */ /* 0x002ee20000300800 */
[----:B------:R-:W-:-:S03]  /*eba0*/  VIADD R96, R0, 0x5 ;  /* 0x0000000500607836 */ /* 0x000fc60000000000 */
[----:B------:R-:W3:Y:S04]  /*ebb0*/  LDL.LU R135, [R1+0x330] ;  /* 0x0003300001877983 */ /* 0x000ee80000300800 */
[----:B------:R-:W4:Y:S04]  /*ebc0*/  LDL.LU R15, [R1+0x364] ;  /* 0x00036400010f7983 */ /* 0x000f280000300800 */
[----:B------:R-:W-:Y:S01]  /*ebd0*/  STL [R1+0x81c], R96 ;  /* 0x00081c6001007387 */ /* 0x000fe20000100800 */
[----:B------:R-:W-:-:S03]  /*ebe0*/  VIADD R118, R0, 0x1e ;  /* 0x0000001e00767836 */ /* 0x000fc60000000000 */
        /* <DEDUP_REMOVED lines=15> */
[----:B------:R-:W-:-:S03]  /*ece0*/  VOTEU.ALL UP1, P1 ;  /* 0x0000000000ff7886 */ /* 0x000fc60000820000 */
[----:B------:R-:W-:Y:S01]  /*ecf0*/  STL [R1+0x8b0], R118 ;  /* 0x0008b07601007387 */ /* 0x000fe20000100800 */
[C---:B------:R-:W-:Y:S01]  /*ed00*/  VIADD R22, R0.reuse, 0x35 ;  /* 0x0000003500167836 */ /* 0x040fe20000000000 */
[----:B------:R-:W-:Y:S01]  /*ed10*/  LOP3.LUT R149, R149, 0x7f, RZ, 0xc0, !PT ;  /* 0x0000007f95957812 */ /* 0x000fe200078ec0ff */
[----:B------:R0:W1:Y:S01]  /*ed20*/  @!UP1 SYNCS.EXCH.64 URZ, [UR9+0x10008], UR4 ;  /* 0x0100080409ff95b2 */ /* 0x0000620008000100 */
[----:B------:R-:W-:Y:S04]  /*ed30*/  STL [R1+0x894], R112 ;  /* 0x0008947001007387 */ /* 0x000fe80000100800 */
[----:B------:R-:W-:Y:S04]  /*ed40*/  STL [R1+0x8ac], R24 ;  /* 0x0008ac1801007387 */ /* 0x000fe80000100800 */
[----:B------:R-:W-:Y:S01]  /*ed50*/  STL [R1+0x890], R25 ;  /* 0x0008901901007387 */ /* 0x000fe20000100800 */
[----:B------:R-:W-:-:S02]  /*ed60*/  VIADD R23, R0, 0x36 ;  /* 0x0000003600177836 */ /* 0x000fc40000000000 */
[C---:B------:R-:W-:Y:S01]  /*ed70*/  VIADD R156, R0.reuse, 0x37 ;  /* 0x00000037009c7836 */ /* 0x040fe20000000000 */
[----:B------:R-:W-:Y:S01]  /*ed80*/  STL [R1+0x884], R158 ;  /* 0x0008849e01007387 */ /* 0x000fe20000100800 */
[C---:B------:R-:W-:Y:S02]  /*ed90*/  VIADD R150, R0.reuse, 0x3c ;  /* 0x0000003c00967836 */ /* 0x040fe40000000000 */
[C---:B------:R-:W-:Y:S01]  /*eda0*/  VIADD R20, R0.reuse, 0x3d ;  /* 0x0000003d00147836 */ /* 0x040fe20000000000 */
[----:B------:R-:W-:Y:S01]  /*edb0*/  STL [R1+0x8bc], R157 ;  /* 0x0008bc9d01007387 */ /* 0x000fe20000100800 */
[C---:B------:R-:W-:Y:S02]  /*edc0*/  VIADD R21, R0.reuse, 0x3e ;  /* 0x0000003e00157836 */ /* 0x040fe40000000000 */
[C---:B------:R-:W-:Y:S01]  /*edd0*/  VIADD R18, R0.reuse, 0x3f ;  /* 0x0000003f00127836 */ /* 0x040fe20000000000 */
[----:B------:R-:W-:Y:S01]  /*ede0*/  STL [R1+0x8a0], R111 ;  /* 0x0008a06f01007387 */ /* 0x000fe20000100800 */
[----:B------:R-:W-:Y:S01]  /*edf0*/  IABS R43, R96 ;  /* 0x00000060002b7213 */ /* 0x000fe20000000000 */
[----:B------:R-:W-:-:S02]  /*ee00*/  VIADD R19, R0, 0x44 ;  /* 0x0000004400137836 */ /* 0x000fc40000000000 */
[----:B------:R0:W4:Y:S01]  /*ee10*/  @!P2 LDG.E.U8 R87, desc[UR18][R28.64] ;  /* 0x000000121c57a981 */ /* 0x000122000c1e1100 */
[----:B------:R-:W-:Y:S01]  /*ee20*/  IABS R42, R37 ;  /* 0x00000025002a7213 */ /* 0x000fe20000000000 */
[C---:B------:R-:W-:Y:S01]  /*ee30*/  VIADD R146, R0.reuse, 0x45 ;  /* 0x0000004500927836 */ /* 0x040fe20000000000 */
[----:B------:R-:W-:Y:S01]  /*ee40*/  IABS R41, R165 ;  /* 0x000000a500297213 */ /* 0x000fe20000000000 */
[----:B------:R-:W-:Y:S01]  /*ee50*/  STL [R1+0x89c], R110 ;  /* 0x00089c6e01007387 */ /* 0x000fe20000100800 */
[----:B------:R-:W-:Y:S01]  /*ee60*/  IABS R44, R123 ;  /* 0x0000007b002c7213 */ /* 0x000fe20000000000 */
[----:B------:R-:W-:Y:S01]  /*ee70*/  VIADD R139, R0, 0x46 ;  /* 0x00000046008b7836 */ /* 0x000fe20000000000 */
[----:B------:R-:W-:Y:S01]  /*ee80*/  IABS R45, R119 ;  /* 0x00000077002d7213 */ /* 0x000fe20000000000 */
[----:B------:R-:W-:Y:S01]  /*ee90*/  STL [R1+0x880], R22 ;  /* 0x0008801601007387 */ /* 0x000fe20000100800 */
[----:B------:R-:W-:Y:S01]  /*eea0*/  IABS R46, R26 ;  /* 0x0000001a002e7213 */ /* 0x000fe20000000000 */
[----:B0-----:R-:W0:Y:S01]  /*eeb0*/  LDCU UR4, c[0x0][0x3b0] ;  /* 0x00007600ff0477ac */ /* 0x001e220008000800 */
[----:B------:R-:W-:-:S02]  /*eec0*/  IABS R47, R27 ;  /* 0x0000001b002f7213 */ /* 0x000fc40000000000 */
[----:B------:R-:W-:Y:S01]  /*eed0*/  IABS R48, R164 ;  /* 0x000000a400307213 */ /* 0x000fe20000000000 */
[----:B------:R-:W0:Y:S01]  /*eee0*/  LDCU UR5, c[0x0][0x3b0] ;  /* 0x00007600ff0577ac */ /* 0x000e220008000800 */
[----:B--2---:R2:W-:Y:S04]  /*eef0*/  STS.U8 [R149+UR9], R12 ;  /* 0x0000000c95007988 */ /* 0x0045e80008000009 */
[----:B--2---:R-:W2:Y:S04]  /*ef00*/  LDL.LU R12, [R1+0x338] ;  /* 0x00033800010c7983 */ /* 0x004ea80000300800 */
[----:B------:R-:W-:Y:S04]  /*ef10*/  STL [R1+0x87c], R23 ;  /* 0x00087c1701007387 */ /* 0x000fe80000100800 */
[----:B---3--:R3:W-:Y:S04]  /*ef20*/  STS.U8 [R149+UR9+0x400], R16 ;  /* 0x0004001095007988 */ /* 0x0087e80008000009 */
[----:B------:R0:W-:Y:S04]  /*ef30*/  STS.U8 [R149+UR9+0x800], R138 ;  /* 0x0008008a95007988 */ /* 0x0001e80008000009 */
[----:B---3--:R-:W3:Y:S04]  /*ef40*/  LDL.LU R16, [R1+0x334] ;  /* 0x0003340001107983 */ /* 0x008ee80000300800 */
[----:B0-----:R-:W3:Y:S04]  /*ef50*/  LDL.LU R138, [R1+0x3a8] ;  /* 0x0003a800018a7983 */ /* 0x001ee80000300800 */
[----:B------:R-:W-:Y:S04]  /*ef60*/  STL [R1+0x878], R156 ;  /* 0x0008789c01007387 */ /* 0x000fe80000100800 */
[----:B------:R0:W-:Y:S04]  /*ef70*/  STS.U8 [R149+UR9+0xc00], R14 ;  /* 0x000c000e95007988 */ /* 0x0001e80008000009 */
[----:B------:R1:W-:Y:S04]  /*ef80*/  STS.U8 [R149+UR9+0x1000], R135 ;  /* 0x0010008795007988 */ /* 0x0003e80008000009 */
[----:B0-----:R-:W3:Y:S04]  /*ef90*/  LDL.LU R14, [R1+0x340] ;  /* 0x00034000010e7983 */ /* 0x001ee80000300800 */
[----:B-1----:R-:W3:Y:S04]  /*efa0*/  LDL.LU R135, [R1+0x374] ;  /* 0x0003740001877983 */ /* 0x002ee80000300800 */
[----:B------:R-:W-:Y:S04]  /*efb0*/  STL [R1+0x874], R150 ;  /* 0x0008749601007387 */ /* 0x000fe80000100800 */
[----:B----4-:R0:W-:Y:S04]  /*efc0*/  STS.U8 [R149+UR9+0x1400], R15 ;  /* 0x0014000f95007988 */ /* 0x0101e80008000009 */
[----:B0-----:R-:W4:Y:S04]  /*efd0*/  LDL.LU R15, [R1+0x36c] ;  /* 0x00036c00010f7983 */ /* 0x001f280000300800 */
[----:B--2---:R0:W-:Y:S04]  /*efe0*/  STS.U8 [R149+UR9+0x1800], R12 ;  /* 0x0018000c95007988 */ /* 0x0041e80008000009 */
[----:B0-----:R-:W2:Y:S04]  /*eff0*/  LDL.LU R12, [R1+0x3f4] ;  /* 0x0003f400010c7983 */ /* 0x001ea80000300800 */
[----:B------:R-:W-:Y:S04]  /*f000*/  STL [R1+0x870], R20 ;  /* 0x0008701401007387 */ /* 0x000fe80000100800 */
[----:B---3--:R0:W-:Y:S04]  /*f010*/  STS.U8 [R149+UR9+0x1c00], R16 ;  /* 0x001c001095007988 */ /* 0x0081e80008000009 */
[----:B------:R-:W3:Y:S04]  /*f020*/  LDL.LU R17, [R1+0x380] ;  /* 0x0003800001117983 */ /* 0x000ee80000300800 */
[----:B------:R1:W-:Y:S04]  /*f030*/  STS.U8 [R149+UR9+0x2000], R138 ;  /* 0x0020008a95007988 */ /* 0x0003e80008000009 */
[----:B0-----:R-:W3:Y:S04]  /*f040*/  LDL.LU R16, [R1+0x3b8] ;  /* 0x0003b80001107983 */ /* 0x001ee80000300800 */
[----:B-1----:R-:W3:Y:S04]  /*f050*/  LDL.LU R138, [R1+0x368] ;  /* 0x00036800018a7983 */ /* 0x002ee80000300800 */
[----:B------:R-:W-:Y:S04]  /*f060*/  STL [R1+0x864], R21 ;  /* 0x0008641501007387 */ /* 0x000fe80000100800 */
[----:B------:R0:W-:Y:S04]  /*f070*/  STS.U8 [R149+UR9+0x2400], R14 ;  /* 0x0024000e95007988 */ /* 0x0001e80008000009 */
[----:B------:R1:W-:Y:S04]  /*f080*/  STS.U8 [R149+UR9+0x2800], R135 ;  /* 0x0028008795007988 */ /* 0x0003e80008000009 */
[----:B0-----:R-:W3:Y:S04]  /*f090*/  LDL.LU R14, [R1+0x428] ;  /* 0x00042800010e7983 */ /* 0x001ee80000300800 */
[----:B-1----:R-:W3:Y:S04]  /*f0a0*/  LDL.LU R135, [R1+0x3f0] ;  /* 0x0003f00001877983 */ /* 0x002ee80000300800 */
[----:B------:R-:W-:Y:S04]  /*f0b0*/  STL [R1+0x860], R18 ;  /* 0x0008601201007387 */ /* 0x000fe80000100800 */
[----:B----4-:R0:W-:Y:S04]  /*f0c0*/  STS.U8 [R149+UR9+0x2c00], R15 ;  /* 0x002c000f95007988 */ /* 0x0101e80008000009 */
[----:B0-----:R-:W4:Y:S01]  /*f0d0*/  LDL.LU R15, [R1+0x3ec] ;  /* 0x0003ec00010f7983 */ /* 0x001f220000300800 */
[----:B------:R-:W-:-:S04]  /*f0e0*/  IMAD.HI.U32 R28, R40, R43, RZ ;  /* 0x0000002b281c7227 */ /* 0x000fc800078e00ff */
[----:B------:R-:W-:-:S04]  /*f0f0*/  IMAD.MOV R28, RZ, RZ, -R28 ;  /* 0x000000ffff1c7224 */ /* 0x000fc800078e0a1c */
[----:B------:R-:W-:Y:S02]  /*f100*/  IMAD R43, R39, R28, R43 ;  /* 0x0000001c272b7224 */ /* 0x000fe400078e022b */
        /* <DEDUP_REMOVED lines=18> */
[----:B------:R-:W-:Y:S01]  /*f230*/  IMAD.HI.U32 R28, R40, R48, RZ ;  /* 0x00000030281c7227 */ /* 0x000fe200078e00ff */
[----:B------:R-:W-:-:S03]  /*f240*/  IABS R49, R163 ;  /* 0x000000a300317213 */ /* 0x000fc60000000000 */
        /* <DEDUP_REMOVED lines=9> */
[----:B------:R-:W-:Y:S01]  /*f2e0*/  IMAD R50, R39, R28, R50 ;  /* 0x0000001c27327224 */ /* 0x000fe200078e0232 */
[----:B--2---:R0:W-:Y:S04]  /*f2f0*/  STS.U8 [R149+UR9+0x3000], R12 ;  /* 0x0030000c95007988 */ /* 0x0041e80008000009 */
[----:B0-----:R-:W2:Y:S01]  /*f300*/  LDL.LU R12, [R1+0x3f8] ;  /* 0x0003f800010c7983 */ /* 0x001ea20000300800 */
        /* <DEDUP_REMOVED lines=55> */
[C---:B------:R-:W-:Y:S02]  /*f680*/  IMAD R64, R39.reuse, R28, R64 ;  /* 0x0000001c27407224 */ /* 0x040fe400078e0240 */
[----:B------:R-:W-:Y:S01]  /*f690*/  IMAD.HI.U32 R28, R40, R66, RZ ;  /* 0x00000042281c7227 */ /* 0x000fe200078e00ff */
[----:B---3--:R0:W-:Y:S03]  /*f6a0*/  STS.U8 [R149+UR9+0x3400], R17 ;  /* 0x0034001195007988 */ /* 0x0081e60008000009 */
[----:B------:R-:W-:Y:S01]  /*f6b0*/  IMAD.MOV R28, RZ, RZ, -R28 ;  /* 0x000000ffff1c7224 */ /* 0x000fe200078e0a1c */
[----:B------:R-:W-:Y:S04]  /*f6c0*/  STL [R1+0x85c], R19 ;  /* 0x00085c1301007387 */ /* 0x000fe80000100800 */
[----:B------:R-:W-:Y:S01]  /*f6d0*/  STS.U8 [R149+UR9+0x3800], R16 ;  /* 0x0038001095007988 */ /* 0x000fe20008000009 */
[----:B------:R-:W-:-:S03]  /*f6e0*/  IMAD R66, R39, R28, R66 ;  /* 0x0000001c27427224 */ /* 0x000fc600078e0242 */
[----:B0-----:R-:W3:Y:S01]  /*f6f0*/  LDL.LU R17, [R1+0x478] ;  /* 0x0004780001117983 */ /* 0x001ee20000300800 */
[----:B------:R-:W-:-:S03]  /*f700*/  LOP3.LUT R28, R149, 0x10, RZ, 0x3c, !PT ;  /* 0x00000010951c7812 */ /* 0x000fc600078e3cff */
[----:B------:R0:W-:Y:S04]  /*f710*/  STS.U8 [R149+UR9+0x3c00], R138 ;  /* 0x003c008a95007988 */ /* 0x0001e80008000009 */
        /* <DEDUP_REMOVED lines=10> */
[----:B0-----:R-:W2:Y:S01]  /*f7c0*/  LDL.LU R12, [R1+0x4a4] ;  /* 0x0004a400010c7983 */ /* 0x001ea20000300800 */
[----:B------:R-:W-:-:S05]  /*f7d0*/  VIADD R16, R0, 0x47 ;  /* 0x0000004700107836 */ /* 0x000fca0000000000 */
[----:B------:R-:W-:Y:S04]  /*f7e0*/  STL [R1+0x850], R16 ;  /* 0x0008501001007387 */ /* 0x000fe80000100800 */
[----:B------:R-:W4:Y:S04]  /*f7f0*/  LDL.LU R72, [R1+0x480] ;  /* 0x0004800001487983 */ /* 0x000f280000300800 */
[----:B---3--:R0:W-:Y:S02]  /*f800*/  STS.U8 [R28+UR9+0x1480], R17 ;  /* 0x001480111c007988 */ /* 0x0081e40008000009 */
[----:B0-----:R-:W-:-:S02]  /*f810*/  VIADD R17, R0, 0x4c ;  /* 0x0000004c00117836 */ /* 0x001fc40000000000 */
[----:B------:R0:W-:Y:S04]  /*f820*/  STS.U8 [R28+UR9+0x1880], R138 ;  /* 0x0018808a1c007988 */ /* 0x0001e80008000009 */
[----:B0-----:R-:W3:Y:S04]  /*f830*/  LDL.LU R138, [R1+0x4b0] ;  /* 0x0004b000018a7983 */ /* 0x001ee80000300800 */
[----:B------:R-:W-:Y:S04]  /*f840*/  STL [R1+0x84c], R17 ;  /* 0x00084c1101007387 */ /* 0x000fe80000100800 */
[----:B------:R-:W3:Y:S04]  /*f850*/  LDL.LU R78, [R1+0x4ec] ;  /* 0x0004ec00014e7983 */ /* 0x000ee80000300800 */
[----:B------:R0:W-:Y:S04]  /*f860*/  STS.U8 [R28+UR9+0x2080], R135 ;  /* 0x002080871c007988 */ /* 0x0001e80008000009 */
[----:B0-----:R-:W3:Y:S04]  /*f870*/  LDL.LU R135, [R1+0x4e4] ;  /* 0x0004e40001877983 */ /* 0x001ee80000300800 */
[----:B------:R0:W-:Y:S02]  /*f880*/  STS.U8 [R28+UR9+0x1c80], R14 ;  /* 0x001c800e1c007988 */ /* 0x0001e40008000009 */
[----:B0-----:R-:W-:-:S05]  /*f890*/  VIADD R14, R0, 0x4d ;  /* 0x0000004d000e7836 */ /* 0x001fca0000000000 */
[----:B------:R-:W-:Y:S04]  /*f8a0*/  STL [R1+0x848], R14 ;  /* 0x0008480e01007387 */ /* 0x000fe80000100800 */
[----:B------:R-:W3:Y:S04]  /*f8b0*/  LDL.LU R82, [R1+0x4c0] ;  /* 0x0004c00001527983 */ /* 0x000ee80000300800 */
[----:B------:R-:W3:Y:S04]  /*f8c0*/  LDL.LU R86, [R1+0x4f0] ;  /* 0x0004f00001567983 */ /* 0x000ee80000300800 */
[----:B--2---:R0:W-:Y:S04]  /*f8d0*/  STS.U8 [R28+UR9+0x2880], R12 ;  /* 0x0028800c1c007988 */ /* 0x0041e80008000009 */
[----:B0-----:R-:W2:Y:S01]  /*f8e0*/  LDL.LU R12, [R1+0x4bc] ;  /* 0x0004bc00010c7983 */ /* 0x001ea20000300800 */
[----:B------:R-:W-:-:S05]  /*f8f0*/  IABS R65, R146 ;  /* 0x0000009200417213 */ /* 0x000fca0000000000 */
        /* <DEDUP_REMOVED lines=14> */
[----:B------:R-:W-:Y:S01]  /*f9e0*/  IMAD.MOV R29, RZ, RZ, -R29 ;  /* 0x000000ffff1d7224 */ /* 0x000fe200078e0a1d */
[----:B----4-:R0:W-:Y:S03]  /*f9f0*/  STS.U8 [R28+UR9+0x2480], R15 ;  /* 0x0024800f1c007988 */ /* 0x0101e60008000009 */
[----:B------:R-:W-:Y:S02]  /*fa00*/  IMAD R67, R39, R29, R67 ;  /* 0x0000001d27437224 */ /* 0x000fe400078e0243 */
[----:B------:R-:W-:-:S04]  /*fa10*/  IMAD.HI.U32 R29, R40, R70, RZ ;  /* 0x00000046281d7227 */ /* 0x000fc800078e00ff */
[----:B0-----:R-:W-:Y:S02]  /*fa20*/  VIADD R15, R0, 0x4e ;  /* 0x0000004e000f7836 */ /* 0x001fe40000000000 */
[----:B------:R-:W-:-:S03]  /*fa30*/  IMAD.MOV R29, RZ, RZ, -R29 ;  /* 0x000000ffff1d7224 */ /* 0x000fc600078e0a1d */
[----:B------:R-:W-:Y:S01]  /*fa40*/  IABS R71, R15 ;  /* 0x0000000f00477213 */ /* 0x000fe20000000000 */
[----:B------:R-:W-:Y:S01]  /*fa50*/  IMAD R70, R39, R29, R70 ;  /* 0x0000001d27467224 */ /* 0x000fe200078e0246 */
[----:B------:R-:W-:Y:S03]  /*fa60*/  STS.U8 [R28+UR9+0x2c80], R72 ;  /* 0x002c80481c007988 */ /* 0x000fe60008000009 */
[----:B------:R-:W-:-:S04]  /*fa70*/  IMAD.HI.U32 R29, R40, R71, RZ ;  /* 0x00000047281d7227 */ /* 0x000fc800078e00ff */
[----:B------:R-:W-:-:S04]  /*fa80*/  IMAD.MOV R29, RZ, RZ, -R29 ;  /* 0x000000ffff1d7224 */ /* 0x000fc800078e0a1d */
[----:B------:R-:W-:Y:S01]  /*fa90*/  IMAD R71, R39, R29, R71 ;  /* 0x0000001d27477224 */ /* 0x000fe200078e0247 */
[----:B------:R-:W-:Y:S04]  /*faa0*/  STL [R1+0x844], R15 ;  /* 0x0008440f01007387 */ /* 0x000fe80000100800 */
[----:B------:R-:W4:Y:S04]  /*fab0*/  LDL.LU R76, [R1+0x4ac] ;  /* 0x0004ac00014c7983 */ /* 0x000f280000300800 */
[----:B---3--:R0:W-:Y:S02]  /*fac0*/  STS.U8 [R28+UR9+0x3080], R138 ;  /* 0x0030808a1c007988 */ /* 0x0081e40008000009 */
[----:B0-----:R-:W-:-:S05]  /*fad0*/  VIADD R138, R0, 0x4f ;  /* 0x0000004f008a7836 */ /* 0x001fca0000000000 */
[----:B------:R-:W-:-:S05]  /*fae0*/  IABS R72, R138 ;  /* 0x0000008a00487213 */ /* 0x000fca0000000000 */
[----:B------:R-:W-:Y:S01]  /*faf0*/  IMAD.HI.U32 R29, R40, R72, RZ ;  /* 0x00000048281d7227 */ /* 0x000fe200078e00ff */
[----:B------:R0:W-:Y:S03]  /*fb00*/  STS.U8 [R28+UR9+0x3880], R135 ;  /* 0x003880871c007988 */ /* 0x0001e60008000009 */
[----:B------:R-:W-:Y:S02]  /*fb10*/  IMAD.MOV R29, RZ, RZ, -R29 ;  /* 0x000000ffff1d7224 */ /* 0x000fe400078e0a1d */
[----:B0-----:R-:W-:-:S05]  /*fb20*/  VIADD R135, R0, 0x54 ;  /* 0x0000005400877836 */ /* 0x001fca0000000000 */
[----:B------:R-:W-:Y:S01]  /*fb30*/  IABS R73, R135 ;  /* 0x0000008700497213 */ /* 0x000fe20000000000 */
[----:B------:R-:W-:-:S04]  /*fb40*/  IMAD R72, R39, R29, R72 ;  /* 0x0000001d27487224 */ /* 0x000fc800078e0248 */
[----:B------:R-:W-:-:S04]  /*fb50*/  IMAD.HI.U32 R29, R40, R73, RZ ;  /* 0x00000049281d7227 */ /* 0x000fc800078e00ff */
[----:B------:R-:W-:-:S04]  /*fb60*/  IMAD.MOV R29, RZ, RZ, -R29 ;  /* 0x000000ffff1d7224 */ /* 0x000fc800078e0a1d */
[----:B------:R-:W-:Y:S01]  /*fb70*/  IMAD R73, R39, R29, R73 ;  /* 0x0000001d27497224 */ /* 0x000fe200078e0249 */
[----:B------:R-:W-:Y:S01]  /*fb80*/  LOP3.LUT R29, R149, 0x20, RZ, 0x3c, !PT ;  /* 0x00000020951d7812 */ /* 0x000fe200078e3cff */
[----:B------:R-:W-:Y:S04]  /*fb90*/  STL [R1+0x840], R138 ;  /* 0x0008408a01007387 */ /* 0x000fe80000100800 */
[----:B------:R0:W-:Y:S04]  /*fba0*/  STS.U8 [R28+UR9+0x3480], R78 ;  /* 0x0034804e1c007988 */ /* 0x0001e80008000009 */
[----:B------:R-:W3:Y:S04]  /*fbb0*/  LDL.LU R83, [R1+0x4e8] ;  /* 0x0004e80001537983 */ /* 0x000ee80000300800 */
[----:B------:R1:W-:Y:S04]  /*fbc0*/  STS.U8 [R28+UR9+0x3c80], R82 ;  /* 0x003c80521c007988 */ /* 0x0003e80008000009 */
[----:B------:R-:W-:Y:S04]  /*fbd0*/  STS.U8 [R28+UR9+0x80], R86 ;  /* 0x000080561c007988 */ /* 0x000fe80008000009 */
[----:B------:R-:W-:Y:S04]  /*fbe0*/  STL [R1+0x83c], R135 ;  /* 0x00083c8701007387 */ /* 0x000fe80000100800 */
[----:B0-----:R-:W4:Y:S04]  /*fbf0*/  LDL.LU R78, [R1+0x470] ;  /* 0x00047000014e7983 */ /* 0x001f280000300800 */
[----:B-1----:R-:W4:Y:S04]  /*fc00*/  LDL.LU R82, [R1+0x4a8] ;  /* 0x0004a80001527983 */ /* 0x002f280000300800 */
[----:B--2---:R0:W-:Y:S02]  /*fc10*/  STS.U8 [R29+UR9+0x100], R12 ;  /* 0x0001000c1d007988 */ /* 0x0041e40008000009 */
[----:B0-----:R-:W-:-:S05]  /*fc20*/  VIADD R12, R0, 0x55 ;  /* 0x00000055000c7836 */ /* 0x001fca0000000000 */
[----:B------:R-:W-:Y:S04]  /*fc30*/  STL [R1+0x838], R12 ;  /* 0x0008380c01007387 */ /* 0x000fe80000100800 */
[----:B------:R-:W2:Y:S04]  /*fc40*/  LDL.LU R86, [R1+0x438] ;  /* 0x0004380001567983 */ /* 0x000ea80000300800 */
[----:B------:R0:W-:Y:S02]  /*fc50*/  STS.U8 [R29+UR9+0x900], R13 ;  /* 0x0009000d1d007988 */ /* 0x0001e40008000009 */
[----:B0-----:R-:W-:-:S05]  /*fc60*/  VIADD R13, R0, 0x56 ;  /* 0x00000056000d7836 */ /* 0x001fca0000000000 */
[----:B------:R-:W-:Y:S04]  /*fc70*/  STL [R1+0x834], R13 ;  /* 0x0008340d01007387 */ /* 0x000fe80000100800 */
[----:B------:R-:W2:Y:S04]  /*fc80*/  LDL.LU R80, [R1+0x46c] ;  /* 0x00046c0001507983 */ /* 0x000ea80000300800 */
[----:B------:R0:W-:Y:S04]  /*fc90*/  STS.U8 [R29+UR9+0x1100], R10 ;  /* 0x0011000a1d007988 */ /* 0x0001e80008000009 */
[----:B------:R1:W-:Y:S01]  /*fca0*/  STS.U8 [R29+UR9+0x1900], R11 ;  /* 0x0019000b1d007988 */ /* 0x0003e20008000009 */
[----:B0-----:R-:W-:-:S02]  /*fcb0*/  VIADD R10, R0, 0x57 ;  /* 0x00000057000a7836 */ /* 0x001fc40000000000 */
[----:B-1----:R-:W-:-:S03]  /*fcc0*/  VIADD R11, R0, 0x5c ;  /* 0x0000005c000b7836 */ /* 0x002fc60000000000 */
[----:B------:R-:W-:Y:S04]  /*fcd0*/  STL [R1+0x830], R10 ;  /* 0x0008300a01007387 */ /* 0x000fe80000100800 */
[----:B------:R0:W-:Y:S02]  /*fce0*/  STS.U8 [R29+UR9+0x2100], R8 ;  /* 0x002100081d007988 */ /* 0x0001e40008000009 */
[----:B0-----:R-:W-:Y:S02]  /*fcf0*/  VIADD R8, R0, 0x5d ;  /* 0x0000005d00087836 */ /* 0x001fe40000000000 */
[----:B---3--:R0:W-:Y:S04]  /*fd00*/  STS.U8 [R29+UR9+0xd00], R83 ;  /* 0x000d00531d007988 */ /* 0x0081e80008000009 */
[----:B0-----:R-:W3:Y:S04]  /*fd10*/  LDL.LU R83, [R1+0x424] ;  /* 0x0004240001537983 */ /* 0x001ee80000300800 */
[----:B------:R-:W-:Y:S04]  /*fd20*/  STL [R1+0x82c], R11 ;  /* 0x00082c0b01007387 */ /* 0x000fe80000100800 */
[----:B----4-:R0:W-:Y:S04]  /*fd30*/  STS.U8 [R29+UR9+0x1d00], R82 ;  /* 0x001d00521d007988 */ /* 0x0101e80008000009 */
[----:B0-----:R-:W4:Y:S04]  /*fd40*/  LDL.LU R82, [R1+0x42c] ;  /* 0x00042c0001527983 */ /* 0x001f280000300800 */
[----:B------:R-:W-:Y:S04]  /*fd50*/  STL [R1+0x828], R8 ;  /* 0x0008280801007387 */ /* 0x000fe80000100800 */
[----:B--2---:R0:W-:Y:S04]  /*fd60*/  STS.U8 [R29+UR9+0x2500], R86 ;  /* 0x002500561d007988 */ /* 0x0041e80008000009 */
[----:B0-----:R-:W2:Y:S01]  /*fd70*/  LDL.LU R86, [R1+0x3e8] ;  /* 0x0003e80001567983 */ /* 0x001ea20000300800 */
[----:B------:R-:W-:-:S05]  /*fd80*/  IABS R74, R12 ;  /* 0x0000000c004a7213 */ /* 0x000fca0000000000 */
[----:B------:R-:W-:Y:S01]  /*fd90*/  IMAD.HI.U32 R30, R40, R74, RZ ;  /* 0x0000004a281e7227 */ /* 0x000fe200078e00ff */
[----:B------:R0:W-:Y:S03]  /*fda0*/  STS.U8 [R29+UR9+0x500], R76 ;  /* 0x0005004c1d007988 */ /* 0x0001e60008000009 */
[----:B------:R-:W-:Y:S01]  /*fdb0*/  IMAD.MOV R30, RZ, RZ, -R30 ;  /* 0x000000ffff1e7224 */ /* 0x000fe200078e0a1e */
[----:B0-----:R-:W-:-:S03]  /*fdc0*/  IABS R76, R13 ;  /* 0x0000000d004c7213 */ /* 0x001fc60000000000 */
        /* <DEDUP_REMOVED lines=10> */
[----:B------:R0:W-:Y:S03]  /*fe70*/  STS.U8 [R29+UR9+0x1500], R78 ;  /* 0x0015004e1d007988 */ /* 0x0001e60008000009 */
[----:B------:R-:W-:Y:S01]  /*fe80*/  IMAD.MOV R30, RZ, RZ, -R30 ;  /* 0x000000ffff1e7224 */ /* 0x000fe200078e0a1e */
[----:B------:R1:W-:Y:S01]  /*fe90*/  STS.U8 [R29+UR9+0x2900], R9 ;  /* 0x002900091d007988 */ /* 0x0003e20008000009 */
[----:B0-----:R-:W-:Y:S02]  /*fea0*/  IABS R78, R8 ;  /* 0x00000008004e7213 */ /* 0x001fe40000000000 */
[----:B------:R-:W-:-:S02]  /*feb0*/  IMAD R79, R39, R30, R79 ;  /* 0x0000001e274f7224 */ /* 0x000fc400078e024f */
[----:B-1----:R-:W-:Y:S02]  /*fec0*/  VIADD R9, R0, 0x5e ;  /* 0x0000005e00097836 */ /* 0x002fe40000000000 */
[----:B------:R-:W-:-:S03]  /*fed0*/  IMAD.HI.U32 R30, R40, R78, RZ ;  /* 0x0000004e281e7227 */ /* 0x000fc600078e00ff */
[----:B------:R-:W-:Y:S01]  /*fee0*/  IABS R77, R9 ;  /* 0x00000009004d7213 */ /* 0x000fe20000000000 */
[----:B------:R-:W-:Y:S01]  /*fef0*/  IMAD.MOV R30, RZ, RZ, -R30 ;  /* 0x000000ffff1e7224 */ /* 0x000fe200078e0a1e */
[----:B------:R0:W-:Y:S03]  /*ff00*/  STS.U8 [R29+UR9+0x3100], R132 ;  /* 0x003100841d007988 */ /* 0x0001e60008000009 */
[----:B------:R-:W-:Y:S02]  /*ff10*/  IMAD R78, R39, R30, R78 ;  /* 0x0000001e274e7224 */ /* 0x000fe400078e024e */
[----:B------:R-:W-:Y:S01]  /*ff20*/  IMAD.HI.U32 R30, R40, R77, RZ ;  /* 0x0000004d281e7227 */ /* 0x000fe200078e00ff */
[----:B------:R1:W-:Y:S03]  /*ff30*/  STS.U8 [R29+UR9+0x2d00], R80 ;  /* 0x002d00501d007988 */ /* 0x0003e60008000009 */
[----:B0-----:R-:W-:-:S02]  /*ff40*/  VIADD R132, R0, 0x5f ;  /* 0x0000005f00847836 */ /* 0x001fc40000000000 */
[----:B------:R-:W-:-:S03]  /*ff50*/  IMAD.MOV R30, RZ, RZ, -R30 ;  /* 0x000000ffff1e7224 */ /* 0x000fc600078e0a1e */
[----:B-1----:R-:W-:Y:S01]  /*ff60*/  IABS R80, R132 ;  /* 0x0000008400507213 */ /* 0x002fe20000000000 */
[----:B------:R-:W-:-:S04]  /*ff70*/  IMAD R77, R39, R30, R77 ;  /* 0x0000001e274d7224 */ /* 0x000fc800078e024d */
[----:B------:R-:W-:-:S04]  /*ff80*/  IMAD.HI.U32 R30, R40, R80, RZ ;  /* 0x00000050281e7227 */ /* 0x000fc800078e00ff */
[----:B------:R-:W-:-:S04]  /*ff90*/  IMAD.MOV R30, RZ, RZ, -R30 ;  /* 0x000000ffff1e7224 */ /* 0x000fc800078e0a1e */
[----:B------:R-:W-:Y:S01]  /*ffa0*/  IMAD R80, R39, R30, R80 ;  /* 0x0000001e27507224 */ /* 0x000fe200078e0250 */
[----:B------:R-:W-:Y:S01]  /*ffb0*/  LOP3.LUT R30, R149, 0x30, RZ, 0x3c, !PT ;  /* 0x00000030951e7812 */ /* 0x000fe200078e3cff */
[----:B------:R0:W-:Y:S04]  /*ffc0*/  STS.U8 [R29+UR9+0x3d00], R130 ;  /* 0x003d00821d007988 */ /* 0x0001e80008000009 */
[----:B------:R-:W-:Y:S04]  /*ffd0*/  STL [R1+0x824], R9 ;  /* 0x0008240901007387 */ /* 0x000fe80000100800 */
[----:B------:R-:W2:Y:S01]  /*ffe0*/  LDL.LU R84, [R1+0x3c0] ;  /* 0x0003c00001547983 */ /* 0x000ea20000300800 */
[----:B0-----:R-:W-:-:S03]  /*fff0*/  VIADD R130, R0, 0x64 ;  /* 0x0000006400827836 */ /* 0x001fc60000000000 */
[----:B------:R-:W-:Y:S04]  /*10000*/  STL [R1+0x820], R132 ;  /* 0x0008208401007387 */ /* 0x000fe80000100800 */
[----:B---3--:R0:W-:Y:S04]  /*10010*/  STS.U8 [R29+UR9+0x3500], R83 ;  /* 0x003500531d007988 */ /* 0x0081e80008000009 */
[----:B0-----:R-:W3:Y:S04]  /*10020*/  LDL.LU R83, [R1+0x3b4] ;  /* 0x0003b40001537983 */ /* 0x001ee80000300800 */
[----:B------:R-:W3:Y:S04]  /*10030*/  LDL.LU R85, [R1+0x3ac] ;  /* 0x0003ac0001557983 */ /* 0x000ee80000300800 */
[----:B----4-:R-:W-:Y:S04]  /*10040*/  STS.U8 [R29+UR9+0x3900], R82 ;  /* 0x003900521d007988 */ /* 0x010fe80008000009 */
[----:B------:R0:W-:Y:S04]  /*10050*/  STS.U8 [R30+UR9+0x580], R6 ;  /* 0x000580061e007988 */ /* 0x0001e80008000009 */
[----:B------:R1:W-:Y:S01]  /*10060*/  STS.U8 [R30+UR9+0xd80], R7 ;  /* 0x000d80071e007988 */ /* 0x0003e20008000009 */
[----:B0-----:R-:W-:-:S03]  /*10070*/  VIADD R6, R0, 0x65 ;  /* 0x0000006500067836 */ /* 0x001fc60000000000 */
[----:B------:R-:W-:Y:S01]  /*10080*/  STL [R1+0x818], R130 ;  /* 0x0008188201007387 */ /* 0x000fe20000100800 */
[----:B-1----:R-:W-:-:S03]  /*10090*/  VIADD R7, R0, 0x66 ;  /* 0x0000006600077836 */ /* 0x002fc60000000000 */
[----:B--2---:R0:W-:Y:S04]  /*100a0*/  STS.U8 [R30+UR9+0x180], R86 ;  /* 0x000180561e007988 */ /* 0x0041e80008000009 */
[----:B0-----:R-:W2:Y:S04]  /*100b0*/  LDL.LU R86, [R1+0x37c] ;  /* 0x00037c0001567983 */ /* 0x001ea80000300800 */
[----:B------:R-:W-:Y:S04]  /*100c0*/  STL [R1+0x814], R6 ;  /* 0x0008140601007387 */ /* 0x000fe80000100800 */
[----:B------:R-:W-:Y:S04]  /*100d0*/  STL [R1+0x810], R7 ;  /* 0x0008100701007387 */ /* 0x000fe80000100800 */
[----:B------:R-:W4:Y:S04]  /*100e0*/  LDL.LU R162, [R1+0x370] ;  /* 0x0003700001a27983 */ /* 0x000f280000300800 */
[----:B------:R0:W-:Y:S04]  /*100f0*/  STS.U8 [R30+UR9+0x1580], R126 ;  /* 0x0015807e1e007988 */ /* 0x0001e80008000009 */
[----:B------:R1:W-:Y:S01]  /*10100*/  STS.U8 [R30+UR9+0x1d80], R125 ;  /* 0x001d807d1e007988 */ /* 0x0003e20008000009 */
[----:B0-----:R-:W-:-:S02]  /*10110*/  VIADD R126, R0, 0x67 ;  /* 0x00000067007e7836 */ /* 0x001fc40000000000 */
[----:B-1----:R-:W-:-:S03]  /*10120*/  VIADD R125, R0, 0x6c ;  /* 0x0000006c007d7836 */ /* 0x002fc60000000000 */
[----:B------:R-:W-:Y:S04]  /*10130*/  STL [R1+0x80c], R126 ;  /* 0x00080c7e01007387 */ /* 0x000fe80000100800 */
[----:B------:R-:W-:Y:S04]  /*10140*/  STL [R1+0x808], R125 ;  /* 0x0008087d01007387 */ /* 0x000fe80000100800 */
[----:B------:R-:W2:Y:S04]  /*10150*/  LDL.LU R34, [R1+0x3a4] ;  /* 0x0003a40001227983 */ /* 0x000ea80000300800 */
[----:B------:R-:W2:Y:S04]  /*10160*/  LDL.LU R134, [R1+0x33c] ;  /* 0x00033c0001867983 */ /* 0x000ea80000300800 */
[----:B------:R-:W2:Y:S04]  /*10170*/  LDL.LU R145, [R1+0x32c] ;  /* 0x00032c0001917983 */ /* 0x000ea80000300800 */
[----:B------:R-:W2:Y:S04]  /*10180*/  LDL.LU R147, [R1+0x324] ;  /* 0x0003240001937983 */ /* 0x000ea80000300800 */
[----:B------:R0:W-:Y:S04]  /*10190*/  STS.U8 [R30+UR9+0x2580], R4 ;  /* 0x002580041e007988 */ /* 0x0001e80008000009 */
[----:B------:R-:W2:Y:S04]  /*101a0*/  LDL.LU R148, [R1+0x300] ;  /* 0x0003000001947983 */ /* 0x000ea80000300800 */
[----:B------:R-:W2:Y:S01]  /*101b0*/  LDL.LU R151, [R1+0x2f8] ;  /* 0x0002f80001977983 */ /* 0x000ea20000300800 */
[----:B0-----:R-:W-:-:S03]  /*101c0*/  VIADD R4, R0, 0x6d ;  /* 0x0000006d00047836 */ /* 0x001fc60000000000 */
[----:B------:R-:W2:Y:S04]  /*101d0*/  LDL.LU R136, [R1+0x2ec] ;  /* 0x0002ec0001887983 */ /* 0x000ea80000300800 */
[----:B------:R-:W2:Y:S04]  /*101e0*/  LDL.LU R137, [R1+0x2c0] ;  /* 0x0002c00001897983 */ /* 0x000ea80000300800 */
[----:B------:R-:W2:Y:S04]  /*101f0*/  LDL.LU R152, [R1+0x2bc] ;  /* 0x0002bc0001987983 */ /* 0x000ea80000300800 */
[----:B------:R-:W-:Y:S04]  /*10200*/  STL [R1+0x804], R4 ;  /* 0x0008040401007387 */ /* 0x000fe80000100800 */
[----:B------:R-:W2:Y:S04]  /*10210*/  LDL.LU R140, [R1+0x2b8] ;  /* 0x0002b800018c7983 */ /* 0x000ea80000300800 */
        /* <DEDUP_REMOVED lines=10> */
[----:B----4-:R0:W-:Y:S04]  /*102c0*/  STS.U8 [R30+UR9+0x2980], R162 ;  /* 0x002980a21e007988 */ /* 0x0101e80008000009 */
[----:B0-----:R-:W4:Y:S01]  /*102d0*/  LDL.LU R162, [R1+0x244] ;  /* 0x0002440001a27983 */ /* 0x001f220000300800 */
[----:B------:R-:W-:-:S05]  /*102e0*/  IABS R81, R130 ;  /* 0x0000008200517213 */ /* 0x000fca0000000000 */
[----:B------:R-:W-:Y:S01]  /*102f0*/  IMAD.HI.U32 R31, R40, R81, RZ ;  /* 0x00000051281f7227 */ /* 0x000fe200078e00ff */
[----:B------:R-:W-:-:S03]  /*10300*/  IABS R82, R6 ;  /* 0x0000000600527213 */ /* 0x000fc60000000000 */
[----:B------:R-:W-:-:S04]  /*10310*/  IMAD.MOV R31, RZ, RZ, -R31 ;  /* 0x000000ffff1f7224 */ /* 0x000fc800078e0a1f */
[----:B------:R-:W-:Y:S02]  /*10320*/  IMAD R81, R39, R31, R81 ;  /* 0x0000001f27517224 */ /* 0x000fe400078e0251 */
[----:B------:R-:W-:Y:S01]  /*10330*/  IMAD.HI.U32 R31, R40, R82, RZ ;  /* 0x00000052281f7227 */ /* 0x000fe200078e00ff */
[----:B------:R0:W-:Y:S03]  /*10340*/  STS.U8 [R30+UR9+0x980], R84 ;  /* 0x000980541e007988 */ /* 0x0001e60008000009 */
[----:B------:R-:W-:Y:S01]  /*10350*/  IMAD.MOV R31, RZ, RZ, -R31 ;  /* 0x000000ffff1f7224 */ /* 0x000fe200078e0a1f */
[----:B0-----:R-:W-:-:S03]  /*10360*/  IABS R84, R7 ;  /* 0x0000000700547213 */ /* 0x001fc60000000000 */
[----:B------:R-:W-:Y:S01]  /*10370*/  IMAD R82, R39, R31, R82 ;  /* 0x0000001f27527224 */ /* 0x000fe200078e0252 */
[----:B---3--:R0:W-:Y:S01]  /*10380*/  STS.U8 [R30+UR9+0x1180], R83 ;  /* 0x001180531e007988 */ /* 0x0081e20008000009 */
[----:B------:R-:W-:-:S04]  /*10390*/  IMAD.HI.U32 R31, R40, R84, RZ ;  /* 0x00000054281f7227 */ /* 0x000fc800078e00ff */
[----:B------:R-:W-:Y:S01]  /*103a0*/  IMAD.MOV R31, RZ, RZ, -R31 ;  /* 0x000000ffff1f7224 */ /* 0x000fe200078e0a1f */
[----:B0-----:R-:W-:-:S03]  /*103b0*/  IABS R83, R126 ;  /* 0x0000007e00537213 */ /* 0x001fc60000000000 */
[----:B------:R-:W-:Y:S01]  /*103c0*/  IMAD R84, R39, R31, R84 ;  /* 0x0000001f27547224 */ /* 0x000fe200078e0254 */
[----:B------:R0:W-:Y:S01]  /*103d0*/  STS.U8 [R30+UR9+0x1980], R85 ;  /* 0x001980551e007988 */ /* 0x0001e20008000009 */
[----:B------:R-:W-:-:S04]  /*103e0*/  IMAD.HI.U32 R31, R40, R83, RZ ;  /* 0x00000053281f7227 */ /* 0x000fc800078e00ff */
[----:B------:R-:W-:Y:S01]  /*103f0*/  IMAD.MOV R31, RZ, RZ, -R31 ;  /* 0x000000ffff1f7224 */ /* 0x000fe200078e0a1f */
[----:B0-----:R-:W-:-:S03]  /*10400*/  IABS R85, R125 ;  /* 0x0000007d00557213 */ /* 0x001fc60000000000 */
[----:B------:R-:W-:Y:S01]  /*10410*/  IMAD R83, R39, R31, R83 ;  /* 0x0000001f27537224 */ /* 0x000fe200078e0253 */
[----:B--2---:R0:W-:Y:S01]  /*10420*/  STS.U8 [R30+UR9+0x2180], R86 ;  /* 0x002180561e007988 */ /* 0x0041e20008000009 */
[----:B------:R-:W-:-:S04]  /*10430*/  IMAD.HI.U32 R31, R40, R85, RZ ;  /* 0x00000055281f7227 */ /* 0x000fc800078e00ff */
[----:B------:R-:W-:Y:S01]  /*10440*/  IMAD.MOV R31, RZ, RZ, -R31 ;  /* 0x000000ffff1f7224 */ /* 0x000fe200078e0a1f */
[----:B0-----:R-:W-:-:S03]  /*10450*/  IABS R86, R4 ;  /* 0x0000000400567213 */ /* 0x001fc60000000000 */
[----:B------:R-:W-:Y:S02]  /*10460*/  IMAD R85, R39, R31, R85 ;  /* 0x0000001f27557224 */ /* 0x000fe400078e0255 */
[----:B------:R-:W-:-:S04]  /*10470*/  IMAD.HI.U32 R31, R40, R86, RZ ;  /* 0x00000056281f7227 */ /* 0x000fc800078e00ff */
[----:B------:R-:W-:Y:S01]  /*10480*/  IMAD.MOV R31, RZ, RZ, -R31 ;  /* 0x000000ffff1f7224 */ /* 0x000fe200078e0a1f */
[----:B------:R0:W-:Y:S03]  /*10490*/  STS.U8 [R30+UR9+0x3580], R145 ;  /* 0x003580911e007988 */ /* 0x0001e60008000009 */
[----:B------:R-:W-:Y:S01]  /*104a0*/  IMAD R86, R39, R31, R86 ;  /* 0x0000001f27567224 */ /* 0x000fe200078e0256 */
[----:B------:R-:W-:Y:S01]  /*104b0*/  LOP3.LUT R31, R149, 0x40, RZ, 0x3c, !PT ;  /* 0x00000040951f7812 */ /* 0x000fe200078e3cff */
[----:B------:R1:W-:Y:S04]  /*104c0*/  STS.U8 [R30+UR9+0x3980], R147 ;  /* 0x003980931e007988 */ /* 0x0003e80008000009 */
[----:B------:R2:W-:Y:S04]  /*104d0*/  STS.U8 [R30+UR9+0x3d80], R148 ;  /* 0x003d80941e007988 */ /* 0x0005e80008000009 */
[----:B0-----:R-:W3:Y:S04]  /*104e0*/  LDL.LU R145, [R1+0x23c] ;  /* 0x00023c0001917983 */ /* 0x001ee80000300800 */
[----:B-1----:R-:W3:Y:S04]  /*104f0*/  LDL.LU R147, [R1+0x238] ;  /* 0x0002380001937983 */ /* 0x002ee80000300800 */
[----:B------:R-:W-:Y:S04]  /*10500*/  STS.U8 [R30+UR9+0x2d80], R34 ;  /* 0x002d80221e007988 */ /* 0x000fe80008000009 */
[----:B------:R-:W-:Y:S04]  /*10510*/  STS.U8 [R30+UR9+0x3180], R134 ;  /* 0x003180861e007988 */ /* 0x000fe80008000009 */
[----:B--2---:R-:W2:Y:S04]  /*10520*/  LDL.LU R148, [R1+0x234] ;  /* 0x0002340001947983 */ /* 0x004ea80000300800 */
[----:B------:R0:W-:Y:S04]  /*10530*/  STS.U8 [R31+UR9+0x200], R151 ;  /* 0x000200971f007988 */ /* 0x0001e80008000009 */
[----:B------:R-:W2:Y:S04]  /*10540*/  LDL.LU R149, [R1+0x230] ;  /* 0x0002300001957983 */ /* 0x000ea80000300800 */
[----:B------:R1:W-:Y:S04]  /*10550*/  STS.U8 [R31+UR9+0xe00], R152 ;  /* 0x000e00981f007988 */ /* 0x0003e80008000009 */
[----:B0-----:R-:W2:Y:S04]  /*10560*/  LDL.LU R151, [R1+0x22c] ;  /* 0x00022c0001977983 */ /* 0x001ea80000300800 */
[----:B------:R0:W-:Y:S04]  /*10570*/  STS.U8 [R31+UR9+0x2600], R153 ;  /* 0x002600991f007988 */ /* 0x0001e80008000009 */
[----:B-1----:R-:W2:Y:S04]  /*10580*/  LDL.LU R152, [R1+0x228] ;  /* 0x0002280001987983 */ /* 0x002ea80000300800 */
        /* <DEDUP_REMOVED lines=10> */
[----:B-1----:R-:W2:Y:S04]  /*10630*/  LDL.LU R161, [R1+0x20c] ;  /* 0x00020c0001a17983 */ /* 0x002ea80000300800 */
[----:B----4-:R0:W-:Y:S04]  /*10640*/  STS.U8 [R31+UR9+0x3e00], R162 ;  /* 0x003e00a21f007988 */ /* 0x0101e80008000009 */
[----:B0-----:R-:W4:Y:S04]  /*10650*/  LDL.LU R162, [R1+0x1e0] ;  /* 0x0001e00001a27983 */ /* 0x001f280000300800 */
[----:B------:R-:W-:Y:S04]  /*10660*/  STS.U8 [R31+UR9+0x600], R136 ;  /* 0x000600881f007988 */ /* 0x000fe80008000009 */
[----:B------:R-:W-:Y:S04]  /*10670*/  STS.U8 [R31+UR9+0xa00], R137 ;  /* 0x000a00891f007988 */ /* 0x000fe80008000009 */
[----:B------:R-:W-:Y:S04]  /*10680*/  STS.U8 [R31+UR9+0x1200], R140 ;  /* 0x0012008c1f007988 */ /* 0x000fe80008000009 */
[----:B------:R-:W-:Y:S04]  /*10690*/  STS.U8 [R31+UR9+0x1600], R141 ;  /* 0x0016008d1f007988 */ /* 0x000fe80008000009 */
[----:B------:R-:W-:Y:S04]  /*106a0*/  STS.U8 [R31+UR9+0x1a00], R142 ;  /* 0x001a008e1f007988 */ /* 0x000fe80008000009 */
[----:B------:R-:W-:Y:S04]  /*106b0*/  STS.U8 [R31+UR9+0x1e00], R143 ;  /* 0x001e008f1f007988 */ /* 0x000fe80008000009 */
[----:B------:R0:W-:Y:S04]  /*106c0*/  STS.U8 [R31+UR9+0x2200], R144 ;  /* 0x002200901f007988 */ /* 0x0001e80008000009 */
[----:B------:R-:W4:Y:S04]  /*106d0*/  LDL.LU R33, [R1+0x1dc] ;  /* 0x0001dc0001217983 */ /* 0x000f280000300800 */
[----:B------:R-:W4:Y:S01]  /*106e0*/  LDL.LU R34, [R1+0x1d8] ;  /* 0x0001d80001227983 */ /* 0x000f220000300800 */
[----:B0-----:R-:W0:Y:S03]  /*106f0*/  S2R R31, SR_TID.X ;  /* 0x00000000001f7919 */ /* 0x001e260000002100 */
[----:B------:R-:W4:Y:S04]  /*10700*/  LDL.LU R134, [R1+0x1d4] ;  /* 0x0001d40001867983 */ /* 0x000f280000300800 */
[----:B------:R-:W4:Y:S04]  /*10710*/  LDL.LU R136, [R1+0x1d0] ;  /* 0x0001d00001887983 */ /* 0x000f280000300800 */
[----:B------:R-:W4:Y:S04]  /*10720*/  LDL.LU R137, [R1+0x1cc] ;  /* 0x0001cc0001897983 */ /* 0x000f280000300800 */
[----:B------:R-:W4:Y:S04]  /*10730*/  LDL.LU R140, [R1+0x1a0] ;  /* 0x0001a000018c7983 */ /* 0x000f280000300800 */
[----:B------:R-:W4:Y:S04]  /*10740*/  LDL.LU R141, [R1+0x19c] ;  /* 0x00019c00018d7983 */ /* 0x000f280000300800 */
[----:B------:R-:W4:Y:S04]  /*10750*/  LDL.LU R142, [R1+0x198] ;  /* 0x00019800018e7983 */ /* 0x000f280000300800 */
[----:B------:R-:W4:Y:S01]  /*10760*/  LDL.LU R143, [R1+0x194] ;  /* 0x00019400018f7983 */ /* 0x000f220000300800 */
[----:B0-----:R-:W-:-:S03]  /*10770*/  LOP3.LUT R31, R31, 0x7f, RZ, 0xc0, !PT ;  /* 0x0000007f1f1f7812 */ /* 0x001fc600078ec0ff */
[----:B------:R-:W4:Y:S01]  /*10780*/  LDL.LU R144, [R1+0x190] ;  /* 0x0001900001907983 */ /* 0x000f220000300800 */
[----:B------:R-:W-:-:S05]  /*10790*/  LOP3.LUT R32, R31, 0x50, RZ, 0x3c, !PT ;  /* 0x000000501f207812 */ /* 0x000fca00078e3cff */
[----:B---3--:R0:W-:Y:S04]  /*107a0*/  STS.U8 [R32+UR9+0x280], R145 ;  /* 0x0002809120007988 */ /* 0x0081e80008000009 */
[----:B------:R1:W-:Y:S04]  /*107b0*/  STS.U8 [R32+UR9+0x680], R147 ;  /* 0x0006809320007988 */ /* 0x0003e80008000009 */
[----:B0-----:R-:W3:Y:S04]  /*107c0*/  LDL.LU R145, [R1+0x18c] ;  /* 0x00018c0001917983 */ /* 0x001ee80000300800 */
[----:B--2---:R0:W-:Y:S04]  /*107d0*/  STS.U8 [R32+UR9+0xa80], R148 ;  /* 0x000a809420007988 */ /* 0x0041e80008000009 */
        /* <DEDUP_REMOVED lines=22> */
[----:B------:R0:W-:Y:S04]  /*10940*/  STS.U8 [R32+UR9+0x3680], R33 ;  /* 0x0036802120007988 */ /* 0x0001e80008000009 */
[----:B------:R-:W-:Y:S01]  /*10950*/  STS.U8 [R32+UR9+0x3a80], R34 ;  /* 0x003a802220007988 */ /* 0x000fe20008000009 */
[----:B0-----:R-:W-:-:S03]  /*10960*/  LOP3.LUT R33, R31, 0x60, RZ, 0x3c, !PT ;  /* 0x000000601f217812 */ /* 0x001fc600078e3cff */
[----:B------:R0:W-:Y:S04]  /*10970*/  STS.U8 [R32+UR9+0x3e80], R134 ;  /* 0x003e808620007988 */ /* 0x0001e80008000009 */
[----:B------:R1:W-:Y:S04]  /*10980*/  STS.U8 [R33+UR9+0x300], R136 ;  /* 0x0003008821007988 */ /* 0x0003e80008000009 */
[----:B------:R1:W-:Y:S04]  /*10990*/  STS.U8 [R33+UR9+0x700], R137 ;  /* 0x0007008921007988 */ /* 0x0003e80008000009 */
[----:B0-----:R-:W4:Y:S04]  /*109a0*/  LDL.LU R134, [R1+0x78] ;  /* 0x0000780001867983 */ /* 0x001f280000300800 */
[----:B-1----:R-:W4:Y:S04]  /*109b0*/  LDL.LU R136, [R1+0x74] ;  /* 0x0000740001887983 */ /* 0x002f280000300800 */
[----:B------:R0:W-:Y:S04]  /*109c0*/  STS.U8 [R33+UR9+0xb00], R140 ;  /* 0x000b008c21007988 */ /* 0x0001e80008000009 */
[----:B------:R-:W4:Y:S04]  /*109d0*/  LDL.LU R137, [R1+0x70] ;  /* 0x0000700001897983 */ /* 0x000f280000300800 */
[----:B------:R1:W-:Y:S04]  /*109e0*/  STS.U8 [R33+UR9+0xf00], R141 ;  /* 0x000f008d21007988 */ /* 0x0003e80008000009 */
[----:B0-----:R-:W4:Y:S04]  /*109f0*/  LDL.LU R140, [R1+0x6c] ;  /* 0x00006c00018c7983 */ /* 0x001f280000300800 */
[----:B------:R0:W-:Y:S04]  /*10a00*/  STS.U8 [R33+UR9+0x1300], R142 ;  /* 0x0013008e21007988 */ /* 0x0001e80008000009 */
[----:B-1----:R-:W4:Y:S04]  /*10a10*/  LDL.LU R141, [R1+0x68] ;  /* 0x00006800018d7983 */ /* 0x002f280000300800 */
[----:B------:R1:W-:Y:S04]  /*10a20*/  STS.U8 [R33+UR9+0x1700], R143 ;  /* 0x0017008f21007988 */ /* 0x0003e80008000009 */
[----:B0-----:R-:W4:Y:S04]  /*10a30*/  LDL.LU R142, [R1+0x64] ;  /* 0x00006400018e7983 */ /* 0x001f280000300800 */
[----:B------:R0:W-:Y:S04]  /*10a40*/  STS.U8 [R33+UR9+0x1b00], R144 ;  /* 0x001b009021007988 */ /* 0x0001e80008000009 */
[----:B-1----:R-:W4:Y:S04]  /*10a50*/  LDL.LU R143, [R1+0x60] ;  /* 0x00006000018f7983 */ /* 0x002f280000300800 */
[----:B---3--:R1:W-:Y:S04]  /*10a60*/  STS.U8 [R33+UR9+0x1f00], R145 ;  /* 0x001f009121007988 */ /* 0x0083e80008000009 */
[----:B0-----:R-:W3:Y:S01]  /*10a70*/  LDL.LU R144, [R1+0x5c] ;  /* 0x00005c0001907983 */ /* 0x001ee20000300800 */
[----:B------:R-:W-:-:S03]  /*10a80*/  LOP3.LUT R34, R31, 0x70, RZ, 0x3c, !PT ;  /* 0x000000701f227812 */ /* 0x000fc600078e3cff */
        /* <DEDUP_REMOVED lines=22> */
[----:B0-----:R-:W2:Y:S04]  /*10bf0*/  LDL.LU R161, [R1+0x24] ;  /* 0x0000240001a17983 */ /* 0x001ea80000300800 */
[----:B----4-:R0:W-:Y:S04]  /*10c00*/  STS.U8 [R34+UR9+0xf80], R162 ;  /* 0x000f80a222007988 */ /* 0x0101e80008000009 */
[----:B0-----:R-:W4:Y:S04]  /*10c10*/  LDL.LU R162, [R1+0x1c] ;  /* 0x00001c0001a27983 */ /* 0x001f280000300800 */
[----:B------:R-:W4:Y:S04]  /*10c20*/  LDL.LU R28, [R1+0x8] ;  /* 0x00000800011c7983 */ /* 0x000f280000300800 */
[----:B------:R-:W4:Y:S04]  /*10c30*/  LDL.LU R30, [R1+0xc] ;  /* 0x00000c00011e7983 */ /* 0x000f280000300800 */
[----:B------:R-:W4:Y:S04]  /*10c40*/  LDL.LU R29, [R1+0x4] ;  /* 0x00000400011d7983 */ /* 0x000f280000300800 */
[----:B------:R-:W-:Y:S04]  /*10c50*/  STS.U8 [R34+UR9+0x2b80], R92 ;  /* 0x002b805c22007988 */ /* 0x000fe80008000009 */
[----:B------:R-:W-:Y:S04]  /*10c60*/  STS.U8 [R34+UR9+0x2f80], R91 ;  /* 0x002f805b22007988 */ /* 0x000fe80008000009 */
[----:B------:R-:W-:Y:S04]  /*10c70*/  STS.U8 [R34+UR9+0x3380], R90 ;  /* 0x0033805a22007988 */ /* 0x000fe80008000009 */
[----:B------:R-:W-:Y:S04]  /*10c80*/  STS.U8 [R34+UR9+0x3780], R89 ;  /* 0x0037805922007988 */ /* 0x000fe80008000009 */
[----:B------:R0:W-:Y:S04]  /*10c90*/  STS.U8 [R34+UR9+0x1380], R134 ;  /* 0x0013808622007988 */ /* 0x0001e80008000009 */
[----:B------:R1:W-:Y:S04]  /*10ca0*/  STS.U8 [R34+UR9+0x1780], R136 ;  /* 0x0017808822007988 */ /* 0x0003e80008000009 */
[----:B0-----:R-:W4:Y:S04]  /*10cb0*/  LDL.LU R134, [R1+0xae4] ;  /* 0x000ae40001867983 */ /* 0x001f280000300800 */
[----:B-1----:R-:W4:Y:S04]  /*10cc0*/  LDL.LU R136, [R1+0xae0] ;  /* 0x000ae00001887983 */ /* 0x002f280000300800 */
[----:B------:R0:W-:Y:S04]  /*10cd0*/  STS.U8 [R34+UR9+0x1b80], R137 ;  /* 0x001b808922007988 */ /* 0x0001e80008000009 */
[----:B------:R1:W-:Y:S04]  /*10ce0*/  STS.U8 [R34+UR9+0x1f80], R140 ;  /* 0x001f808c22007988 */ /* 0x0003e80008000009 */
[----:B0-----:R-:W4:Y:S04]  /*10cf0*/  LDL.LU R137, [R1+0xadc] ;  /* 0x000adc0001897983 */ /* 0x001f280000300800 */
[----:B-1----:R-:W4:Y:S04]  /*10d00*/  LDL.LU R140, [R1+0xad8] ;  /* 0x000ad800018c7983 */ /* 0x002f280000300800 */
[----:B------:R0:W-:Y:S04]  /*10d10*/  STS.U8 [R34+UR9+0x2380], R141 ;  /* 0x0023808d22007988 */ /* 0x0001e80008000009 */
[----:B------:R1:W-:Y:S04]  /*10d20*/  STS.U8 [R34+UR9+0x2780], R142 ;  /* 0x0027808e22007988 */ /* 0x0003e80008000009 */
[----:B------:R-:W-:Y:S04]  /*10d30*/  STS.U8 [R34+UR9+0x3b80], R88 ;  /* 0x003b805822007988 */ /* 0x000fe80008000009 */
[----:B0-----:R-:W4:Y:S04]  /*10d40*/  LDL.LU R141, [R1+0xad4] ;  /* 0x000ad400018d7983 */ /* 0x001f280000300800 */
[----:B-1----:R-:W4:Y:S04]  /*10d50*/  LDL.LU R142, [R1+0xad0] ;  /* 0x000ad000018e7983 */ /* 0x002f280000300800 */
[----:B------:R0:W-:Y:S04]  /*10d60*/  STS.U8 [R34+UR9+0x3f80], R87 ;  /* 0x003f805722007988 */ /* 0x0001e80008000009 */
[----:B------:R1:W-:Y:S04]  /*10d70*/  STS.U8 [R31+UR9+0x4000], R143 ;  /* 0x0040008f1f007988 */ /* 0x0003e80008000009 */
[----:B---3--:R3:W-:Y:S04]  /*10d80*/  STS.U8 [R31+UR9+0x4400], R144 ;  /* 0x004400901f007988 */ /* 0x0087e80008000009 */
[----:B0-----:R-:W4:Y:S04]  /*10d90*/  LDL.LU R87, [R1] ;  /* 0x0000000001577983 */ /* 0x001f280000300800 */
[----:B-1----:R-:W4:Y:S04]  /*10da0*/  LDL.LU R143, [R1+0xacc] ;  /* 0x000acc00018f7983 */ /* 0x002f280000300800 */
[----:B---3--:R-:W3:Y:S04]  /*10db0*/  LDL.LU R144, [R1+0xac8] ;  /* 0x000ac80001907983 */ /* 0x008ee80000300800 */
[----:B--2---:R0:W-:Y:S04]  /*10dc0*/  STS.U8 [R31+UR9+0x4800], R145 ;  /* 0x004800911f007988 */ /* 0x0041e80008000009 */
[----:B------:R1:W-:Y:S04]  /*10dd0*/  STS.U8 [R31+UR9+0x4c00], R147 ;  /* 0x004c00931f007988 */ /* 0x0003e80008000009 */
[----:B------:R2:W-:Y:S04]  /*10de0*/  STS.U8 [R31+UR9+0x5000], R148 ;  /* 0x005000941f007988 */ /* 0x0005e80008000009 */
[----:B0-----:R-:W3:Y:S04]  /*10df0*/  LDL.LU R145, [R1+0xac4] ;  /* 0x000ac40001917983 */ /* 0x001ee80000300800 */
[----:B-1----:R-:W3:Y:S04]  /*10e00*/  LDL.LU R147, [R1+0xac0] ;  /* 0x000ac00001937983 */ /* 0x002ee80000300800 */
[----:B--2---:R-:W2:Y:S04]  /*10e10*/  LDL.LU R148, [R1+0xabc] ;  /* 0x000abc0001947983 */ /* 0x004ea80000300800 */
[----:B------:R0:W-:Y:S04]  /*10e20*/  STS.U8 [R31+UR9+0x5400], R149 ;  /* 0x005400951f007988 */ /* 0x0001e80008000009 */
[----:B------:R1:W-:Y:S04]  /*10e30*/  STS.U8 [R31+UR9+0x5800], R151 ;  /* 0x005800971f007988 */ /* 0x0003e80008000009 */
[----:B------:R1:W-:Y:S04]  /*10e40*/  STS.U8 [R31+UR9+0x5c00], R152 ;  /* 0x005c00981f007988 */ /* 0x0003e80008000009 */
[----:B0-----:R-:W2:Y:S04]  /*10e50*/  LDL.LU R149, [R1+0xab8] ;  /* 0x000ab80001957983 */ /* 0x001ea80000300800 */
[----:B-1----:R-:W2:Y:S04]  /*10e60*/  LDL.LU R151, [R1+0xab4] ;  /* 0x000ab40001977983 */ /* 0x002ea80000300800 */
[----:B------:R-:W2:Y:S04]  /*10e70*/  LDL.LU R152, [R1+0xab0] ;  /* 0x000ab00001987983 */ /* 0x000ea80000300800 */
        /* <DEDUP_REMOVED lines=12> */
[----:B----4-:R0:W-:Y:S04]  /*10f40*/  STS.U8 [R31+UR9+0x7800], R162 ;  /* 0x007800a21f007988 */ /* 0x0101e80008000009 */
[----:B0-----:R-:W4:Y:S04]  /*10f50*/  LDL.LU R162, [R1+0xa94] ;  /* 0x000a940001a27983 */ /* 0x001f280000300800 */
[----:B------:R0:W-:Y:S02]  /*10f60*/  STS.U8 [R31+UR9+0x7c00], R28 ;  /* 0x007c001c1f007988 */ /* 0x0001e40008000009 */
[----:B0-----:R-:W0:Y:S01]  /*10f70*/  S2R R28, SR_TID.X ;  /* 0x00000000001c7919 */ /* 0x001e220000002100 */
[----:B------:R-:W-:-:S02]  /*10f80*/  ISETP.GT.U32.AND P2, PT, R39, R43, PT ;  /* 0x0000002b2700720c */ /* 0x000fc40003f44070 */
[----:B------:R-:W-:Y:S02]  /*10f90*/  ISETP.GT.U32.AND P5, PT, R39, R42, PT ;  /* 0x0000002a2700720c */ /* 0x000fe40003fa4070 */
[----:B------:R-:W-:Y:S02]  /*10fa0*/  ISETP.GE.AND P6, PT, R96, RZ, PT ;  /* 0x000000ff6000720c */ /* 0x000fe40003fc6270 */
[----:B------:R-:W4:Y:S07]  /*10fb0*/  LDL.LU R96, [R1+0xa90] ;  /* 0x000a900001607983 */ /* 0x000f2e0000300800 */
[----:B------:R-:W-:-:S02]  /*10fc0*/  @!P2 IMAD.IADD R43, R43, 0x1, -R39 ;  /* 0x000000012b2ba824 */ /* 0x000fc400078e0a27 */
[----:B------:R-:W-:Y:S01]  /*10fd0*/  @!P5 IMAD.IADD R42, R42, 0x1, -R39 ;  /* 0x000000012a2ad824 */ /* 0x000fe200078e0a27 */
[----:B0-----:R-:W-:-:S04]  /*10fe0*/  LOP3.LUT R28, R28, 0x7f, RZ, 0xc0, !PT ;  /* 0x0000007f1c1c7812 */ /* 0x001fc800078ec0ff */
[C---:B------:R-:W-:Y:S02]  /*10ff0*/  LOP3.LUT R31, R28.reuse, 0x40, RZ, 0x3c, !PT ;  /* 0x000000401c1f7812 */ /* 0x040fe400078e3cff */
[----:B------:R-:W-:-:S05]  /*11000*/  LOP3.LUT R28, R28, 0x10, RZ, 0x3c, !PT ;  /* 0x000000101c1c7812 */ /* 0x000fca00078e3cff */
[----:B------:R0:W-:Y:S04]  /*11010*/  STS.U8 [R28+UR9+0x4480], R29 ;  /* 0x0044801d1c007988 */ /* 0x0001e80008000009 */
[----:B------:R1:W-:Y:S01]  /*11020*/  STS.U8 [R28+UR9+0x4080], R30 ;  /* 0x0040801e1c007988 */ /* 0x0003e20008000009 */
[----:B0-----:R-:W0:Y:S01]  /*11030*/  S2R R29, SR_TID.X ;  /* 0x00000000001d7919 */ /* 0x001e220000002100 */
[----:B-1----:R-:W1:Y:S01]  /*11040*/  S2R R30, SR_TID.X ;  /* 0x00000000001e7919 */ /* 0x002e620000002100 */
[C---:B------:R-:W-:Y:S02]  /*11050*/  ISETP.GT.U32.AND P2, PT, R39.reuse, R43, PT ;  /* 0x0000002b2700720c */ /* 0x040fe40003f44070 */
[C---:B------:R-:W-:Y:S02]  /*11060*/  ISETP.GT.U32.AND P5, PT, R39.reuse, R42, PT ;  /* 0x0000002a2700720c */ /* 0x040fe40003fa4070 */
[----:B------:R-:W-:-:S09]  /*11070*/  ISETP.GT.U32.AND P4, PT, R39, R41, PT ;  /* 0x000000292700720c */ /* 0x000fd20003f84070 */
[--C-:B------:R-:W-:Y:S01]  /*11080*/  @!P2 IMAD.IADD R43, R43, 0x1, -R39.reuse ;  /* 0x000000012b2ba824 */ /* 0x100fe200078e0a27 */
[----:B------:R-:W-:Y:S01]  /*11090*/  ISETP.GE.AND P2, PT, R37, RZ, PT ;  /* 0x000000ff2500720c */ /* 0x000fe20003f46270 */
[--C-:B------:R-:W-:Y:S01]  /*110a0*/  @!P5 IMAD.IADD R42, R42, 0x1, -R39.reuse ;  /* 0x000000012a2ad824 */ /* 0x100fe200078e0a27 */
[----:B------:R-:W-:Y:S01]  /*110b0*/  ISETP.GT.U32.AND P5, PT, R39, R44, PT ;  /* 0x0000002c2700720c */ /* 0x000fe20003fa4070 */
[----:B------:R-:W-:Y:S01]  /*110c0*/  @!P4 IMAD.IADD R41, R41, 0x1, -R39 ;  /* 0x000000012929c824 */ /* 0x000fe200078e0a27 */
[----:B------:R-:W5:Y:S01]  /*110d0*/  LDL.LU R37, [R1+0xa8c] ;  /* 0x000a8c0001257983 */ /* 0x000f620000300800 */
[----:B------:R-:W-:Y:S01]  /*110e0*/  @!P6 IMAD.MOV R43, RZ, RZ, -R43 ;  /* 0x000000ffff2be224 */ /* 0x000fe200078e0a2b */
[C---:B------:R-:W-:Y:S02]  /*110f0*/  ISETP.GT.U32.AND P6, PT, R39.reuse, R45, PT ;  /* 0x0000002d2700720c */ /* 0x040fe40003fc4070 */
[----:B------:R-:W-:Y:S02]  /*11100*/  ISETP.GT.U32.AND P4, PT, R39, R41, PT ;  /* 0x000000292700720c */ /* 0x000fe40003f84070 */
[----:B------:R-:W-:-:S02]  /*11110*/  SEL R43, R5, R43, !P3 ;  /* 0x0000002b052b7207 */ /* 0x000fc40005800000 */
[----:B0-----:R-:W-:Y:S01]  /*11120*/  LOP3.LUT R29, R29, 0x7f, RZ, 0xc0, !PT ;  /* 0x0000007f1d1d7812 */ /* 0x001fe200078ec0ff */
[----:B------:R-:W-:Y:S01]  /*11130*/  @!P2 IMAD.MOV R42, RZ, RZ, -R42 ;  /* 0x000000ffff2aa224 */ /* 0x000fe200078e0a2a */
[----:B------:R-:W-:Y:S01]  /*11140*/  ISETP.GE.AND P2, PT, R165, RZ, PT ;  /* 0x000000ffa500720c */ /* 0x000fe20003f46270 */
[--C-:B------:R-:W-:Y:S01]  /*11150*/  @!P5 IMAD.IADD R44, R44, 0x1, -R39.reuse ;  /* 0x000000012c2cd824 */ /* 0x100fe200078e0a27 */
[----:B-1----:R-:W-:Y:S01]  /*11160*/  LOP3.LUT R30, R30, 0x7f, RZ, 0xc0, !PT ;  /* 0x0000007f1e1e7812 */ /* 0x002fe200078ec0ff */
[----:B------:R-:W-:Y:S01]  /*11170*/  IMAD R43, R43, UR11, RZ ;  /* 0x0000000b2b2b7c24 */ /* 0x000fe2000f8e02ff */
[----:B------:R-:W-:Y:S01]  /*11180*/  LOP3.LUT R29, R29, 0x20, RZ, 0x3c, !PT ;  /* 0x000000201d1d7812 */ /* 0x000fe200078e3cff */
[----:B------:R0:W-:Y:S01]  /*11190*/  STS.U8 [R28+UR9+0x4880], R87 ;  /* 0x004880571c007988 */ /* 0x0001e20008000009 */
[----:B------:R-:W-:Y:S02]  /*111a0*/  LOP3.LUT R30, R30, 0x30, RZ, 0x3c, !PT ;  /* 0x000000301e1e7812 */ /* 0x000fe400078e3cff */
[----:B------:R-:W-:Y:S01]  /*111b0*/  SEL R42, R5, R42, !P3 ;  /* 0x0000002a052a7207 */ /* 0x000fe20005800000 */
[--C-:B------:R-:W-:Y:S01]  /*111c0*/  @!P4 IMAD.IADD R41, R41, 0x1, -R39.reuse ;  /* 0x000000012929c824 */ /* 0x100fe200078e0a27 */
[----:B------:R-:W-:Y:S01]  /*111d0*/  ISETP.GT.U32.AND P5, PT, R39, R44, PT ;  /* 0x0000002c2700720c */ /* 0x000fe20003fa4070 */
[----:B------:R-:W-:Y:S01]  /*111e0*/  @!P6 IMAD.IADD R45, R45, 0x1, -R39 ;  /* 0x000000012d2de824 */ /* 0x000fe200078e0a27 */
[----:B------:R-:W5:Y:S04]  /*111f0*/  LDL.LU R165, [R1+0xa88] ;  /* 0x000a880001a57983 */ /* 0x000f680000300800 */
[----:B---3--:R-:W-:Y:S01]  /*11200*/  STS.U8 [R28+UR9+0x7c80], R145 ;  /* 0x007c80911c007988 */ /* 0x008fe20008000009 */
[----:B0-----:R-:W-:-:S03]  /*11210*/  IMAD R87, R42, UR11, RZ ;  /* 0x0000000b2a577c24 */ /* 0x001fc6000f8e02ff */
[----:B------:R-:W-:Y:S04]  /*11220*/  STS.U8 [R28+UR9+0x7880], R147 ;  /* 0x007880931c007988 */ /* 0x000fe80008000009 */
[----:B--2---:R-:W-:Y:S01]  /*11230*/  STS.U8 [R28+UR9+0x7480], R148 ;  /* 0x007480941c007988 */ /* 0x004fe20008000009 */
[----:B------:R-:W-:Y:S01]  /*11240*/  @!P2 IMAD.MOV R41, RZ, RZ, -R41 ;  /* 0x000000ffff29a224 */ /* 0x000fe200078e0a29 */
[----:B------:R-:W-:Y:S01]  /*11250*/  ISETP.GT.U32.AND P6, PT, R39, R46, PT ;  /* 0x0000002e2700720c */ /* 0x000fe20003fc4070 */
[----:B------:R-:W-:Y:S01]  /*11260*/  @!P5 IMAD.IADD R44, R44, 0x1, -R39 ;  /* 0x000000012c2cd824 */ /* 0x000fe200078e0a27 */
[----:B------:R-:W-:Y:S04]  /*11270*/  STS.U8 [R28+UR9+0x7080], R149 ;  /* 0x007080951c007988 */ /* 0x000fe80008000009 */
[----:B------:R-:W-:Y:S04]  /*11280*/  STS.U8 [R28+UR9+0x6c80], R151 ;  /* 0x006c80971c007988 */ /* 0x000fe80008000009 */
[----:B------:R-:W-:Y:S01]  /*11290*/  STS.U8 [R28+UR9+0x6880], R152 ;  /* 0x006880981c007988 */ /* 0x000fe20008000009 */
[----:B------:R-:W-:-:S02]  /*112a0*/  SEL R41, R5, R41, !P3 ;  /* 0x0000002905297207 */ /* 0x000fc40005800000 */
[----:B------:R-:W-:Y:S01]  /*112b0*/  ISETP.GE.AND P5, PT, R119, RZ, PT ;  /* 0x000000ff7700720c */ /* 0x000fe20003fa6270 */
[----:B------:R-:W-:Y:S04]  /*112c0*/  STS.U8 [R28+UR9+0x6480], R153 ;  /* 0x006480991c007988 */ /* 0x000fe80008000009 */
[----:B------:R-:W-:Y:S04]  /*112d0*/  STS.U8 [R28+UR9+0x6080], R154 ;  /* 0x0060809a1c007988 */ /* 0x000fe80008000009 */
[----:B------:R-:W-:Y:S04]  /*112e0*/  STS.U8 [R28+UR9+0x5c80], R155 ;  /* 0x005c809b1c007988 */ /* 0x000fe80008000009 */
[----:B------:R-:W-:Y:S04]  /*112f0*/  STS.U8 [R28+UR9+0x5880], R159 ;  /* 0x0058809f1c007988 */ /* 0x000fe80008000009 */
[----:B------:R-:W-:Y:S04]  /*11300*/  STS.U8 [R28+UR9+0x5480], R160 ;  /* 0x005480a01c007988 */ /* 0x000fe80008000009 */
[----:B------:R-:W-:Y:S01]  /*11310*/  STS.U8 [R28+UR9+0x5080], R161 ;  /* 0x005080a11c007988 */ /* 0x000fe20008000009 */
[----:B------:R-:W-:-:S02]  /*11320*/  IMAD R41, R41, UR11, RZ ;  /* 0x0000000b29297c24 */ /* 0x000fc4000f8e02ff */
[----:B------:R-:W-:-:S05]  /*11330*/  @!P6 IMAD.IADD R46, R46, 0x1, -R39 ;  /* 0x000000012e2ee824 */ /* 0x000fca00078e0a27 */
[----:B------:R-:W-:-:S13]  /*11340*/  ISETP.GT.U32.AND P6, PT, R39, R46, PT ;  /* 0x0000002e2700720c */ /* 0x000fda0003fc4070 */
[----:B------:R-:W-:Y:S01]  /*11350*/  @!P6 IMAD.IADD R46, R46, 0x1, -R39 ;  /* 0x000000012e2ee824 */ /* 0x000fe200078e0a27 */
[----:B----4-:R0:W-:Y:S04]  /*11360*/  STS.U8 [R28+UR9+0x4c80], R162 ;  /* 0x004c80a21c007988 */ /* 0x0101e80008000009 */
[----:B------:R-:W-:Y:S04]  /*11370*/  STS.U8 [R29+UR9+0x4100], R144 ;  /* 0x004100901d007988 */ /* 0x000fe80008000009 */
[----:B------:R-:W-:Y:S01]  /*11380*/  STS.U8 [R29+UR9+0x4500], R143 ;  /* 0x0045008f1d007988 */ /* 0x000fe20008000009 */
[----:B------:R-:W-:Y:S01]  /*11390*/  PRMT R92, RZ, 0x7610, R92 ;  /* 0x00007610ff5c7816 */ /* 0x000fe2000000005c */
[----:B0-----:R-:W0:Y:S02]  /*113a0*/  LDC R162, c[0x0][0x3a0] ;  /* 0x0000e800ffa27b82 */ /* 0x001e240000000800 */
[----:B------:R-:W-:Y:S04]  /*113b0*/  STS.U8 [R29+UR9+0x4900], R142 ;  /* 0x0049008e1d007988 */ /* 0x000fe80008000009 */
        /* <DEDUP_REMOVED lines=11> */
[----:B------:R1:W-:Y:S04]  /*11470*/  STS.U8 [R29+UR9+0x7900], R122 ;  /* 0x0079007a1d007988 */ /* 0x0003e80008000009 */
[----:B------:R-:W-:Y:S04]  /*11480*/  STS.U8 [R29+UR9+0x7d00], R121 ;  /* 0x007d00791d007988 */ /* 0x000fe80008000009 */
[----:B------:R2:W-:Y:S01]  /*11490*/  STS.U8 [R30+UR9+0x4180], R120 ;  /* 0x004180781e007988 */ /* 0x0005e20008000009 */
[----:B-1----:R-:W-:-:S02]  /*114a0*/  IADD3 R122, P2, PT, R87, R38, RZ ;  /* 0x00000026577a7210 */ /* 0x002fc40007f5e0ff */
[----:B--2---:R-:W-:-:S04]  /*114b0*/  IADD3 R120, P4, PT, R43, R38, RZ ;  /* 0x000000262b787210 */ /* 0x004fc80007f9e0ff */
[----:B------:R-:W-:Y:S02]  /*114c0*/  LEA.HI.X.SX32 R121, R43, R35, 0x1, P4 ;  /* 0x000000232b797211 */ /* 0x000fe400020f0eff */
[----:B------:R-:W-:Y:S02]  /*114d0*/  ISETP.GT.U32.AND P4, PT, R39, R45, PT ;  /* 0x0000002d2700720c */ /* 0x000fe40003f84070 */
[-C--:B------:R-:W-:Y:S02]  /*114e0*/  LEA.HI.X.SX32 R124, R87, R35.reuse, 0x1, P2 ;  /* 0x00000023577c7211 */ /* 0x080fe400010f0eff */
[----:B------:R-:W-:Y:S01]  /*114f0*/  ISETP.GE.AND P2, PT, R123, RZ, PT ;  /* 0x000000ff7b00720c */ /* 0x000fe20003f46270 */
[----:B------:R1:W-:Y:S01]  /*11500*/  STL [R1+0x150], R120 ;  /* 0x0001507801007387 */ /* 0x0003e20000100800 */
[----:B------:R-:W-:Y:S02]  /*11510*/  @P0 IMAD.MOV.U32 R42, RZ, RZ, R120 ;  /* 0x000000ffff2a0224 */ /* 0x000fe400078e0078 */
[----:B------:R-:W-:Y:S01]  /*11520*/  @P0 IMAD.MOV.U32 R43, RZ, RZ, R121 ;  /* 0x000000ffff2b0224 */ /* 0x000fe200078e0079 */
[----:B------:R2:W-:Y:S04]  /*11530*/  STL [R1+0x14c], R121 ;  /* 0x00014c7901007387 */ /* 0x0005e80000100800 */
[----:B------:R-:W-:Y:S01]  /*11540*/  @!P4 IMAD.IADD R45, R45, 0x1, -R39 ;  /* 0x000000012d2dc824 */ /* 0x000fe200078e0a27 */
[----:B-1----:R-:W-:Y:S01]  /*11550*/  IADD3 R120, P4, PT, R41, R38, RZ ;  /* 0x0000002629787210 */ /* 0x002fe20007f9e0ff */
[----:B------:R1:W-:Y:S02]  /*11560*/  STS.U8 [R30+UR9+0x4580], R117 ;  /* 0x004580751e007988 */ /* 0x0003e40008000009 */
[----:B------:R-:W-:Y:S01]  /*11570*/  @!P2 IMAD.MOV R44, RZ, RZ, -R44 ;  /* 0x000000ffff2ca224 */ /* 0x000fe200078e0a2c */
[----:B------:R-:W-:Y:S01]  /*11580*/  ISETP.GT.U32.AND P2, PT, R39, R48, PT ;  /* 0x000000302700720c */ /* 0x000fe20003f44070 */
[----:B------:R-:W-:Y:S01]  /*11590*/  @!P5 IMAD.MOV R45, RZ, RZ, -R45 ;  /* 0x000000ffff2dd224 */ /* 0x000fe200078e0a2d */
[----:B--2---:R-:W-:-:S02]  /*115a0*/  LEA.HI.X.SX32 R121, R41, R35, 0x1, P4 ;  /* 0x0000002329797211 */ /* 0x004fc400020f0eff */
[----:B------:R-:W-:Y:S02]  /*115b0*/  ISETP.GT.U32.AND P4, PT, R39, R47, PT ;  /* 0x0000002f2700720c */ /* 0x000fe40003f84070 */
[----:B-1----:R-:W-:Y:S01]  /*115c0*/  PRMT R117, RZ, 0x7610, R117 ;  /* 0x00007610ff757816 */ /* 0x002fe20000000075 */
[----:B------:R1:W-:Y:S01]  /*115d0*/  STS.U8 [R30+UR9+0x4980], R116 ;  /* 0x004980741e007988 */ /* 0x0003e20008000009 */
[C---:B------:R-:W-:Y:S02]  /*115e0*/  SEL R44, R5.reuse, R44, !P3 ;  /* 0x0000002c052c7207 */ /* 0x040fe40005800000 */
[----:B------:R-:W-:Y:S02]  /*115f0*/  SEL R45, R5, R45, !P3 ;  /* 0x0000002d052d7207 */ /* 0x000fe40005800000 */
[----:B------:R-:W-:Y:S01]  /*11600*/  ISETP.GE.AND P5, PT, R26, RZ, PT ;  /* 0x000000ff1a00720c */ /* 0x000fe20003fa6270 */
[----:B------:R2:W3:Y:S01]  /*11610*/  @P0 LDG.E.U8 R117, desc[UR18][R42.64] ;  /* 0x000000122a750981 */ /* 0x0004e2000c1e1100 */
[----:B------:R-:W-:Y:S01]  /*11620*/  IMAD R44, R44, UR4, RZ ;  /* 0x000000042c2c7c24 */ /* 0x000fe2000f8e02ff */
[----:B------:R-:W4:Y:S01]  /*11630*/  LDCU UR4, c[0x0][0x3b0] ;  /* 0x00007600ff0477ac */ /* 0x000f220008000800 */
[----:B-1----:R-:W-:Y:S01]  /*11640*/  PRMT R116, RZ, 0x7610, R116 ;  /* 0x00007610ff747816 */ /* 0x002fe20000000074 */
[----:B------:R-:W-:Y:S01]  /*11650*/  STL [R1+0x158], R122 ;  /* 0x0001587a01007387 */ /* 0x000fe20000100800 */
[----:B------:R-:W-:-:S02]  /*11660*/  IMAD R45, R45, UR5, RZ ;  /* 0x000000052d2d7c24 */ /* 0x000fc4000f8e02ff */
[----:B--2---:R-:W-:Y:S01]  /*11670*/  @P0 IMAD.MOV.U32 R42, RZ, RZ, R122 ;  /* 0x000000ffff2a0224 */ /* 0x004fe200078e007a */
[----:B------:R-:W5:Y:S01]  /*11680*/  LDL.LU R123, [R1+0xa84] ;  /* 0x000a8400017b7983 */ /* 0x000f620000300800 */
[----:B------:R-:W-:-:S03]  /*11690*/  @P0 IMAD.MOV.U32 R43, RZ, RZ, R124 ;  /* 0x000000ffff2b0224 */ /* 0x000fc600078e007c */
[----:B------:R1:W-:Y:S01]  /*116a0*/  STS.U8 [R30+UR9+0x4d80], R115 ;  /* 0x004d80731e007988 */ /* 0x0003e20008000009 */
[--C-:B------:R-:W-:Y:S02]  /*116b0*/  @!P4 IMAD.IADD R47, R47, 0x1, -R39.reuse ;  /* 0x000000012f2fc824 */ /* 0x100fe400078e0a27 */
[----:B------:R-:W-:Y:S01]  /*116c0*/  @!P2 IMAD.IADD R48, R48, 0x1, -R39 ;  /* 0x000000013030a824 */ /* 0x000fe200078e0a27 */
[----:B------:R-:W-:Y:S01]  /*116d0*/  STL [R1+0x154], R124 ;  /* 0x0001547c01007387 */ /* 0x000fe20000100800 */
[----:B------:R-:W-:Y:S01]  /*116e0*/  IADD3 R41, P6, PT, R44, R38, RZ ;  /* 0x000000262c297210 */ /* 0x000fe20007fde0ff */
[----:B------:R-:W-:Y:S01]  /*116f0*/  @!P5 IMAD.MOV R46, RZ, RZ, -R46 ;  /* 0x000000ffff2ed224 */ /* 0x000fe200078e0a2e */
[----:B------:R-:W2:Y:S01]  /*11700*/  LDCU UR5, c[0x0][0x3b0] ;  /* 0x00007600ff0577ac */ /* 0x000ea20008000800 */
[----:B------:R-:W5:Y:S01]  /*11710*/  LDL.LU R119, [R1+0xa80] ;  /* 0x000a800001777983 */ /* 0x000f620000300800 */
[----:B-1----:R-:W-:-:S03]  /*11720*/  PRMT R115, RZ, 0x7610, R115 ;  /* 0x00007610ff737816 */ /* 0x002fc60000000073 */
[----:B------:R1:W3:Y:S04]  /*11730*/  @P0 LDG.E.U8 R116, desc[UR18][R42.64] ;  /* 0x000000122a740981 */ /* 0x0002e8000c1e1100 */
[----:B------:R0:W-:Y:S01]  /*11740*/  STL [R1+0x160], R120 ;  /* 0x0001607801007387 */ /* 0x0001e20000100800 */
[----:B------:R-:W-:Y:S01]  /*11750*/  ISETP.GT.U32.AND P4, PT, R39, R47, PT ;  /* 0x0000002f2700720c */ /* 0x000fe20003f84070 */
[----:B-1----:R-:W-:Y:S02]  /*11760*/  @P0 IMAD.MOV.U32 R42, RZ, RZ, R120 ;  /* 0x000000ffff2a0224 */ /* 0x002fe400078e0078 */
[----:B------:R-:W-:Y:S01]  /*11770*/  @P0 IMAD.MOV.U32 R43, RZ, RZ, R121 ;  /* 0x000000ffff2b0224 */ /* 0x000fe200078e0079 */
[----:B0-----:R-:W-:Y:S01]  /*11780*/  IADD3 R120, P2, PT, R45, R38, RZ ;  /* 0x000000262d787210 */ /* 0x001fe20007f5e0ff */
[----:B------:R0:W-:Y:S04]  /*11790*/  STL [R1+0x15c], R121 ;  /* 0x00015c7901007387 */ /* 0x0001e80000100800 */
[----:B------:R1:W3:Y:S01]  /*117a0*/  @P0 LDG.E.U8 R115, desc[UR18][R42.64] ;  /* 0x000000122a730981 */ /* 0x0002e2000c1e1100 */
[----:B------:R-:W-:-:S02]  /*117b0*/  ISETP.GE.AND P5, PT, R27, RZ, PT ;  /* 0x000000ff1b00720c */ /* 0x000fc40003fa6270 */
[----:B------:R-:W-:Y:S01]  /*117c0*/  SEL R46, R5, R46, !P3 ;  /* 0x0000002e052e7207 */ /* 0x000fe20005800000 */
[----:B------:R-:W5:Y:S01]  /*117d0*/  LDL.LU R26, [R1+0xa7c] ;  /* 0x000a7c00011a7983 */ /* 0x000f620000300800 */
[----:B0-----:R-:W-:Y:S02]  /*117e0*/  LEA.HI.X.SX32 R121, R45, R35, 0x1, P2 ;  /* 0x000000232d797211 */ /* 0x001fe400010f0eff */
[C---:B------:R-:W-:Y:S02]  /*117f0*/  ISETP.GT.U32.AND P2, PT, R39.reuse, R49, PT ;  /* 0x000000312700720c */ /* 0x040fe40003f44070 */
[----:B-1----:R-:W-:Y:S02]  /*11800*/  LEA.HI.X.SX32 R42, R44, R35, 0x1, P6 ;  /* 0x000000232c2a7211 */ /* 0x002fe400030f0eff */
[----:B------:R-:W-:Y:S01]  /*11810*/  ISETP.GT.U32.AND P6, PT, R39, R48, PT ;  /* 0x000000302700720c */ /* 0x000fe20003fc4070 */
[----:B----4-:R-:W-:Y:S01]  /*11820*/  IMAD R46, R46, UR4, RZ ;  /* 0x000000042e2e7c24 */ /* 0x010fe2000f8e02ff */
[----:B------:R-:W-:Y:S01]  /*11830*/  STL [R1+0x198], R41 ;  /* 0x0001982901007387 */ /* 0x000fe20000100800 */
[----:B------:R-:W-:Y:S01]  /*11840*/  @P0 IMAD.MOV.U32 R43, RZ, RZ, R42 ;  /* 0x000000ffff2b0224 */ /* 0x000fe200078e002a */
[----:B------:R-:W0:Y:S01]  /*11850*/  LDCU UR4, c[0x0][0x3b0] ;  /* 0x00007600ff0477ac */ /* 0x000e220008000800 */
[--C-:B------:R-:W-:Y:S01]  /*11860*/  @!P4 IMAD.IADD R47, R47, 0x1, -R39.reuse ;  /* 0x000000012f2fc824 */ /* 0x100fe200078e0a27 */
[----:B------:R1:W-:Y:S03]  /*11870*/  STL [R1+0x194], R42 ;  /* 0x0001942a01007387 */ /* 0x0003e60000100800 */
[----:B------:R-:W-:Y:S01]  /*11880*/  @!P2 IMAD.IADD R49, R49, 0x1, -R39 ;  /* 0x000000013131a824 */ /* 0x000fe200078e0a27 */
[----:B------:R4:W-:Y:S01]  /*11890*/  STS.U8 [R30+UR9+0x5180], R114 ;  /* 0x005180721e007988 */ /* 0x0009e20008000009 */
[----:B------:R-:W-:-:S02]  /*118a0*/  @!P5 IMAD.MOV R47, RZ, RZ, -R47 ;  /* 0x000000ffff2fd224 */ /* 0x000fc400078e0a2f */
[----:B------:R-:W-:Y:S01]  /*118b0*/  @!P6 IMAD.IADD R48, R48, 0x1, -R39 ;  /* 0x000000013030e824 */ /* 0x000fe200078e0a27 */
[C---:B------:R-:W-:Y:S01]  /*118c0*/  ISETP.GT.U32.AND P6, PT, R39.reuse, R50, PT ;  /* 0x000000322700720c */ /* 0x040fe20003fc4070 */
[----:B-1----:R-:W-:Y:S01]  /*118d0*/  @P0 IMAD.MOV.U32 R42, RZ, RZ, R41 ;  /* 0x000000ffff2a0224 */ /* 0x002fe200078e0029 */
[----:B------:R-:W-:Y:S02]  /*118e0*/  IADD3 R41, P2, PT, R46, R38, RZ ;  /* 0x000000262e297210 */ /* 0x000fe40007f5e0ff */
[----:B------:R-:W-:Y:S02]  /*118f0*/  ISETP.GE.AND P4, PT, R164, RZ, PT ;  /* 0x000000ffa400720c */ /* 0x000fe40003f86270 */
[----:B----4-:R-:W-:Y:S02]  /*11900*/  PRMT R114, RZ, 0x7610, R114 ;  /* 0x00007610ff727816 */ /* 0x010fe40000000072 */
[----:B------:R-:W-:Y:S02]  /*11910*/  LEA.HI.X.SX32 R44, R46, R35, 0x1, P2 ;  /* 0x000000232e2c7211 */ /* 0x000fe400010f0eff */
[----:B------:R-:W-:Y:S01]  /*11920*/  ISETP.GT.U32.AND P2, PT, R39, R49, PT ;  /* 0x000000312700720c */ /* 0x000fe20003f44070 */
[----:B------:R1:W-:Y:S01]  /*11930*/  STS.U8 [R30+UR9+0x5580], R113 ;  /* 0x005580711e007988 */ /* 0x0003e20008000009 */
[----:B------:R-:W-:-:S03]  /*11940*/  SEL R47, R5, R47, !P3 ;  /* 0x0000002f052f7207 */ /* 0x000fc60005800000 */
[----:B------:R4:W3:Y:S01]  /*11950*/  @P0 LDG.E.U8 R114, desc[UR18][R42.64] ;  /* 0x000000122a720981 */ /* 0x0008e2000c1e1100 */
[----:B------:R-:W-:Y:S01]  /*11960*/  ISETP.GE.AND P5, PT, R163, RZ, PT ;  /* 0x000000ffa300720c */ /* 0x000fe20003fa6270 */
[----:B--2---:R-:W-:Y:S01]  /*11970*/  IMAD R47, R47, UR5, RZ ;  /* 0x000000052f2f7c24 */ /* 0x004fe2000f8e02ff */
[----:B------:R-:W2:Y:S01]  /*11980*/  LDCU UR5, c[0x0][0x3b0] ;  /* 0x00007600ff0577ac */ /* 0x000ea20008000800 */
[----:B-1----:R-:W-:Y:S01]  /*11990*/  PRMT R113, RZ, 0x7610, R113 ;  /* 0x00007610ff717816 */ /* 0x002fe20000000071 */
[----:B------:R-:W-:Y:S01]  /*119a0*/  STL [R1+0x1a0], R120 ;  /* 0x0001a07801007387 */ /* 0x000fe20000100800 */
[----:B----4-:R-:W-:-:S03]  /*119b0*/  @P0 IMAD.MOV.U32 R42, RZ, RZ, R120 ;  /* 0x000000ffff2a0224 */ /* 0x010fc600078e0078 */
[----:B------:R1:W-:Y:S01]  /*119c0*/  STS.U8 [R30+UR9+0x5980], R109 ;  /* 0x0059806d1e007988 */ /* 0x0003e20008000009 */
[----:B------:R-:W-:Y:S02]  /*119d0*/  @P0 IMAD.MOV.U32 R43, RZ, RZ, R121 ;  /* 0x000000ffff2b0224 */ /* 0x000fe400078e0079 */
[----:B------:R-:W-:Y:S01]  /*119e0*/  @!P6 IMAD.IADD R50, R50, 0x1, -R39 ;  /* 0x000000013232e824 */ /* 0x000fe200078e0a27 */
[----:B------:R-:W5:Y:S01]  /*119f0*/  LDL.LU R27, [R1+0xa78] ;  /* 0x000a7800011b7983 */ /* 0x000f620000300800 */
[----:B------:R-:W-:-:S03]  /*11a00*/  @!P4 IMAD.MOV R48, RZ, RZ, -R48 ;  /* 0x000000ffff30c224 */ /* 0x000fc600078e0a30 */
[----:B------:R-:W-:Y:S01]  /*11a10*/  STL [R1+0x19c], R121 ;  /* 0x00019c7901007387 */ /* 0x000fe20000100800 */
[----:B-1----:R-:W-:-:S03]  /*11a20*/  PRMT R109, RZ, 0x7610, R109 ;  /* 0x00007610ff6d7816 */ /* 0x002fc6000000006d */
[----:B------:R1:W4:Y:S01]  /*11a30*/  @P0 LDG.E.U8 R113, desc[UR18][R42.64] ;  /* 0x000000122a710981 */ /* 0x000322000c1e1100 */
[----:B------:R-:W-:-:S03]  /*11a40*/  @!P2 IMAD.IADD R49, R49, 0x1, -R39 ;  /* 0x000000013131a824 */ /* 0x000fc600078e0a27 */
[----:B------:R-:W5:Y:S01]  /*11a50*/  LDL.LU R164, [R1+0xa74] ;  /* 0x000a740001a47983 */ /* 0x000f620000300800 */
[----:B------:R-:W-:-:S03]  /*11a60*/  ISETP.GT.U32.AND P6, PT, R39, R50, PT ;  /* 0x000000322700720c */ /* 0x000fc60003fc4070 */
[----:B------:R0:W-:Y:S01]  /*11a70*/  STL [R1+0x1d0], R41 ;  /* 0x0001d02901007387 */ /* 0x0001e20000100800 */
[----:B-1----:R-:W-:Y:S02]  /*11a80*/  @P0 IMAD.MOV.U32 R42, RZ, RZ, R41 ;  /* 0x000000ffff2a0224 */ /* 0x002fe400078e0029 */
[----:B------:R-:W-:Y:S01]  /*11a90*/  @P0 IMAD.MOV.U32 R43, RZ, RZ, R44 ;  /* 0x000000ffff2b0224 */ /* 0x000fe200078e002c */
[----:B------:R-:W-:Y:S01]  /*11aa0*/  ISETP.GT.U32.AND P2, PT, R39, R51, PT ;  /* 0x000000332700720c */ /* 0x000fe20003f44070 */
[----:B------:R-:W-:Y:S01]  /*11ab0*/  STL [R1+0x1cc], R44 ;  /* 0x0001cc2c01007387 */ /* 0x000fe20000100800 */
[----:B0-----:R-:W-:-:S03]  /*11ac0*/  IADD3 R41, P4, PT, R47, R38, RZ ;  /* 0x000000262f297210 */ /* 0x001fc60007f9e0ff */
[----:B------:R0:W3:Y:S01]  /*11ad0*/  @P0 LDG.E.U8 R109, desc[UR18][R42.64] ;  /* 0x000000122a6d0981 */ /* 0x0000e2000c1e1100 */
[----:B------:R-:W-:Y:S01]  /*11ae0*/  SEL R48, R5, R48, !P3 ;  /* 0x0000003005307207 */ /* 0x000fe20005800000 */
[----:B------:R-:W-:Y:S02]  /*11af0*/  @!P5 IMAD.MOV R49, RZ, RZ, -R49 ;  /* 0x000000ffff31d224 */ /* 0x000fe400078e0a31 */
[----:B------:R-:W5:Y:S01]  /*11b00*/  LDL.LU R163, [R1+0xa70] ;  /* 0x000a700001a37983 */ /* 0x000f620000300800 */
[----:B0-----:R-:W-:Y:S02]  /*11b10*/  LEA.HI.X.SX32 R42, R47, R35, 0x1, P4 ;  /* 0x000000232f2a7211 */ /* 0x001fe400020f0eff */
[----:B------:R-:W-:Y:S01]  /*11b20*/  ISETP.GE.AND P4, PT, R118, RZ, PT ;  /* 0x000000ff7600720c */ /* 0x000fe20003f86270 */
[----:B------:R0:W-:Y:S01]  /*11b30*/  STS.U8 [R30+UR9+0x5d80], R108 ;  /* 0x005d806c1e007988 */ /* 0x0001e20008000009 */
[----:B------:R-:W-:Y:S01]  /*11b40*/  IMAD R48, R48, UR4, RZ ;  /* 0x0000000430307c24 */ /* 0x000fe2000f8e02ff */
[----:B------:R-:W1:Y:S01]  /*11b50*/  LDCU UR4, c[0x0][0x3b0] ;  /* 0x00007600ff0477ac */ /* 0x000e620008000800 */
[----:B------:R-:W-:Y:S01]  /*11b60*/  @P0 IMAD.MOV.U32 R43, RZ, RZ, R42 ;  /* 0x000000ffff2b0224 */ /* 0x000fe200078e002a */
[----:B------:R-:W-:Y:S01]  /*11b70*/  STL [R1+0x1d8], R41 ;  /* 0x0001d82901007387 */ /* 0x000fe20000100800 */
[----:B------:R-:W-:-:S03]  /*11b80*/  SEL R49, R5, R49, !P3 ;  /* 0x0000003105317207 */ /* 0x000fc60005800000 */
[----:B------:R2:W-:Y:S01]  /*11b90*/  STL [R1+0x1d4], R42 ;  /* 0x0001d42a01007387 */ /* 0x0005e20000100800 */
[----:B0-----:R-:W-:Y:S01]  /*11ba0*/  PRMT R108, RZ, 0x7610, R108 ;  /* 0x00007610ff6c7816 */ /* 0x001fe2000000006c */
[--C-:B------:R-:W-:Y:S01]  /*11bb0*/  @!P6 IMAD.IADD R50, R50, 0x1, -R39.reuse ;  /* 0x000000013232e824 */ /* 0x100fe200078e0a27 */
[----:B------:R-:W-:Y:S01]  /*11bc0*/  ISETP.GT.U32.AND P5, PT, R39, R52, PT ;  /* 0x000000342700720c */ /* 0x000fe20003fa4070 */
[----:B------:R-:W-:Y:S01]  /*11bd0*/  @!P2 IMAD.IADD R51, R51, 0x1, -R39 ;  /* 0x000000013333a824 */ /* 0x000fe200078e0a27 */
[----:B------:R0:W-:Y:S01]  /*11be0*/  STS.U8 [R30+UR9+0x6180], R107 ;  /* 0x0061806b1e007988 */ /* 0x0001e20008000009 */
[----:B--2---:R-:W-:-:S03]  /*11bf0*/  @P0 IMAD.MOV.U32 R42, RZ, RZ, R41 ;  /* 0x000000ffff2a0224 */ /* 0x004fc600078e0029 */
[----:B------:R-:W5:Y:S01]  /*11c00*/  LDL.LU R118, [R1+0xa6c] ;  /* 0x000a6c0001767983 */ /* 0x000f620000300800 */
[----:B------:R-:W-:Y:S01]  /*11c10*/  IMAD R49, R49, UR5, RZ ;  /* 0x0000000531317c24 */ /* 0x000fe2000f8e02ff */
[C---:B------:R-:W-:Y:S01]  /*11c20*/  ISETP.GT.U32.AND P2, PT, R39.reuse, R51, PT ;  /* 0x000000332700720c */ /* 0x040fe20003f44070 */
[----:B------:R-:W-:Y:S01]  /*11c30*/  @!P4 IMAD.MOV R50, RZ, RZ, -R50 ;  /* 0x000000ffff32c224 */ /* 0x000fe200078e0a32 */
[----:B------:R2:W3:Y:S01]  /*11c40*/  @P0 LDG.E.U8 R108, desc[UR18][R42.64] ;  /* 0x000000122a6c0981 */ /* 0x0004e2000c1e1100 */
[----:B------:R-:W-:Y:S02]  /*11c50*/  ISETP.GT.U32.AND P4, PT, R39, R54, PT ;  /* 0x000000362700720c */ /* 0x000fe40003f84070 */
[----:B------:R-:W-:Y:S01]  /*11c60*/  @!P5 IMAD.IADD R52, R52, 0x1, -R39 ;  /* 0x000000013434d824 */ /* 0x000fe200078e0a27 */
[----:B0-----:R-:W-:Y:S01]  /*11c70*/  PRMT R107, RZ, 0x7610, R107 ;  /* 0x00007610ff6b7816 */ /* 0x001fe2000000006b */
[----:B------:R-:W-:Y:S01]  /*11c80*/  STS.U8 [R30+UR9+0x6580], R106 ;  /* 0x0065806a1e007988 */ /* 0x000fe20008000009 */
[----:B------:R-:W0:Y:S01]  /*11c90*/  LDCU UR5, c[0x0][0x3b0] ;  /* 0x00007600ff0577ac */ /* 0x000e220008000800 */
[----:B--2---:R-:W-:-:S04]  /*11ca0*/  IADD3 R42, P6, PT, R48, R38, RZ ;  /* 0x00000026302a7210 */ /* 0x004fc80007fde0ff */
[-C--:B------:R-:W-:Y:S02]  /*11cb0*/  LEA.HI.X.SX32 R43, R48, R35.reuse, 0x1, P6 ;  /* 0x00000023302b7211 */ /* 0x080fe400030f0eff */
[----:B------:R-:W-:Y:S02]  /*11cc0*/  IADD3 R41, P6, PT, R49, R38, RZ ;  /* 0x0000002631297210 */ /* 0x000fe40007fde0ff */
[----:B------:R-:W-:Y:S01]  /*11cd0*/  SEL R50, R5, R50, !P3 ;  /* 0x0000003205327207 */ /* 0x000fe20005800000 */
[----:B------:R2:W-:Y:S01]  /*11ce0*/  STL [R1+0x1e0], R42 ;  /* 0x0001e02a01007387 */ /* 0x0005e20000100800 */
[----:B------:R-:W-:Y:S02]  /*11cf0*/  LEA.HI.X.SX32 R44, R49, R35, 0x1, P6 ;  /* 0x00000023312c7211 */ /* 0x000fe400030f0eff */
[----:B------:R-:W-:Y:S01]  /*11d00*/  ISETP.GE.AND P6, PT, R112, RZ, PT ;  /* 0x000000ff7000720c */ /* 0x000fe20003fc6270 */
[----:B-1----:R-:W-:Y:S01]  /*11d10*/  IMAD R50, R50, UR4, RZ ;  /* 0x0000000432327c24 */ /* 0x002fe2000f8e02ff */
[----:B------:R-:W1:Y:S01]  /*11d20*/  LDCU UR4, c[0x0][0x3b0] ;  /* 0x00007600ff0477ac */ /* 0x000e620008000800 */
[----:B------:R-:W-:Y:S01]  /*11d30*/  STL [R1+0x1dc], R43 ;  /* 0x0001dc2b01007387 */ /* 0x000fe20000100800 */
[----:B------:R-:W-:Y:S01]  /*11d40*/  @!P2 IMAD.IADD R51, R51, 0x1, -R39 ;  /* 0x000000013333a824 */ /* 0x000fe200078e0a27 */
[----:B------:R-:W-:-:S02]  /*11d50*/  ISETP.GT.U32.AND P5, PT, R39, R52, PT ;  /* 0x000000342700720c */ /* 0x000fc40003fa4070 */
[----:B------:R2:W3:Y:S01]  /*11d60*/  @P0 LDG.E.U8 R107, desc[UR18][R42.64] ;  /* 0x000000122a6b0981 */ /* 0x0004e2000c1e1100 */
[----:B------:R-:W-:-:S03]  /*11d70*/  @!P4 IMAD.IADD R54, R54, 0x1, -R39 ;  /* 0x000000013636c824 */ /* 0x000fc600078e0a27 */
[----:B------:R0:W-:Y:S04]  /*11d80*/  STL [R1+0x210], R41 ;  /* 0x0002102901007387 */ /* 0x0001e80000100800 */
[----:B------:R-:W5:Y:S01]  /*11d90*/  LDL.LU R112, [R1+0xa68] ;  /* 0x000a680001707983 */ /* 0x000f620000300800 */
[----:B--2---:R-:W-:Y:S01]  /*11da0*/  @P0 IMAD.MOV.U32 R42, RZ, RZ, R41 ;  /* 0x000000ffff2a0224 */ /* 0x004fe200078e0029 */
[----:B0-----:R-:W-:Y:S02]  /*11db0*/  IADD3 R41, P2, PT, R50, R38, RZ ;  /* 0x0000002632297210 */ /* 0x001fe40007f5e0ff */
[----:B------:R0:W-:Y:S01]  /*11dc0*/  STL [R1+0x20c], R44 ;  /* 0x00020c2c01007387 */ /* 0x0001e20000100800 */
[----:B------:R-:W-:Y:S01]  /*11dd0*/  @P0 IMAD.MOV.U32 R43, RZ, RZ, R44 ;  /* 0x000000ffff2b0224 */ /* 0x000fe200078e002c */
[C---:B------:R-:W-:Y:S01]  /*11de0*/  ISETP.GT.U32.AND P4, PT, R39.reuse, R54, PT ;  /* 0x000000362700720c */ /* 0x040fe20003f84070 */
[----:B------:R-:W-:Y:S01]  /*11df0*/  @!P6 IMAD.MOV R51, RZ, RZ, -R51 ;  /* 0x000000ffff33e224 */ /* 0x000fe200078e0a33 */
[----:B------:R-:W-:-:S02]  /*11e00*/  ISETP.GT.U32.AND P6, PT, R39, R55, PT ;  /* 0x000000372700720c */ /* 0x000fc40003fc4070 */
[----:B0-----:R-:W-:Y:S02]  /*11e10*/  LEA.HI.X.SX32 R44, R50, R35, 0x1, P2 ;  /* 0x00000023322c7211 */ /* 0x001fe400010f0eff */
[----:B------:R-:W-:Y:S02]  /*11e20*/  ISETP.GT.U32.AND P2, PT, R39, R53, PT ;  /* 0x000000352700720c */ /* 0x000fe40003f44070 */
[----:B------:R-:W-:Y:S02]  /*11e30*/  SEL R51, R5, R51, !P3 ;  /* 0x0000003305337207 */ /* 0x000fe40005800000 */
[----:B------:R-:W-:Y:S01]  /*11e40*/  PRMT R106, RZ, 0x7610, R106 ;  /* 0x00007610ff6a7816 */ /* 0x000fe2000000006a */
[--C-:B------:R-:W-:Y:S01]  /*11e50*/  @!P5 IMAD.IADD R52, R52, 0x1, -R39.reuse ;  /* 0x000000013434d824 */ /* 0x100fe200078e0a27 */
[----:B------:R-:W-:Y:S01]  /*11e60*/  ISETP.GE.AND P5, PT, R24, RZ, PT ;  /* 0x000000ff1800720c */ /* 0x000fe20003fa6270 */
[----:B------:R-:W-:Y:S01]  /*11e70*/  STS.U8 [R30+UR9+0x6980], R103 ;  /* 0x006980671e007988 */ /* 0x000fe20008000009 */
[----:B-1----:R-:W-:Y:S01]  /*11e80*/  IMAD R51, R51, UR4, RZ ;  /* 0x0000000433337c24 */ /* 0x002fe2000f8e02ff */
[----:B------:R-:W0:Y:S02]  /*11e90*/  LDCU UR4, c[0x0][0x3b0] ;  /* 0x00007600ff0477ac */ /* 0x000e240008000800 */
[----:B------:R-:W-:Y:S04]  /*11ea0*/  STS.U8 [R30+UR9+0x6d80], R102 ;  /* 0x006d80661e007988 */ /* 0x000fe80008000009 */
[----:B------:R-:W-:Y:S01]  /*11eb0*/  STS.U8 [R30+UR9+0x7180], R101 ;  /* 0x007180651e007988 */ /* 0x000fe20008000009 */
[----:B------:R-:W-:-:S03]  /*11ec0*/  @!P2 IMAD.IADD R53, R53, 0x1, -R39 ;  /* 0x000000013535a824 */ /* 0x000fc600078e0a27 */
[----:B------:R-:W-:Y:S04]  /*11ed0*/  STS.U8 [R30+UR9+0x7580], R100 ;  /* 0x007580641e007988 */ /* 0x000fe80008000009 */
[----:B------:R-:W-:Y:S04]  /*11ee0*/  STS.U8 [R30+UR9+0x7980], R99 ;  /* 0x007980631e007988 */ /* 0x000fe80008000009 */
[----:B------:R-:W-:Y:S01]  /*11ef0*/  STS.U8 [R30+UR9+0x7d80], R98 ;  /* 0x007d80621e007988 */ /* 0x000fe20008000009 */
[----:B------:R-:W-:-:S03]  /*11f00*/  @!P4 IMAD.IADD R54, R54, 0x1, -R39 ;  /* 0x000000013636c824 */ /* 0x000fc600078e0a27 */
[----:B------:R1:W-:Y:S01]  /*11f10*/  STS.U8 [R31+UR9+0x4200], R105 ;  /* 0x004200691f007988 */ /* 0x0003e20008000009 */
[----:B------:R-:W-:-:S03]  /*11f20*/  ISETP.GE.AND P2, PT, R25, RZ, PT ;  /* 0x000000ff1900720c */ /* 0x000fc60003f46270 */
[----:B------:R2:W3:Y:S04]  /*11f30*/  @P0 LDG.E.U8 R106, desc[UR18][R42.64] ;  /* 0x000000122a6a0981 */ /* 0x0004e8000c1e1100 */
[----:B------:R0:W-:Y:S01]  /*11f40*/  STL [R1+0x218], R41 ;  /* 0x0002182901007387 */ /* 0x0001e20000100800 */
[----:B-1----:R-:W-:Y:S01]  /*11f50*/  PRMT R105, RZ, 0x7610, R105 ;  /* 0x00007610ff697816 */ /* 0x002fe20000000069 */
[----:B--2---:R-:W-:Y:S02]  /*11f60*/  @P0 IMAD.MOV.U32 R42, RZ, RZ, R41 ;  /* 0x000000ffff2a0224 */ /* 0x004fe400078e0029 */
[----:B------:R-:W-:Y:S01]  /*11f70*/  @P0 IMAD.MOV.U32 R43, RZ, RZ, R44 ;  /* 0x000000ffff2b0224 */ /* 0x000fe200078e002c */
[----:B0-----:R-:W-:Y:S01]  /*11f80*/  IADD3 R41, P4, PT, R51, R38, RZ ;  /* 0x0000002633297210 */ /* 0x001fe20007f9e0ff */
[----:B------:R-:W-:-:S03]  /*11f90*/  @!P6 IMAD.IADD R55, R55, 0x1, -R39 ;  /* 0x000000013737e824 */ /* 0x000fc600078e0a27 */
[----:B------:R0:W2:Y:S01]  /*11fa0*/  @P0 LDG.E.U8 R105, desc[UR18][R42.64] ;  /* 0x000000122a690981 */ /* 0x0000a2000c1e1100 */
[----:B------:R-:W-:Y:S01]  /*11fb0*/  @!P5 IMAD.MOV R52, RZ, RZ, -R52 ;  /* 0x000000ffff34d224 */ /* 0x000fe200078e0a34 */
[----:B------:R-:W-:Y:S02]  /*11fc0*/  ISETP.GT.U32.AND P6, PT, R39, R55, PT ;  /* 0x000000372700720c */ /* 0x000fe40003fc4070 */
[----:B0-----:R-:W-:Y:S02]  /*11fd0*/  LEA.HI.X.SX32 R42, R51, R35, 0x1, P4 ;  /* 0x00000023332a7211 */ /* 0x001fe400020f0eff */
[C---:B------:R-:W-:Y:S01]  /*11fe0*/  ISETP.GT.U32.AND P4, PT, R39.reuse, R53, PT ;  /* 0x000000352700720c */ /* 0x040fe20003f84070 */
[----:B------:R-:W-:Y:S01]  /*11ff0*/  STL [R1+0x214], R44 ;  /* 0x0002142c01007387 */ /* 0x000fe20000100800 */
[----:B------:R-:W-:Y:S01]  /*12000*/  ISETP.GT.U32.AND P5, PT, R39, R56, PT ;  /* 0x000000382700720c */ /* 0x000fe20003fa4070 */
[----:B------:R-:W-:Y:S01]  /*12010*/  @!P2 IMAD.MOV R54, RZ, RZ, -R54 ;  /* 0x000000ffff36a224 */ /* 0x000fe200078e0a36 */
[----:B------:R-:W-:Y:S01]  /*12020*/  SEL R52, R5, R52, !P3 ;  /* 0x0000003405347207 */ /* 0x000fe20005800000 */
[----:B------:R-:W5:Y:S01]  /*12030*/  LDL.LU R24, [R1+0xa64] ;  /* 0x000a640001187983 */ /* 0x000f620000300800 */
[----:B------:R-:W-:Y:S01]  /*12040*/  ISETP.GE.AND P2, PT, R158, RZ, PT ;  /* 0x000000ff9e00720c */ /* 0x000fe20003f46270 */
[----:B------:R-:W-:-:S02]  /*12050*/  @P0 IMAD.MOV.U32 R43, RZ, RZ, R42 ;  /* 0x000000ffff2b0224 */ /* 0x000fc400078e002a */
[----:B------:R-:W5:Y:S01]  /*12060*/  LDL.LU R25, [R1+0xa60] ;  /* 0x000a600001197983 */ /* 0x000f620000300800 */
[----:B------:R-:W-:-:S03]  /*12070*/  SEL R54, R5, R54, !P3 ;  /* 0x0000003605367207 */ /* 0x000fc60005800000 */
[----:B------:R0:W-:Y:S01]  /*12080*/  STS.U8 [R31+UR9+0x4600], R104 ;  /* 0x004600681f007988 */ /* 0x0001e20008000009 */
[----:B------:R-:W-:Y:S01]  /*12090*/  IMAD R52, R52, UR5, RZ ;  /* 0x0000000534347c24 */ /* 0x000fe2000f8e02ff */
[----:B------:R-:W-:Y:S02]  /*120a0*/  PRMT R103, RZ, 0x7610, R103 ;  /* 0x00007610ff677816 */ /* 0x000fe40000000067 */
[----:B------:R-:W-:Y:S01]  /*120b0*/  STL [R1+0x220], R41 ;  /* 0x0002202901007387 */ /* 0x000fe20000100800 */
[--C-:B------:R-:W-:Y:S01]  /*120c0*/  @!P4 IMAD.IADD R53, R53, 0x1, -R39.reuse ;  /* 0x000000013535c824 */ /* 0x100fe200078e0a27 */
[----:B------:R-:W-:Y:S01]  /*120d0*/  PRMT R102, RZ, 0x7610, R102 ;  /* 0x00007610ff667816 */ /* 0x000fe20000000066 */
[--C-:B------:R-:W-:Y:S01]  /*120e0*/  @!P6 IMAD.IADD R55, R55, 0x1, -R39.reuse ;  /* 0x000000013737e824 */ /* 0x100fe200078e0a27 */
[----:B------:R1:W-:Y:S01]  /*120f0*/  STL [R1+0x21c], R42 ;  /* 0x00021c2a01007387 */ /* 0x0003e20000100800 */
[----:B0-----:R-:W-:Y:S01]  /*12100*/  PRMT R104, RZ, 0x7610, R104 ;  /* 0x00007610ff687816 */ /* 0x001fe20000000068 */
[----:B------:R-:W-:Y:S01]  /*12110*/  IMAD R54, R54, UR12, RZ ;  /* 0x0000000c36367c24 */ /* 0x000fe2000f8e02ff */
[----:B------:R-:W-:Y:S01]  /*12120*/  ISETP.GE.AND P4, PT, R157, RZ, PT ;  /* 0x000000ff9d00720c */ /* 0x000fe20003f86270 */
[----:B------:R-:W-:Y:S01]  /*12130*/  @!P5 IMAD.IADD R56, R56, 0x1, -R39 ;  /* 0x000000013838d824 */ /* 0x000fe200078e0a27 */
[----:B------:R-:W5:Y:S01]  /*12140*/  LDL.LU R158, [R1+0xa5c] ;  /* 0x000a5c00019e7983 */ /* 0x000f620000300800 */
[----:B------:R-:W-:Y:S01]  /*12150*/  @!P2 IMAD.MOV R53, RZ, RZ, -R53 ;  /* 0x000000ffff35a224 */ /* 0x000fe200078e0a35 */
[----:B------:R-:W-:Y:S01]  /*12160*/  PRMT R101, RZ, 0x7610, R101 ;  /* 0x00007610ff657816 */ /* 0x000fe20000000065 */
[----:B------:R-:W0:Y:S01]  /*12170*/  LDCU UR5, c[0x0][0x3b0] ;  /* 0x00007600ff0577ac */ /* 0x000e220008000800 */
[----:B-1----:R-:W-:Y:S01]  /*12180*/  @P0 IMAD.MOV.U32 R42, RZ, RZ, R41 ;  /* 0x000000ffff2a0224 */ /* 0x002fe200078e0029 */
[----:B------:R-:W-:Y:S01]  /*12190*/  ISETP.GT.U32.AND P5, PT, R39, R56, PT ;  /* 0x000000382700720c */ /* 0x000fe20003fa4070 */
[----:B------:R-:W5:Y:S01]  /*121a0*/  LDL.LU R157, [R1+0xa58] ;  /* 0x000a5800019d7983 */ /* 0x000f620000300800 */
[----:B------:R-:W-:Y:S01]  /*121b0*/  PRMT R100, RZ, 0x7610, R100 ;  /* 0x00007610ff647816 */ /* 0x000fe20000000064 */
[----:B------:R-:W1:Y:S02]  /*121c0*/  LDCU UR12, c[0x0][0x3b0] ;  /* 0x00007600ff0c77ac */ /* 0x000e640008000800 */
[----:B------:R0:W2:Y:S02]  /*121d0*/  @P0 LDG.E.U8 R104, desc[UR18][R42.64] ;  /* 0x000000122a680981 */ /* 0x0000a4000c1e1100 */
[----:B0-----:R-:W-:-:S04]  /*121e0*/  IADD3 R42, P6, PT, R52, R38, RZ ;  /* 0x00000026342a7210 */ /* 0x001fc80007fde0ff */
[----:B------:R-:W-:Y:S02]  /*121f0*/  LEA.HI.X.SX32 R43, R52, R35, 0x1, P6 ;  /* 0x00000023342b7211 */ /* 0x000fe400030f0eff */
[C---:B------:R-:W-:Y:S01]  /*12200*/  IADD3 R41, P6, PT, R54.reuse, R38, RZ ;  /* 0x0000002636297210 */ /* 0x040fe20007fde0ff */
[----:B------:R-:W-:Y:S01]  /*12210*/  @!P4 IMAD.MOV R55, RZ, RZ, -R55 ;  /* 0x000000ffff37c224 */ /* 0x000fe200078e0a37 */
[----:B------:R-:W-:Y:S01]  /*12220*/  SEL R53, R5, R53, !P3 ;  /* 0x0000003505357207 */ /* 0x000fe20005800000 */
[----:B------:R0:W-:Y:S01]  /*12230*/  STL [R1+0x270], R42 ;  /* 0x0002702a01007387 */ /* 0x0001e20000100800 */
[----:B------:R-:W-:Y:S02]  /*12240*/  LEA.HI.X.SX32 R44, R54, R35, 0x1, P6 ;  /* 0x00000023362c7211 */ /* 0x000fe400030f0eff */
[----:B------:R-:W-:Y:S01]  /*12250*/  ISETP.GT.U32.AND P2, PT, R39, R57, PT ;  /* 0x000000392700720c */ /* 0x000fe20003f44070 */
[----:B------:R0:W-:Y:S01]  /*12260*/  STL [R1+0x26c], R43 ;  /* 0x00026c2b01007387 */ /* 0x0001e20000100800 */
[----:B------:R-:W-:Y:S01]  /*12270*/  SEL R55, R5, R55, !P3 ;  /* 0x0000003705377207 */ /* 0x000fe20005800000 */
[----:B------:R-:W-:-:S02]  /*12280*/  IMAD R53, R53, UR4, RZ ;  /* 0x0000000435357c24 */ /* 0x000fc4000f8e02ff */
[----:B------:R0:W2:Y:S01]  /*12290*/  @P0 LDG.E.U8 R103, desc[UR18][R42.64] ;  /* 0x000000122a670981 */ /* 0x0000a2000c1e1100 */
[----:B------:R-:W-:Y:S01]  /*122a0*/  ISETP.GE.AND P4, PT, R111, RZ, PT ;  /* 0x000000ff6f00720c */ /* 0x000fe20003f86270 */
[----:B------:R-:W-:Y:S01]  /*122b0*/  IMAD R55, R55, UR13, RZ ;  /* 0x0000000d37377c24 */ /* 0x000fe2000f8e02ff */
[----:B------:R-:W1:Y:S01]  /*122c0*/  LDCU UR4, c[0x0][0x3b0] ;  /* 0x00007600ff0477ac */ /* 0x000e620008000800 */
[----:B------:R-:W-:Y:S02]  /*122d0*/  @!P5 IMAD.IADD R56, R56, 0x1, -R39 ;  /* 0x000000013838d824 */ /* 0x000fe400078e0a27 */
[----:B0-----:R-:W-:Y:S02]  /*122e0*/  @P0 IMAD.MOV.U32 R42, RZ, RZ, R41 ;  /* 0x000000ffff2a0224 */ /* 0x001fe400078e0029 */
[----:B------:R-:W-:Y:S01]  /*122f0*/  @P0 IMAD.MOV.U32 R43, RZ, RZ, R44 ;  /* 0x000000ffff2b0224 */ /* 0x000fe200078e002c */
[----:B------:R-:W-:Y:S01]  /*12300*/  ISETP.GT.U32.AND P5, PT, R39, R58, PT ;  /* 0x0000003a2700720c */ /* 0x000fe20003fa4070 */
[----:B------:R0:W-:Y:S01]  /*12310*/  STL [R1+0x278], R41 ;  /* 0x0002782901007387 */ /* 0x0001e20000100800 */
[----:B------:R-:W-:Y:S01]  /*12320*/  @!P2 IMAD.IADD R57, R57, 0x1, -R39 ;  /* 0x000000013939a824 */ /* 0x000fe200078e0a27 */
[----:B------:R-:W-:Y:S01]  /*12330*/  PRMT R99, RZ, 0x7610, R99 ;  /* 0x00007610ff637816 */ /* 0x000fe20000000063 */
[----:B------:R-:W1:Y:S01]  /*12340*/  LDCU UR13, c[0x0][0x3b0] ;  /* 0x00007600ff0d77ac */ /* 0x000e620008000800 */
[----:B------:R0:W2:Y:S01]  /*12350*/  @P0 LDG.E.U8 R102, desc[UR18][R42.64] ;  /* 0x000000122a660981 */ /* 0x0000a2000c1e1100 */
[----:B------:R-:W-:Y:S01]  /*12360*/  @!P4 IMAD.MOV R56, RZ, RZ, -R56 ;  /* 0x000000ffff38c224 */ /* 0x000fe200078e0a38 */
[----:B0-----:R-:W-:-:S04]  /*12370*/  IADD3 R42, P6, PT, R53, R38, RZ ;  /* 0x00000026352a7210 */ /* 0x001fc80007fde0ff */
[----:B------:R-:W-:Y:S02]  /*12380*/  LEA.HI.X.SX32 R43, R53, R35, 0x1, P6 ;  /* 0x00000023352b7211 */ /* 0x000fe400030f0eff */
[----:B------:R-:W-:Y:S01]  /*12390*/  IADD3 R41, P6, PT, R55, R38, RZ ;  /* 0x0000002637297210 */ /* 0x000fe20007fde0ff */
[----:B------:R0:W-:Y:S01]  /*123a0*/  STL [R1+0x274], R44 ;  /* 0x0002742c01007387 */ /* 0x0001e20000100800 */
[----:B------:R-:W-:Y:S01]  /*123b0*/  ISETP.GT.U32.AND P2, PT, R39, R57, PT ;  /* 0x000000392700720c */ /* 0x000fe20003f44070 */
[----:B------:R-:W-:Y:S01]  /*123c0*/  @!P5 IMAD.IADD R58, R58, 0x1, -R39 ;  /* 0x000000013a3ad824 */ /* 0x000fe200078e0a27 */
[----:B------:R-:W-:Y:S01]  /*123d0*/  SEL R56, R5, R56, !P3 ;  /* 0x0000003805387207 */ /* 0x000fe20005800000 */
[----:B------:R-:W5:Y:S01]  /*123e0*/  LDL.LU R111, [R1+0xa54] ;  /* 0x000a5400016f7983 */ /* 0x000f620000300800 */
[----:B------:R-:W-:-:S03]  /*123f0*/  ISETP.GE.AND P4, PT, R110, RZ, PT ;  /* 0x000000ff6e00720c */ /* 0x000fc60003f86270 */
[----:B------:R1:W2:Y:S01]  /*12400*/  @P0 LDG.E.U8 R101, desc[UR18][R42.64] ;  /* 0x000000122a650981 */ /* 0x0002a2000c1e1100 */
[----:B0-----:R-:W-:Y:S02]  /*12410*/  LEA.HI.X.SX32 R44, R55, R35, 0x1, P6 ;  /* 0x00000023372c7211 */ /* 0x001fe400030f0eff */
[C---:B------:R-:W-:Y:S01]  /*12420*/  ISETP.GT.U32.AND P6, PT, R39.reuse, R59, PT ;  /* 0x0000003b2700720c */ /* 0x040fe20003fc4070 */
[----:B-1----:R-:W-:Y:S01]  /*12430*/  IMAD R56, R56, UR4, RZ ;  /* 0x0000000438387c24 */ /* 0x002fe2000f8e02ff */
[----:B------:R-:W-:Y:S01]  /*12440*/  ISETP.GT.U32.AND P5, PT, R39, R58, PT ;  /* 0x0000003a2700720c */ /* 0x000fe20003fa4070 */
[----:B------:R0:W-:Y:S01]  /*12450*/  STL [R1+0x280], R42 ;  /* 0x0002802a01007387 */ /* 0x0001e20000100800 */
[----:B------:R-:W-:Y:S01]  /*12460*/  @!P2 IMAD.IADD R57, R57, 0x1, -R39 ;  /* 0x000000013939a824 */ /* 0x000fe200078e0a27 */
[----:B------:R-:W1:Y:S02]  /*12470*/  LDCU UR4, c[0x0][0x3b0] ;  /* 0x00007600ff0477ac */ /* 0x000e640008000800 */
[----:B------:R4:W-:Y:S04]  /*12480*/  STL [R1+0x27c], R43 ;  /* 0x00027c2b01007387 */ /* 0x0009e80000100800 */
[----:B------:R4:W-:Y:S01]  /*12490*/  STL [R1+0x2b0], R41 ;  /* 0x0002b02901007387 */ /* 0x0009e20000100800 */
[----:B0-----:R-:W-:-:S02]  /*124a0*/  @P0 IMAD.MOV.U32 R42, RZ, RZ, R41 ;  /* 0x000000ffff2a0224 */ /* 0x001fc400078e0029 */
[----:B------:R-:W-:Y:S01]  /*124b0*/  @!P6 IMAD.IADD R59, R59, 0x1, -R39 ;  /* 0x000000013b3be824 */ /* 0x000fe200078e0a27 */
[----:B------:R0:W-:Y:S01]  /*124c0*/  STL [R1+0x2ac], R44 ;  /* 0x0002ac2c01007387 */ /* 0x0001e20000100800 */
[----:B----4-:R-:W-:Y:S01]  /*124d0*/  @P0 IMAD.MOV.U32 R43, RZ, RZ, R44 ;  /* 0x000000ffff2b0224 */ /* 0x010fe200078e002c */
[----:B------:R-:W-:Y:S01]  /*124e0*/  IADD3 R41, P6, PT, R56, R38, RZ ;  /* 0x0000002638297210 */ /* 0x000fe20007fde0ff */
[----:B------:R-:W-:Y:S01]  /*124f0*/  @!P4 IMAD.MOV R57, RZ, RZ, -R57 ;  /* 0x000000ffff39c224 */ /* 0x000fe200078e0a39 */
[C---:B------:R-:W-:Y:S01]  /*12500*/  ISETP.GT.U32.AND P2, PT, R39.reuse, R59, PT ;  /* 0x0000003b2700720c */ /* 0x040fe20003f44070 */
[----:B------:R-:W-:Y:S01]  /*12510*/  @!P5 IMAD.IADD R58, R58, 0x1, -R39 ;  /* 0x000000013a3ad824 */ /* 0x000fe200078e0a27 */
[----:B------:R4:W2:Y:S01]  /*12520*/  @P0 LDG.E.U8 R100, desc[UR18][R42.64] ;  /* 0x000000122a640981 */ /* 0x0008a2000c1e1100 */
[----:B0-----:R-:W-:Y:S02]  /*12530*/  LEA.HI.X.SX32 R44, R56, R35, 0x1, P6 ;  /* 0x00000023382c7211 */ /* 0x001fe400030f0eff */
[----:B------:R-:W-:Y:S01]  /*12540*/  ISETP.GE.AND P6, PT, R22, RZ, PT ;  /* 0x000000ff1600720c */ /* 0x000fe20003fc6270 */
[----:B------:R-:W5:Y:S01]  /*12550*/  LDL.LU R110, [R1+0xa50] ;  /* 0x000a5000016e7983 */ /* 0x000f620000300800 */
[----:B------:R-:W-:-:S02]  /*12560*/  ISETP.GT.U32.AND P4, PT, R39, R60, PT ;  /* 0x0000003c2700720c */ /* 0x000fc40003f84070 */
[----:B------:R-:W-:Y:S02]  /*12570*/  SEL R57, R5, R57, !P3 ;  /* 0x0000003905397207 */ /* 0x000fe40005800000 */
[----:B------:R-:W-:-:S03]  /*12580*/  ISETP.GE.AND P5, PT, R23, RZ, PT ;  /* 0x000000ff1700720c */ /* 0x000fc60003fa6270 */
[----:B------:R-:W-:Y:S01]  /*12590*/  IMAD R57, R57, UR5, RZ ;  /* 0x0000000539397c24 */ /* 0x000fe2000f8e02ff */
[----:B------:R-:W0:Y:S01]  /*125a0*/  LDCU UR5, c[0x0][0x3b0] ;  /* 0x00007600ff0577ac */ /* 0x000e220008000800 */
[----:B----4-:R-:W-:Y:S01]  /*125b0*/  @P0 IMAD.MOV.U32 R42, RZ, RZ, R41 ;  /* 0x000000ffff2a0224 */ /* 0x010fe200078e0029 */
[----:B------:R4:W-:Y:S01]  /*125c0*/  STL [R1+0x2b8], R41 ;  /* 0x0002b82901007387 */ /* 0x0009e20000100800 */
[----:B------:R-:W-:Y:S02]  /*125d0*/  @P0 IMAD.MOV.U32 R43, RZ, RZ, R44 ;  /* 0x000000ffff2b0224 */ /* 0x000fe400078e002c */
[----:B------:R-:W-:Y:S01]  /*125e0*/  @!P6 IMAD.MOV R58, RZ, RZ, -R58 ;  /* 0x000000ffff3ae224 */ /* 0x000fe200078e0a3a */
[----:B------:R-:W5:Y:S01]  /*125f0*/  LDL.LU R22, [R1+0xa4c] ;  /* 0x000a4c0001167983 */ /* 0x000f620000300800 */
[--C-:B------:R-:W-:Y:S02]  /*12600*/  @!P2 IMAD.IADD R59, R59, 0x1, -R39.reuse ;  /* 0x000000013b3ba824 */ /* 0x100fe400078e0a27 */
[----:B------:R-:W-:Y:S01]  /*12610*/  @!P4 IMAD.IADD R60, R60, 0x1, -R39 ;  /* 0x000000013c3cc824 */ /* 0x000fe200078e0a27 */
[----:B------:R-:W-:Y:S01]  /*12620*/  ISETP.GT.U32.AND P2, PT, R39, R62, PT ;  /* 0x0000003e2700720c */ /* 0x000fe20003f44070 */
[----:B------:R0:W2:Y:S01]  /*12630*/  @P0 LDG.E.U8 R99, desc[UR18][R42.64] ;  /* 0x000000122a630981 */ /* 0x0000a2000c1e1100 */
[----:B----4-:R-:W-:Y:S01]  /*12640*/  IADD3 R41, P6, PT, R57, R38, RZ ;  /* 0x0000002639297210 */ /* 0x010fe20007fde0ff */
[----:B------:R-:W-:Y:S01]  /*12650*/  @!P5 IMAD.MOV R59, RZ, RZ, -R59 ;  /* 0x000000ffff3bd224 */ /* 0x000fe200078e0a3b */
[----:B------:R-:W-:-:S02]  /*12660*/  ISETP.GT.U32.AND P4, PT, R39, R61, PT ;  /* 0x0000003d2700720c */ /* 0x000fc40003f84070 */
[----:B0-----:R-:W-:Y:S02]  /*12670*/  LEA.HI.X.SX32 R42, R57, R35, 0x1, P6 ;  /* 0x00000023392a7211 */ /* 0x001fe400030f0eff */
[----:B------:R-:W-:Y:S02]  /*12680*/  ISETP.GT.U32.AND P6, PT, R39, R60, PT ;  /* 0x0000003c2700720c */ /* 0x000fe40003fc4070 */
[C---:B------:R-:W-:Y:S01]  /*12690*/  SEL R59, R5.reuse, R59, !P3 ;  /* 0x0000003b053b7207 */ /* 0x040fe20005800000 */
[----:B------:R-:W-:Y:S01]  /*126a0*/  STL [R1+0x2b4], R44 ;  /* 0x0002b42c01007387 */ /* 0x000fe20000100800 */
[----:B------:R-:W-:Y:S02]  /*126b0*/  SEL R58, R5, R58, !P3 ;  /* 0x0000003a053a7207 */ /* 0x000fe40005800000 */
[----:B------:R-:W-:Y:S01]  /*126c0*/  ISETP.GE.AND P5, PT, R156, RZ, PT ;  /* 0x000000ff9c00720c */ /* 0x000fe20003fa6270 */
[----:B------:R-:W5:Y:S01]  /*126d0*/  LDL.LU R23, [R1+0xa48] ;  /* 0x000a480001177983 */ /* 0x000f620000300800 */
[----:B------:R-:W-:Y:S01]  /*126e0*/  IMAD R59, R59, UR5, RZ ;  /* 0x000000053b3b7c24 */ /* 0x000fe2000f8e02ff */
[----:B------:R-:W-:Y:S01]  /*126f0*/  PRMT R98, RZ, 0x7610, R98 ;  /* 0x00007610ff627816 */ /* 0x000fe20000000062 */
[----:B------:R-:W-:Y:S01]  /*12700*/  @P0 IMAD.MOV.U32 R43, RZ, RZ, R42 ;  /* 0x000000ffff2b0224 */ /* 0x000fe200078e002a */
[----:B------:R-:W-:Y:S01]  /*12710*/  STL [R1+0x2c0], R41 ;  /* 0x0002c02901007387 */ /* 0x000fe20000100800 */
[--C-:B------:R-:W-:Y:S01]  /*12720*/  @!P2 IMAD.IADD R62, R62, 0x1, -R39.reuse ;  /* 0x000000013e3ea824 */ /* 0x100fe200078e0a27 */
[----:B------:R-:W0:Y:S02]  /*12730*/  LDCU UR5, c[0x0][0x3b0] ;  /* 0x00007600ff0577ac */ /* 0x000e240008000800 */
[----:B------:R4:W-:Y:S01]  /*12740*/  STL [R1+0x2bc], R42 ;  /* 0x0002bc2a01007387 */ /* 0x0009e20000100800 */
[----:B-1----:R-:W-:Y:S01]  /*12750*/  IMAD R58, R58, UR4, RZ ;  /* 0x000000043a3a7c24 */ /* 0x002fe2000f8e02ff */
[----:B------:R-:W1:Y:S01]  /*12760*/  LDCU UR4, c[0x0][0x3b0] ;  /* 0x00007600ff0477ac */ /* 0x000e620008000800 */
[--C-:B------:R-:W-:Y:S01]  /*12770*/  @!P6 IMAD.IADD R60, R60, 0x1, -R39.reuse ;  /* 0x000000013c3ce824 */ /* 0x100fe200078e0a27 */
[----:B------:R0:W-:Y:S01]  /*12780*/  STS.U8 [R31+UR9+0x4a00], R97 ;  /* 0x004a00611f007988 */ /* 0x0001e20008000009 */
[----:B------:R-:W-:Y:S01]  /*12790*/  @!P4 IMAD.IADD R61, R61, 0x1, -R39 ;  /* 0x000000013d3dc824 */ /* 0x000fe200078e0a27 */
[----:B------:R-:W-:Y:S01]  /*127a0*/  ISETP.GT.U32.AND P4, PT, R39, R62, PT ;  /* 0x0000003e2700720c */ /* 0x000fe20003f84070 */
[----:B----4-:R-:W-:Y:S01]  /*127b0*/  @P0 IMAD.MOV.U32 R42, RZ, RZ, R41 ;  /* 0x000000ffff2a0224 */ /* 0x010fe200078e0029 */
[C---:B------:R-:W-:Y:S01]  /*127c0*/  IADD3 R41, P6, PT, R59.reuse, R38, RZ ;  /* 0x000000263b297210 */ /* 0x040fe20007fde0ff */
[----:B------:R-:W5:Y:S04]  /*127d0*/  LDL.LU R156, [R1+0xa44] ;  /* 0x000a4400019c7983 */ /* 0x000f680000300800 */
[----:B------:R4:W2:Y:S01]  /*127e0*/  @P0 LDG.E.U8 R98, desc[UR18][R42.64] ;  /* 0x000000122a620981 */ /* 0x0008a2000c1e1100 */
[----:B------:R-:W-:-:S02]  /*127f0*/  LEA.HI.X.SX32 R44, R59, R35, 0x1, P6 ;  /* 0x000000233b2c7211 */ /* 0x000fc400030f0eff */
[----:B------:R-:W-:Y:S01]  /*12800*/  ISETP.GE.AND P6, PT, R150, RZ, PT ;  /* 0x000000ff9600720c */ /* 0x000fe20003fc6270 */
[----:B------:R-:W-:Y:S01]  /*12810*/  @!P5 IMAD.MOV R60, RZ, RZ, -R60 ;  /* 0x000000ffff3cd224 */ /* 0x000fe200078e0a3c */
[----:B----4-:R-:W-:-:S04]  /*12820*/  IADD3 R42, P2, PT, R58, R38, RZ ;  /* 0x000000263a2a7210 */ /* 0x010fc80007f5e0ff */
[----:B------:R-:W-:Y:S02]  /*12830*/  LEA.HI.X.SX32 R43, R58, R35, 0x1, P2 ;  /* 0x000000233a2b7211 */ /* 0x000fe400010f0eff */
[C---:B------:R-:W-:Y:S02]  /*12840*/  ISETP.GT.U32.AND P2, PT, R39.reuse, R61, PT ;  /* 0x0000003d2700720c */ /* 0x040fe40003f44070 */
[----:B------:R-:W-:Y:S02]  /*12850*/  ISETP.GT.U32.AND P5, PT, R39, R63, PT ;  /* 0x0000003f2700720c */ /* 0x000fe40003fa4070 */
[----:B------:R-:W-:Y:S01]  /*12860*/  SEL R60, R5, R60, !P3 ;  /* 0x0000003c053c7207 */ /* 0x000fe20005800000 */
[----:B------:R-:W-:Y:S01]  /*12870*/  @!P4 IMAD.IADD R62, R62, 0x1, -R39 ;  /* 0x000000013e3ec824 */ /* 0x000fe200078e0a27 */
[----:B0-----:R-:W-:Y:S02]  /*12880*/  PRMT R97, RZ, 0x7610, R97 ;  /* 0x00007610ff617816 */ /* 0x001fe40000000061 */
[----:B------:R-:W-:Y:S01]  /*12890*/  ISETP.GE.AND P4, PT, R20, RZ, PT ;  /* 0x000000ff1400720c */ /* 0x000fe20003f86270 */
[----:B------:R-:W-:Y:S01]  /*128a0*/  IMAD R60, R60, UR12, RZ ;  /* 0x0000000c3c3c7c24 */ /* 0x000fe2000f8e02ff */
[----:B------:R0:W-:Y:S01]  /*128b0*/  STL [R1+0x2f0], R42 ;  /* 0x0002f02a01007387 */ /* 0x0001e20000100800 */
[----:B------:R-:W-:Y:S01]  /*128c0*/  @!P6 IMAD.MOV R62, RZ, RZ, -R62 ;  /* 0x000000ffff3ee224 */ /* 0x000fe200078e0a3e */
[----:B------:R-:W4:Y:S01]  /*128d0*/  LDCU UR12, c[0x0][0x3b0] ;  /* 0x00007600ff0c77ac */ /* 0x000f220008000800 */
[----:B------:R-:W-:Y:S01]  /*128e0*/  @!P2 IMAD.IADD R61, R61, 0x1, -R39 ;  /* 0x000000013d3da824 */ /* 0x000fe200078e0a27 */
[----:B------:R-:W-:Y:S04]  /*128f0*/  STL [R1+0x2ec], R43 ;  /* 0x0002ec2b01007387 */ /* 0x000fe80000100800 */
[----:B------:R0:W2:Y:S01]  /*12900*/  @P0 LDG.E.U8 R97, desc[UR18][R42.64] ;  /* 0x000000122a610981 */ /* 0x0000a2000c1e1100 */
[----:B------:R-:W-:-:S03]  /*12910*/  SEL R62, R5, R62, !P3 ;  /* 0x0000003e053e7207 */ /* 0x000fc60005800000 */
[----:B------:R1:W-:Y:S01]  /*12920*/  STL [R1+0x2f8], R41 ;  /* 0x0002f82901007387 */ /* 0x0003e20000100800 */
[----:B------:R-:W-:-:S03]  /*12930*/  @!P5 IMAD.IADD R63, R63, 0x1, -R39 ;  /* 0x000000013f3fd824 */ /* 0x000fc600078e0a27 */
[----:B------:R4:W-:Y:S01]  /*12940*/  STS.U8 [R31+UR9+0x4e00], R96 ;  /* 0x004e00601f007988 */ /* 0x0009e20008000009 */
[----:B0-----:R-:W-:-:S03]  /*12950*/  @P0 IMAD.MOV.U32 R42, RZ, RZ, R41 ;  /* 0x000000ffff2a0224 */ /* 0x001fc600078e0029 */
[----:B------:R-:W5:Y:S01]  /*12960*/  LDL.LU R150, [R1+0xa40] ;  /* 0x000a400001967983 */ /* 0x000f620000300800 */
[----:B-1----:R-:W-:Y:S01]  /*12970*/  IADD3 R41, P2, PT, R60, R38, RZ ;  /* 0x000000263c297210 */ /* 0x002fe20007f5e0ff */
[----:B------:R-:W-:Y:S02]  /*12980*/  @P0 IMAD.MOV.U32 R43, RZ, RZ, R44 ;  /* 0x000000ffff2b0224 */ /* 0x000fe400078e002c */
[----:B------:R0:W-:Y:S01]  /*12990*/  STL [R1+0x2f4], R44 ;  /* 0x0002f42c01007387 */ /* 0x0001e20000100800 */
[----:B----4-:R-:W-:Y:S01]  /*129a0*/  PRMT R96, RZ, 0x7610, R96 ;  /* 0x00007610ff607816 */ /* 0x010fe20000000060 */
[----:B------:R-:W-:Y:S02]  /*129b0*/  @!P4 IMAD.MOV R61, RZ, RZ, -R61 ;  /* 0x000000ffff3dc224 */ /* 0x000fe400078e0a3d */
[----:B------:R1:W-:Y:S01]  /*129c0*/  STS.U8 [R31+UR9+0x5200], R95 ;  /* 0x0052005f1f007988 */ /* 0x0003e20008000009 */
[----:B------:R-:W-:Y:S01]  /*129d0*/  IMAD R62, R62, UR4, RZ ;  /* 0x000000043e3e7c24 */ /* 0x000fe2000f8e02ff */
[----:B------:R-:W-:Y:S01]  /*129e0*/  ISETP.GT.U32.AND P5, PT, R39, R63, PT ;  /* 0x0000003f2700720c */ /* 0x000fe20003fa4070 */
[----:B------:R-:W4:Y:S01]  /*129f0*/  LDCU UR4, c[0x0][0x3b0] ;  /* 0x00007600ff0477ac */ /* 0x000f220008000800 */
[----:B------:R3:W2:Y:S01]  /*12a00*/  @P0 LDG.E.U8 R96, desc[UR18][R42.64] ;  /* 0x000000122a600981 */ /* 0x0006a2000c1e1100 */
[----:B0-----:R-:W-:-:S02]  /*12a10*/  LEA.HI.X.SX32 R44, R60, R35, 0x1, P2 ;  /* 0x000000233c2c7211 */ /* 0x001fc400010f0eff */
[----:B------:R-:W-:Y:S01]  /*12a20*/  ISETP.GT.U32.AND P6, PT, R39, R64, PT ;  /* 0x000000402700720c */ /* 0x000fe20003fc4070 */
[----:B------:R-:W5:Y:S01]  /*12a30*/  LDL.LU R20, [R1+0xa3c] ;  /* 0x000a3c0001147983 */ /* 0x000f620000300800 */
[----:B-1----:R-:W-:Y:S02]  /*12a40*/  PRMT R95, RZ, 0x7610, R95 ;  /* 0x00007610ff5f7816 */ /* 0x002fe4000000005f */
[----:B------:R-:W-:Y:S01]  /*12a50*/  SEL R61, R5, R61, !P3 ;  /* 0x0000003d053d7207 */ /* 0x000fe20005800000 */
[----:B---3--:R-:W-:Y:S02]  /*12a60*/  @P0 IMAD.MOV.U32 R42, RZ, RZ, R41 ;  /* 0x000000ffff2a0224 */ /* 0x008fe400078e0029 */
[----:B------:R-:W-:Y:S01]  /*12a70*/  @P0 IMAD.MOV.U32 R43, RZ, RZ, R44 ;  /* 0x000000ffff2b0224 */ /* 0x000fe200078e002c */
[----:B------:R-:W-:Y:S02]  /*12a80*/  IADD3 R45, P4, PT, R62, R38, RZ ;  /* 0x000000263e2d7210 */ /* 0x000fe40007f9e0ff */
[----:B------:R-:W-:-:S02]  /*12a90*/  ISETP.GE.AND P2, PT, R21, RZ, PT ;  /* 0x000000ff1500720c */ /* 0x000fc40003f46270 */
[----:B------:R0:W3:Y:S01]  /*12aa0*/  @P0 LDG.E.U8 R95, desc[UR18][R42.64] ;  /* 0x000000122a5f0981 */ /* 0x0000e2000c1e1100 */
[----:B------:R-:W-:Y:S01]  /*12ab0*/  IMAD R61, R61, UR5, RZ ;  /* 0x000000053d3d7c24 */ /* 0x000fe2000f8e02ff */
[----:B------:R-:W1:Y:S01]  /*12ac0*/  LDCU UR5, c[0x0][0x3b0] ;  /* 0x00007600ff0577ac */ /* 0x000e620008000800 */
[--C-:B------:R-:W-:Y:S01]  /*12ad0*/  @!P5 IMAD.IADD R63, R63, 0x1, -R39.reuse ;  /* 0x000000013f3fd824 */ /* 0x100fe200078e0a27 */
[----:B------:R4:W-:Y:S01]  /*12ae0*/  STL [R1+0x300], R41 ;  /* 0x0003002901007387 */ /* 0x0009e20000100800 */
[----:B0-----:R-:W-:Y:S02]  /*12af0*/  LEA.HI.X.SX32 R42, R62, R35, 0x1, P4 ;  /* 0x000000233e2a7211 */ /* 0x001fe400020f0eff */
[----:B------:R-:W-:Y:S01]  /*12b00*/  ISETP.GT.U32.AND P4, PT, R39, R66, PT ;  /* 0x000000422700720c */ /* 0x000fe20003f84070 */
[----:B------:R-:W-:Y:S01]  /*12b10*/  @!P6 IMAD.IADD R64, R64, 0x1, -R39 ;  /* 0x000000014040e824 */ /* 0x000fe200078e0a27 */
[----:B----4-:R-:W-:Y:S01]  /*12b20*/  IADD3 R41, P5, PT, R61, R38, RZ ;  /* 0x000000263d297210 */ /* 0x010fe20007fbe0ff */
[----:B------:R0:W-:Y:S01]  /*12b30*/  STL [R1+0x2fc], R44 ;  /* 0x0002fc2c01007387 */ /* 0x0001e20000100800 */
[----:B------:R-:W-:-:S02]  /*12b40*/  @!P2 IMAD.MOV R63, RZ, RZ, -R63 ;  /* 0x000000ffff3fa224 */ /* 0x000fc400078e0a3f */
[----:B------:R-:W-:Y:S01]  /*12b50*/  ISETP.GT.U32.AND P6, PT, R39, R64, PT ;  /* 0x000000402700720c */ /* 0x000fe20003fc4070 */
[----:B------:R-:W5:Y:S01]  /*12b60*/  LDL.LU R21, [R1+0xa38] ;  /* 0x000a380001157983 */ /* 0x000f620000300800 */
[----:B------:R-:W-:Y:S02]  /*12b70*/  ISETP.GE.AND P2, PT, R18, RZ, PT ;  /* 0x000000ff1200720c */ /* 0x000fe40003f46270 */
[----:B0-----:R-:W-:Y:S02]  /*12b80*/  LEA.HI.X.SX32 R44, R61, R35, 0x1, P5 ;  /* 0x000000233d2c7211 */ /* 0x001fe400028f0eff */
[----:B------:R-:W-:Y:S01]  /*12b90*/  ISETP.GT.U32.AND P5, PT, R39, R65, PT ;  /* 0x000000412700720c */ /* 0x000fe20003fa4070 */
[----:B------:R-:W-:Y:S01]  /*12ba0*/  @!P4 IMAD.IADD R66, R66, 0x1, -R39 ;  /* 0x000000014242c824 */ /* 0x000fe200078e0a27 */
[----:B------:R-:W-:Y:S01]  /*12bb0*/  SEL R63, R5, R63, !P3 ;  /* 0x0000003f053f7207 */ /* 0x000fe20005800000 */
[----:B------:R0:W-:Y:S01]  /*12bc0*/  STS.U8 [R31+UR9+0x5600], R94 ;  /* 0x0056005e1f007988 */ /* 0x0001e20008000009 */
[----:B------:R-:W-:-:S02]  /*12bd0*/  @P0 IMAD.MOV.U32 R43, RZ, RZ, R42 ;  /* 0x000000ffff2b0224 */ /* 0x000fc400078e002a */
[----:B------:R-:W-:Y:S01]  /*12be0*/  ISETP.GT.U32.AND P4, PT, R39, R66, PT ;  /* 0x000000422700720c */ /* 0x000fe20003f84070 */
[----:B------:R-:W-:Y:S01]  /*12bf0*/  STL [R1+0x328], R45 ;  /* 0x0003282d01007387 */ /* 0x000fe20000100800 */
[----:B------:R-:W-:Y:S01]  /*12c00*/  IMAD R63, R63, UR4, RZ ;  /* 0x000000043f3f7c24 */ /* 0x000fe2000f8e02ff */
[----:B------:R-:W4:Y:S02]  /*12c10*/  LDCU UR4, c[0x0][0x3b0] ;  /* 0x00007600ff0477ac */ /* 0x000f240008000800 */
[----:B------:R1:W-:Y:S01]  /*12c20*/  STL [R1+0x324], R42 ;  /* 0x0003242a01007387 */ /* 0x0003e20000100800 */
[----:B0-----:R-:W-:Y:S01]  /*12c30*/  PRMT R94, RZ, 0x7610, R94 ;  /* 0x00007610ff5e7816 */ /* 0x001fe2000000005e */
[--C-:B------:R-:W-:Y:S02]  /*12c40*/  @!P5 IMAD.IADD R65, R65, 0x1, -R39.reuse ;  /* 0x000000014141d824 */ /* 0x100fe400078e0a27 */
[----:B------:R0:W-:Y:S01]  /*12c50*/  STS.U8 [R31+UR9+0x5a00], R93 ;  /* 0x005a005d1f007988 */ /* 0x0001e20008000009 */
[----:B------:R-:W-:-:S02]  /*12c60*/  @!P6 IMAD.IADD R64, R64, 0x1, -R39 ;  /* 0x000000014040e824 */ /* 0x000fc400078e0a27 */
[----:B-1----:R-:W-:Y:S01]  /*12c70*/  @P0 IMAD.MOV.U32 R42, RZ, RZ, R45 ;  /* 0x000000ffff2a0224 */ /* 0x002fe200078e002d */
[----:B------:R1:W-:Y:S01]  /*12c80*/  STL [R1+0x330], R41 ;  /* 0x0003302901007387 */ /* 0x0003e20000100800 */
[----:B0-----:R-:W-:-:S03]  /*12c90*/  PRMT R93, RZ, 0x7610, R93 ;  /* 0x00007610ff5d7816 */ /* 0x001fc6000000005d */
[----:B------:R0:W2:Y:S01]  /*12ca0*/  @P0 LDG.E.U8 R94, desc[UR18][R42.64] ;  /* 0x000000122a5e0981 */ /* 0x0000a2000c1e1100 */
[----:B------:R-:W-:Y:S01]  /*12cb0*/  @!P2 IMAD.MOV R64, RZ, RZ, -R64 ;  /* 0x000000ffff40a224 */ /* 0x000fe200078e0a40 */
[----:B------:R-:W-:Y:S01]  /*12cc0*/  ISETP.GT.U32.AND P5, PT, R39, R65, PT ;  /* 0x000000412700720c */ /* 0x000fe20003fa4070 */
[----:B------:R-:W-:Y:S02]  /*12cd0*/  @!P4 IMAD.IADD R66, R66, 0x1, -R39 ;  /* 0x000000014242c824 */ /* 0x000fe400078e0a27 */
[----:B0-----:R-:W-:Y:S02]  /*12ce0*/  @P0 IMAD.MOV.U32 R42, RZ, RZ, R41 ;  /* 0x000000ffff2a0224 */ /* 0x001fe400078e0029 */
[----:B------:R-:W-:Y:S01]  /*12cf0*/  @P0 IMAD.MOV.U32 R43, RZ, RZ, R44 ;  /* 0x000000ffff2b0224 */ /* 0x000fe200078e002c */
[----:B-1----:R-:W-:Y:S02]  /*12d00*/  IADD3 R41, P6, PT, R63, R38, RZ ;  /* 0x000000263f297210 */ /* 0x002fe40007fde0ff */
[----:B------:R-:W-:-:S02]  /*12d10*/  ISETP.GE.AND P4, PT, R146, RZ, PT ;  /* 0x000000ff9200720c */ /* 0x000fc40003f86270 */
[----:B------:R0:W2:Y:S01]  /*12d20*/  @P0 LDG.E.U8 R93, desc[UR18][R42.64] ;  /* 0x000000122a5d0981 */ /* 0x0000a2000c1e1100 */
[----:B------:R-:W-:Y:S02]  /*12d30*/  SEL R64, R5, R64, !P3 ;  /* 0x0000004005407207 */ /* 0x000fe40005800000 */
[----:B------:R-:W-:Y:S01]  /*12d40*/  ISETP.GE.AND P2, PT, R19, RZ, PT ;  /* 0x000000ff1300720c */ /* 0x000fe20003f46270 */
[----:B------:R-:W-:Y:S01]  /*12d50*/  STL [R1+0x32c], R44 ;  /* 0x00032c2c01007387 */ /* 0x000fe20000100800 */
[----:B0-----:R-:W-:Y:S01]  /*12d60*/  LEA.HI.X.SX32 R42, R63, R35, 0x1, P6 ;  /* 0x000000233f2a7211 */ /* 0x001fe200030f0eff */
[----:B----4-:R-:W-:Y:S01]  /*12d70*/  IMAD R64, R64, UR4, RZ ;  /* 0x0000000440407c24 */ /* 0x010fe2000f8e02ff */
[----:B------:R-:W-:Y:S01]  /*12d80*/  ISETP.GT.U32.AND P6, PT, R39, R69, PT ;  /* 0x000000452700720c */ /* 0x000fe20003fc4070 */
[----:B------:R-:W5:Y:S01]  /*12d90*/  LDL.LU R18, [R1+0xa34] ;  /* 0x000a340001127983 */ /* 0x000f620000300800 */
[----:B------:R-:W-:Y:S01]  /*12da0*/  @!P5 IMAD.IADD R65, R65, 0x1, -R39 ;  /* 0x000000014141d824 */ /* 0x000fe200078e0a27 */
[----:B------:R-:W-:Y:S01]  /*12db0*/  PRMT R91, RZ, 0x7610, R91 ;  /* 0x00007610ff5b7816 */ /* 0x000fe2000000005b */
[----:B------:R-:W-:Y:S01]  /*12dc0*/  @P0 IMAD.MOV.U32 R43, RZ, RZ, R42 ;  /* 0x000000ffff2b0224 */ /* 0x000fe200078e002a */
[----:B------:R-:W-:Y:S04]  /*12dd0*/  STL [R1+0x338], R41 ;  /* 0x0003382901007387 */ /* 0x000fe80000100800 */
[----:B------:R-:W-:Y:S01]  /*12de0*/  @!P2 IMAD.MOV R66, RZ, RZ, -R66 ;  /* 0x000000ffff42a224 */ /* 0x000fe200078e0a42 */
[----:B------:R-:W0:Y:S01]  /*12df0*/  LDCU UR4, c[0x0][0x3b0] ;  /* 0x00007600ff0477ac */ /* 0x000e220008000800 */
[----:B------:R1:W-:Y:S01]  /*12e00*/  STL [R1+0x334], R42 ;  /* 0x0003342a01007387 */ /* 0x0003e20000100800 */
[----:B------:R-:W-:Y:S01]  /*12e10*/  @!P4 IMAD.MOV R65, RZ, RZ, -R65 ;  /* 0x000000ffff41c224 */ /* 0x000fe200078e0a41 */
[----:B------:R-:W-:Y:S01]  /*12e20*/  ISETP.GT.U32.AND P4, PT, R39, R68, PT ;  /* 0x000000442700720c */ /* 0x000fe20003f84070 */
[----:B------:R-:W-:Y:S01]  /*12e30*/  @!P6 IMAD.IADD R69, R69, 0x1, -R39 ;  /* 0x000000014545e824 */ /* 0x000fe200078e0a27 */
[----:B------:R-:W-:Y:S01]  /*12e40*/  SEL R66, R5, R66, !P3 ;  /* 0x0000004205427207 */ /* 0x000fe20005800000 */
[----:B------:R-:W5:Y:S01]  /*12e50*/  LDL.LU R19, [R1+0xa30] ;  /* 0x000a300001137983 */ /* 0x000f620000300800 */
[----:B-1----:R-:W-:Y:S01]  /*12e60*/  @P0 IMAD.MOV.U32 R42, RZ, RZ, R41 ;  /* 0x000000ffff2a0224 */ /* 0x002fe200078e0029 */
[----:B------:R-:W-:-:S02]  /*12e70*/  IADD3 R41, P5, PT, R64, R38, RZ ;  /* 0x0000002640297210 */ /* 0x000fc40007fbe0ff */
[----:B------:R-:W5:Y:S02]  /*12e80*/  LDL.LU R146, [R1+0xa2c] ;  /* 0x000a2c0001927983 */ /* 0x000f640000300800 */
[----:B------:R-:W-:Y:S02]  /*12e90*/  LEA.HI.X.SX32 R44, R64, R35, 0x1, P5 ;  /* 0x00000023402c7211 */ /* 0x000fe400028f0eff */
[----:B------:R1:W4:Y:S01]  /*12ea0*/  @P0 LDG.E.U8 R92, desc[UR18][R42.64] ;  /* 0x000000122a5c0981 */ /* 0x000322000c1e1100 */
[C---:B------:R-:W-:Y:S02]  /*12eb0*/  ISETP.GT.U32.AND P5, PT, R39.reuse, R67, PT ;  /* 0x000000432700720c */ /* 0x040fe40003fa4070 */
[----:B------:R-:W-:Y:S02]  /*12ec0*/  ISETP.GT.U32.AND P6, PT, R39, R69, PT ;  /* 0x000000452700720c */ /* 0x000fe40003fc4070 */
[----:B------:R-:W-:Y:S01]  /*12ed0*/  SEL R65, R5, R65, !P3 ;  /* 0x0000004105417207 */ /* 0x000fe20005800000 */
[----:B------:R0:W-:Y:S04]  /*12ee0*/  STL [R1+0x340], R41 ;  /* 0x0003402901007387 */ /* 0x0001e80000100800 */
[----:B------:R-:W-:Y:S01]  /*12ef0*/  IMAD R65, R65, UR12, RZ ;  /* 0x0000000c41417c24 */ /* 0x000fe2000f8e02ff */
[----:B------:R-:W-:Y:S01]  /*12f00*/  ISETP.GE.AND P2, PT, R139, RZ, PT ;  /* 0x000000ff8b00720c */ /* 0x000fe20003f46270 */
[----:B-1----:R-:W-:-:S02]  /*12f10*/  @P0 IMAD.MOV.U32 R42, RZ, RZ, R41 ;  /* 0x000000ffff2a0224 */ /* 0x002fc400078e0029 */
[----:B------:R-:W-:Y:S02]  /*12f20*/  @P0 IMAD.MOV.U32 R43, RZ, RZ, R44 ;  /* 0x000000ffff2b0224 */ /* 0x000fe400078e002c */
[----:B------:R-:W-:Y:S02]  /*12f30*/  IMAD R66, R66, UR5, RZ ;  /* 0x0000000542427c24 */ /* 0x000fe4000f8e02ff */
[--C-:B------:R-:W-:Y:S01]  /*12f40*/  @!P4 IMAD.IADD R68, R68, 0x1, -R39.reuse ;  /* 0x000000014444c824 */ /* 0x100fe200078e0a27 */
[----:B0-----:R-:W-:Y:S01]  /*12f50*/  IADD3 R41, P4, PT, R65, R38, RZ ;  /* 0x0000002641297210 */ /* 0x001fe20007f9e0ff */
[--C-:B------:R-:W-:Y:S01]  /*12f60*/  @!P5 IMAD.IADD R67, R67, 0x1, -R39.reuse ;  /* 0x000000014343d824 */ /* 0x100fe200078e0a27 */
[----:B------:R0:W-:Y:S01]  /*12f70*/  STL [R1+0x33c], R44 ;  /* 0x00033c2c01007387 */ /* 0x0001e20000100800 */
[----:B------:R-:W-:Y:S01]  /*12f80*/  @!P6 IMAD.IADD R69, R69, 0x1, -R39 ;  /* 0x000000014545e824 */ /* 0x000fe200078e0a27 */
[----:B------:R-:W-:Y:S01]  /*12f90*/  ISETP.GT.U32.AND P5, PT, R39, R68, PT ;  /* 0x000000442700720c */ /* 0x000fe20003fa4070 */
[----:B------:R-:W1:Y:S01]  /*12fa0*/  LDCU UR5, c[0x0][0x3b0] ;  /* 0x00007600ff0577ac */ /* 0x000e620008000800 */
[----:B------:R0:W2:Y:S01]  /*12fb0*/  @P0 LDG.E.U8 R91, desc[UR18][R42.64] ;  /* 0x000000122a5b0981 */ /* 0x0000a2000c1e1100 */
[----:B------:R-:W1:Y:S01]  /*12fc0*/  LDCU UR12, c[0x0][0x3b0] ;  /* 0x00007600ff0c77ac */ /* 0x000e620008000800 */
[----:B------:R-:W-:-:S02]  /*12fd0*/  PRMT R90, RZ, 0x7610, R90 ;  /* 0x00007610ff5a7816 */ /* 0x000fc4000000005a */
[----:B------:R-:W5:Y:S01]  /*12fe0*/  LDL.LU R139, [R1+0xa28] ;  /* 0x000a2800018b7983 */ /* 0x000f620000300800 */
[----:B0-----:R-:W-:Y:S02]  /*12ff0*/  LEA.HI.X.SX32 R44, R65, R35, 0x1, P4 ;  /* 0x00000023412c7211 */ /* 0x001fe400020f0eff */
[----:B------:R-:W-:Y:S02]  /*13000*/  ISETP.GT.U32.AND P4, PT, R39, R67, PT ;  /* 0x000000432700720c */ /* 0x000fe40003f84070 */
[----:B------:R-:W-:-:S04]  /*13010*/  IADD3 R42, P6, PT, R66, R38, RZ ;  /* 0x00000026422a7210 */ /* 0x000fc80007fde0ff */
[----:B------:R-:W-:Y:S02]  /*13020*/  LEA.HI.X.SX32 R43, R66, R35, 0x1, P6 ;  /* 0x00000023422b7211 */ /* 0x000fe400030f0eff */
[----:B------:R-:W-:Y:S01]  /*13030*/  ISETP.GT.U32.AND P6, PT, R39, R70, PT ;  /* 0x000000462700720c */ /* 0x000fe20003fc4070 */
[----:B------:R-:W-:Y:S01]  /*13040*/  @!P2 IMAD.MOV R69, RZ, RZ, -R69 ;  /* 0x000000ffff45a224 */ /* 0x000fe200078e0a45 */
[----:B------:R-:W-:Y:S01]  /*13050*/  ISETP.GE.AND P2, PT, R16, RZ, PT ;  /* 0x000000ff1000720c */ /* 0x000fe20003f46270 */
[--C-:B------:R-:W-:Y:S01]  /*13060*/  @!P5 IMAD.IADD R68, R68, 0x1, -R39.reuse ;  /* 0x000000014444d824 */ /* 0x100fe200078e0a27 */
[----:B------:R-:W-:Y:S01]  /*13070*/  ISETP.GE.AND P5, PT, R17, RZ, PT ;  /* 0x000000ff1100720c */ /* 0x000fe20003fa6270 */
[----:B------:R-:W-:Y:S01]  /*13080*/  @!P4 IMAD.IADD R67, R67, 0x1, -R39 ;  /* 0x000000014343c824 */ /* 0x000fe200078e0a27 */
[----:B------:R-:W-:Y:S01]  /*13090*/  ISETP.GT.U32.AND P4, PT, R39, R71, PT ;  /* 0x000000472700720c */ /* 0x000fe20003f84070 */
[----:B------:R0:W-:Y:S01]  /*130a0*/  STL [R1+0x368], R42 ;  /* 0x0003682a01007387 */ /* 0x0001e20000100800 */
[----:B------:R-:W-:-:S02]  /*130b0*/  SEL R69, R5, R69, !P3 ;  /* 0x0000004505457207 */ /* 0x000fc40005800000 */
[----:B------:R-:W-:Y:S01]  /*130c0*/  PRMT R89, RZ, 0x7610, R89 ;  /* 0x00007610ff597816 */ /* 0x000fe20000000059 */
[----:B------:R0:W2:Y:S02]  /*130d0*/  @P0 LDG.E.U8 R90, desc[UR18][R42.64] ;  /* 0x000000122a5a0981 */ /* 0x0000a4000c1e1100 */
[----:B------:R-:W-:Y:S02]  /*130e0*/  @!P6 IMAD.IADD R70, R70, 0x1, -R39 ;  /* 0x000000014646e824 */ /* 0x000fe400078e0a27 */
[----:B------:R-:W-:-:S03]  /*130f0*/  @!P2 IMAD.MOV R68, RZ, RZ, -R68 ;  /* 0x000000ffff44a224 */ /* 0x000fc600078e0a44 */
[----:B------:R-:W-:Y:S01]  /*13100*/  ISETP.GT.U32.AND P6, PT, R39, R70, PT ;  /* 0x000000462700720c */ /* 0x000fe20003fc4070 */
[----:B------:R-:W-:Y:S01]  /*13110*/  IMAD R69, R69, UR4, RZ ;  /* 0x0000000445457c24 */ /* 0x000fe2000f8e02ff */
[----:B------:R1:W-:Y:S01]  /*13120*/  STL [R1+0x370], R41 ;  /* 0x0003702901007387 */ /* 0x0003e20000100800 */
[----:B------:R-:W-:Y:S01]  /*13130*/  @!P5 IMAD.MOV R67, RZ, RZ, -R67 ;  /* 0x000000ffff43d224 */ /* 0x000fe200078e0a43 */
[----:B------:R-:W-:Y:S01]  /*13140*/  SEL R68, R5, R68, !P3 ;  /* 0x0000004405447207 */ /* 0x000fe20005800000 */
[----:B------:R-:W-:Y:S01]  /*13150*/  @!P4 IMAD.IADD R71, R71, 0x1, -R39 ;  /* 0x000000014747c824 */ /* 0x000fe200078e0a27 */
[----:B------:R1:W-:Y:S01]  /*13160*/  STL [R1+0x364], R43 ;  /* 0x0003642b01007387 */ /* 0x0003e20000100800 */
[----:B0-----:R-:W-:Y:S01]  /*13170*/  @P0 IMAD.MOV.U32 R42, RZ, RZ, R41 ;  /* 0x000000ffff2a0224 */ /* 0x001fe200078e0029 */
[----:B------:R-:W-:Y:S01]  /*13180*/  ISETP.GE.AND P2, PT, R14, RZ, PT ;  /* 0x000000ff0e00720c */ /* 0x000fe20003f46270 */
[----:B------:R-:W0:Y:S01]  /*13190*/  LDCU UR4, c[0x0][0x3b0] ;  /* 0x00007600ff0477ac */ /* 0x000e220008000800 */
[----:B------:R-:W-:Y:S01]  /*131a0*/  ISETP.GT.U32.AND P4, PT, R39, R72, PT ;  /* 0x000000482700720c */ /* 0x000fe20003f84070 */
[----:B-1----:R-:W-:Y:S01]  /*131b0*/  IMAD R68, R68, UR5, RZ ;  /* 0x0000000544447c24 */ /* 0x002fe2000f8e02ff */
[-C--:B------:R-:W-:Y:S01]  /*131c0*/  IADD3 R41, P5, PT, R69, R38.reuse, RZ ;  /* 0x0000002645297210 */ /* 0x080fe20007fbe0ff */
[----:B------:R-:W-:Y:S01]  /*131d0*/  @P0 IMAD.MOV.U32 R43, RZ, RZ, R44 ;  /* 0x000000ffff2b0224 */ /* 0x000fe200078e002c */
[----:B------:R-:W-:Y:S01]  /*131e0*/  SEL R67, R5, R67, !P3 ;  /* 0x0000004305437207 */ /* 0x000fe20005800000 */
[----:B------:R-:W-:Y:S01]  /*131f0*/  STL [R1+0x36c], R44 ;  /* 0x00036c2c01007387 */ /* 0x000fe20000100800 */
[----:B------:R-:W-:Y:S01]  /*13200*/  @!P6 IMAD.IADD R70, R70, 0x1, -R39 ;  /* 0x000000014646e824 */ /* 0x000fe200078e0a27 */
[----:B------:R-:W-:Y:S01]  /*13210*/  PRMT R88, RZ, 0x7610, R88 ;  /* 0x00007610ff587816 */ /* 0x000fe20000000058 */
[----:B------:R-:W1:Y:S01]  /*13220*/  LDCU UR5, c[0x0][0x3b0] ;  /* 0x00007600ff0577ac */ /* 0x000e620008000800 */
[----:B------:R0:W2:Y:S01]  /*13230*/  @P0 LDG.E.U8 R89, desc[UR18][R42.64] ;  /* 0x000000122a590981 */ /* 0x0000a2000c1e1100 */
[----:B------:R-:W-:Y:S01]  /*13240*/  IMAD R67, R67, UR12, RZ ;  /* 0x0000000c43437c24 */ /* 0x000fe2000f8e02ff */
[----:B------:R-:W-:-:S02]  /*13250*/  IADD3 R45, P6, PT, R68, R38, RZ ;  /* 0x00000026442d7210 */ /* 0x000fc40007fde0ff */
[----:B------:R-:W5:Y:S01]  /*13260*/  LDL.LU R16, [R1+0xa24] ;  /* 0x000a240001107983 */ /* 0x000f620000300800 */
[----:B------:R-:W-:Y:S01]  /*13270*/  @!P2 IMAD.MOV R70, RZ, RZ, -R70 ;  /* 0x000000ffff46a224 */ /* 0x000fe200078e0a46 */
[----:B------:R-:W-:Y:S01]  /*13280*/  PRMT R87, RZ, 0x7610, R87 ;  /* 0x00007610ff577816 */ /* 0x000fe20000000057 */
[----:B------:R-:W-:Y:S01]  /*13290*/  @!P4 IMAD.IADD R72, R72, 0x1, -R39 ;  /* 0x000000014848c824 */ /* 0x000fe200078e0a27 */
[----:B------:R-:W5:Y:S01]  /*132a0*/  LDL.LU R17, [R1+0xa20] ;  /* 0x000a200001117983 */ /* 0x000f620000300800 */
[-C--:B0-----:R-:W-:Y:S01]  /*132b0*/  LEA.HI.X.SX32 R42, R69, R35.reuse, 0x1, P5 ;  /* 0x00000023452a7211 */ /* 0x081fe200028f0eff */
[----:B------:R-:W0:Y:S02]  /*132c0*/  LDCU UR12, c[0x0][0x3b0] ;  /* 0x00007600ff0c77ac */ /* 0x000e240008000800 */
[----:B------:R-:W5:Y:S01]  /*132d0*/  LDL.LU R14, [R1+0xa1c] ;  /* 0x000a1c00010e7983 */ /* 0x000f620000300800 */
[----:B------:R-:W-:Y:S01]  /*132e0*/  LEA.HI.X.SX32 R120, R68, R35, 0x1, P6 ;  /* 0x0000002344787211 */ /* 0x000fe200030f0eff */
[----:B------:R-:W-:-:S02]  /*132f0*/  @P0 IMAD.MOV.U32 R43, RZ, RZ, R42 ;  /* 0x000000ffff2b0224 */ /* 0x000fc400078e002a */
[----:B------:R-:W-:Y:S01]  /*13300*/  STL [R1+0x378], R41 ;  /* 0x0003782901007387 */ /* 0x000fe20000100800 */
[----:B------:R-:W-:-:S03]  /*13310*/  ISETP.GT.U32.AND P5, PT, R39, R71, PT ;  /* 0x000000472700720c */ /* 0x000fc60003fa4070 */
[----:B------:R0:W-:Y:S01]  /*13320*/  STL [R1+0x374], R42 ;  /* 0x0003742a01007387 */ /* 0x0001e20000100800 */
[----:B------:R-:W-:Y:S02]  /*13330*/  ISETP.GT.U32.AND P2, PT, R39, R73, PT ;  /* 0x000000492700720c */ /* 0x000fe40003f44070 */
[----:B------:R-:W-:Y:S01]  /*13340*/  ISETP.GE.AND P4, PT, R15, RZ, PT ;  /* 0x000000ff0f00720c */ /* 0x000fe20003f86270 */
[----:B0-----:R-:W-:Y:S01]  /*13350*/  @P0 IMAD.MOV.U32 R42, RZ, RZ, R41 ;  /* 0x000000ffff2a0224 */ /* 0x001fe200078e0029 */
[----:B------:R-:W-:-:S04]  /*13360*/  IADD3 R41, P6, PT, R67, R38, RZ ;  /* 0x0000002643297210 */ /* 0x000fc80007fde0ff */
[----:B------:R-:W-:Y:S01]  /*13370*/  LEA.HI.X.SX32 R44, R67, R35, 0x1, P6 ;  /* 0x00000023432c7211 */ /* 0x000fe200030f0eff */
[----:B------:R0:W2:Y:S01]  /*13380*/  @P0 LDG.E.U8 R88, desc[UR18][R42.64] ;  /* 0x000000122a580981 */ /* 0x0000a2000c1e1100 */
[----:B------:R-:W-:Y:S02]  /*13390*/  ISETP.GT.U32.AND P6, PT, R39, R72, PT ;  /* 0x000000482700720c */ /* 0x000fe40003fc4070 */
[----:B------:R-:W-:Y:S01]  /*133a0*/  SEL R70, R5, R70, !P3 ;  /* 0x0000004605467207 */ /* 0x000fe20005800000 */
[----:B------:R-:W-:Y:S01]  /*133b0*/  @!P5 IMAD.IADD R71, R71, 0x1, -R39 ;  /* 0x000000014747d824 */ /* 0x000fe200078e0a27 */
[----:B------:R-:W-:Y:S01]  /*133c0*/  PRMT R69, RZ, 0x7610, R69 ;  /* 0x00007610ff457816 */ /* 0x000fe20000000045 */
[----:B0-----:R-:W-:Y:S02]  /*133d0*/  @P0 IMAD.MOV.U32 R42, RZ, RZ, R45 ;  /* 0x000000ffff2a0224 */ /* 0x001fe400078e002d */
[----:B------:R-:W-:Y:S02]  /*133e0*/  @P0 IMAD.MOV.U32 R43, RZ, RZ, R120 ;  /* 0x000000ffff2b0224 */ /* 0x000fe400078e0078 */
[----:B------:R-:W-:-:S03]  /*133f0*/  @!P2 IMAD.IADD R73, R73, 0x1, -R39 ;  /* 0x000000014949a824 */ /* 0x000fc600078e0a27 */
[----:B------:R0:W2:Y:S01]  /*13400*/  @P0 LDG.E.U8 R87, desc[UR18][R42.64] ;  /* 0x000000122a570981 */ /* 0x0000a2000c1e1100 */
[----:B------:R-:W-:Y:S01]  /*13410*/  IMAD R70, R70, UR13, RZ ;  /* 0x0000000d46467c24 */ /* 0x000fe2000f8e02ff */
[----:B------:R-:W-:Y:S01]  /*13420*/  ISETP.GE.AND P5, PT, R138, RZ, PT ;  /* 0x000000ff8a00720c */ /* 0x000fe20003fa6270 */
[----:B------:R-:W-:Y:S02]  /*13430*/  @!P4 IMAD.MOV R71, RZ, RZ, -R71 ;  /* 0x000000ffff47c224 */ /* 0x000fe400078e0a47 */
[----:B------:R-:W-:Y:S01]  /*13440*/  @!P6 IMAD.IADD R72, R72, 0x1, -R39 ;  /* 0x000000014848e824 */ /* 0x000fe200078e0a27 */
[C---:B------:R-:W-:Y:S01]  /*13450*/  ISETP.GT.U32.AND P6, PT, R39.reuse, R73, PT ;  /* 0x000000492700720c */ /* 0x040fe20003fc4070 */
[----:B------:R-:W-:Y:S01]  /*13460*/  STL [R1+0x380], R45 ;  /* 0x0003802d01007387 */ /* 0x000fe20000100800 */
[----:B0-----:R-:W-:Y:S02]  /*13470*/  @P0 IMAD.MOV.U32 R42, RZ, RZ, R41 ;  /* 0x000000ffff2a0224 */ /* 0x001fe400078e0029 */
[----:B------:R-:W-:Y:S01]  /*13480*/  @P0 IMAD.MOV.U32 R43, RZ, RZ, R44 ;  /* 0x000000ffff2b0224 */ /* 0x000fe200078e002c */
[----:B------:R-:W-:Y:S01]  /*13490*/  ISETP.GT.U32.AND P4, PT, R39, R74, PT ;  /* 0x0000004a2700720c */ /* 0x000fe20003f84070 */
[----:B------:R-:W0:Y:S03]  /*134a0*/  LDCU UR13, c[0x0][0x3b0] ;  /* 0x00007600ff0d77ac */ /* 0x000e260008000800 */
[----:B------:R1:W2:Y:S01]  /*134b0*/  @P0 LDG.E.U8 R69, desc[UR18][R42.64] ;  /* 0x000000122a450981 */ /* 0x0002a2000c1e1100 */
[----:B------:R-:W-:-:S02]  /*134c0*/  SEL R71, R5, R71, !P3 ;  /* 0x0000004705477207 */ /* 0x000fc40005800000 */
[----:B-1----:R-:W-:-:S03]  /*134d0*/  IADD3 R42, P2, PT, R70, R38, RZ ;  /* 0x00000026462a7210 */ /* 0x002fc60007f5e0ff */
[----:B------:R-:W-:Y:S01]  /*134e0*/  IMAD R71, R71, UR4, RZ ;  /* 0x0000000447477c24 */ /* 0x000fe2000f8e02ff */
[----:B------:R-:W-:Y:S01]  /*134f0*/  STL [R1+0x37c], R120 ;  /* 0x00037c7801007387 */ /* 0x000fe20000100800 */
[----:B------:R-:W1:Y:S01]  /*13500*/  LDCU UR4, c[0x0][0x3b0] ;  /* 0x00007600ff0477ac */ /* 0x000e620008000800 */
[----:B------:R-:W-:Y:S02]  /*13510*/  LEA.HI.X.SX32 R43, R70, R35, 0x1, P2 ;  /* 0x00000023462b7211 */ /* 0x000fe400010f0eff */
[----:B------:R-:W-:Y:S01]  /*13520*/  ISETP.GE.AND P2, PT, R135, RZ, PT ;  /* 0x000000ff8700720c */ /* 0x000fe20003f46270 */
[----:B------:R0:W-:Y:S01]  /*13530*/  STL [R1+0x3a8], R41 ;  /* 0x0003a82901007387 */ /* 0x0001e20000100800 */
[----:B------:R-:W-:Y:S02]  /*13540*/  @!P5 IMAD.MOV R72, RZ, RZ, -R72 ;  /* 0x000000ffff48d224 */ /* 0x000fe400078e0a48 */
[--C-:B------:R-:W-:Y:S01]  /*13550*/  @!P6 IMAD.IADD R73, R73, 0x1, -R39.reuse ;  /* 0x000000014949e824 */ /* 0x100fe200078e0a27 */
[----:B------:R-:W-:Y:S01]  /*13560*/  ISETP.GT.U32.AND P6, PT, R39, R76, PT ;  /* 0x0000004c2700720c */ /* 0x000fe20003fc4070 */
[----:B------:R-:W5:Y:S01]  /*13570*/  LDL.LU R15, [R1+0xa18] ;  /* 0x000a1800010f7983 */ /* 0x000f620000300800 */
[----:B------:R-:W-:Y:S01]  /*13580*/  @!P4 IMAD.IADD R74, R74, 0x1, -R39 ;  /* 0x000000014a4ac824 */ /* 0x000fe200078e0a27 */
[----:B0-----:R-:W-:-:S02]  /*13590*/  IADD3 R41, P5, PT, R71, R38, RZ ;  /* 0x0000002647297210 */ /* 0x001fc40007fbe0ff */
[----:B------:R0:W-:Y:S01]  /*135a0*/  STL [R1+0x3a4], R44 ;  /* 0x0003a42c01007387 */ /* 0x0001e20000100800 */
[----:B------:R-:W-:Y:S02]  /*135b0*/  SEL R72, R5, R72, !P3 ;  /* 0x0000004805487207 */ /* 0x000fe40005800000 */
[----:B------:R-:W-:Y:S01]  /*135c0*/  @!P2 IMAD.MOV R73, RZ, RZ, -R73 ;  /* 0x000000ffff49a224 */ /* 0x000fe200078e0a49 */
[----:B------:R-:W-:Y:S01]  /*135d0*/  PRMT R68, RZ, 0x7610, R68 ;  /* 0x00007610ff447816 */ /* 0x000fe20000000044 */
[----:B------:R-:W5:Y:S01]  /*135e0*/  LDL.LU R138, [R1+0xa14] ;  /* 0x000a1400018a7983 */ /* 0x000f620000300800 */
[----:B------:R-:W-:Y:S02]  /*135f0*/  ISETP.GT.U32.AND P4, PT, R39, R74, PT ;  /* 0x0000004a2700720c */ /* 0x000fe40003f84070 */
[----:B0-----:R-:W-:Y:S01]  /*13600*/  LEA.HI.X.SX32 R44, R71, R35, 0x1, P5 ;  /* 0x00000023472c7211 */ /* 0x001fe200028f0eff */
[----:B------:R-:W-:Y:S01]  /*13610*/  IMAD R72, R72, UR5, RZ ;  /* 0x0000000548487c24 */ /* 0x000fe2000f8e02ff */
[----:B------:R-:W-:Y:S01]  /*13620*/  ISETP.GT.U32.AND P5, PT, R39, R75, PT ;  /* 0x0000004b2700720c */ /* 0x000fe20003fa4070 */
[----:B------:R0:W-:Y:S01]  /*13630*/  STL [R1+0x3b0], R42 ;  /* 0x0003b02a01007387 */ /* 0x0001e20000100800 */
[----:B------:R-:W-:Y:S01]  /*13640*/  PRMT R67, RZ, 0x7610, R67 ;  /* 0x00007610ff437816 */ /* 0x000fe20000000043 */
[--C-:B------:R-:W-:Y:S01]  /*13650*/  @!P6 IMAD.IADD R76, R76, 0x1, -R39.reuse ;  /* 0x000000014c4ce824 */ /* 0x100fe200078e0a27 */
[----:B------:R-:W-:Y:S01]  /*13660*/  SEL R73, R5, R73, !P3 ;  /* 0x0000004905497207 */ /* 0x000fe20005800000 */
[----:B------:R-:W5:Y:S04]  /*13670*/  LDL.LU R135, [R1+0xa10] ;  /* 0x000a100001877983 */ /* 0x000f680000300800 */
[----:B------:R0:W2:Y:S01]  /*13680*/  @P0 LDG.E.U8 R68, desc[UR18][R42.64] ;  /* 0x000000122a440981 */ /* 0x0000a2000c1e1100 */
[----:B------:R-:W-:Y:S01]  /*13690*/  ISETP.GE.AND P2, PT, R12, RZ, PT ;  /* 0x000000ff0c00720c */ /* 0x000fe20003f46270 */
[----:B------:R-:W-:Y:S01]  /*136a0*/  @!P4 IMAD.IADD R74, R74, 0x1, -R39 ;  /* 0x000000014a4ac824 */ /* 0x000fe200078e0a27 */
[----:B------:R-:W3:Y:S01]  /*136b0*/  LDCU UR5, c[0x0][0x3b0] ;  /* 0x00007600ff0577ac */ /* 0x000ee20008000800 */
[----:B------:R1:W-:Y:S04]  /*136c0*/  STL [R1+0x3ac], R43 ;  /* 0x0003ac2b01007387 */ /* 0x0003e80000100800 */
[----:B------:R-:W-:Y:S01]  /*136d0*/  STL [R1+0x3b8], R41 ;  /* 0x0003b82901007387 */ /* 0x000fe20000100800 */
[----:B0-----:R-:W-:-:S03]  /*136e0*/  @P0 IMAD.MOV.U32 R42, RZ, RZ, R41 ;  /* 0x000000ffff2a0224 */ /* 0x001fc600078e0029 */
[----:B------:R0:W-:Y:S01]  /*136f0*/  STL [R1+0x3b4], R44 ;  /* 0x0003b42c01007387 */ /* 0x0001e20000100800 */
[----:B-1----:R-:W-:Y:S02]  /*13700*/  @P0 IMAD.MOV.U32 R43, RZ, RZ, R44 ;  /* 0x000000ffff2b0224 */ /* 0x002fe400078e002c */
[----:B------:R-:W-:Y:S01]  /*13710*/  IMAD R73, R73, UR4, RZ ;  /* 0x0000000449497c24 */ /* 0x000fe2000f8e02ff */
[----:B------:R-:W5:Y:S01]  /*13720*/  LDL.LU R12, [R1+0xa0c] ;  /* 0x000a0c00010c7983 */ /* 0x000f620000300800 */
[----:B------:R-:W-:-:S03]  /*13730*/  @!P5 IMAD.IADD R75, R75, 0x1, -R39 ;  /* 0x000000014b4bd824 */ /* 0x000fc600078e0a27 */
[----:B------:R1:W2:Y:S01]  /*13740*/  @P0 LDG.E.U8 R67, desc[UR18][R42.64] ;  /* 0x000000122a430981 */ /* 0x0002a2000c1e1100 */
[CC--:B0-----:R-:W-:Y:S01]  /*13750*/  IADD3 R44, P6, PT, R72.reuse, R38.reuse, RZ ;  /* 0x00000026482c7210 */ /* 0x0c1fe20007fde0ff */
[----:B------:R-:W-:Y:S01]  /*13760*/  @!P2 IMAD.MOV R74, RZ, RZ, -R74 ;  /* 0x000000ffff4aa224 */ /* 0x000fe200078e0a4a */
[----:B------:R-:W-:Y:S01]  /*13770*/  IADD3 R41, P4, PT, R73, R38, RZ ;  /* 0x0000002649297210 */ /* 0x000fe20007f9e0ff */
[----:B------:R-:W0:Y:S01]  /*13780*/  LDCU UR4, c[0x0][0x3b0] ;  /* 0x00007600ff0477ac */ /* 0x000e220008000800 */
[C---:B------:R-:W-:Y:S01]  /*13790*/  ISETP.GT.U32.AND P5, PT, R39.reuse, R76, PT ;  /* 0x0000004c2700720c */ /* 0x040fe20003fa4070 */
[----:B------:R-:W-:Y:S01]  /*137a0*/  STL [R1+0x3c0], R44 ;  /* 0x0003c02c01007387 */ /* 0x000fe20000100800 */
[----:B-1----:R-:W-:Y:S02]  /*137b0*/  LEA.HI.X.SX32 R42, R72, R35, 0x1, P6 ;  /* 0x00000023482a7211 */ /* 0x002fe400030f0eff */
[----:B------:R-:W-:-:S03]  /*137c0*/  ISETP.GT.U32.AND P6, PT, R39, R75, PT ;  /* 0x0000004b2700720c */ /* 0x000fc60003fc4070 */
[----:B------:R1:W-:Y:S01]  /*137d0*/  STL [R1+0x3bc], R42 ;  /* 0x0003bc2a01007387 */ /* 0x0003e20000100800 */
[----:B------:R-:W-:Y:S02]  /*137e0*/  @P0 IMAD.MOV.U32 R43, RZ, RZ, R42 ;  /* 0x000000ffff2b0224 */ /* 0x000fe400078e002a */
[----:B-1----:R-:W-:Y:S01]  /*137f0*/  @P0 IMAD.MOV.U32 R42, RZ, RZ, R44 ;  /* 0x000000ffff2a0224 */ /* 0x002fe200078e002c */
[----:B------:R-:W-:Y:S02]  /*13800*/  LEA.HI.X.SX32 R44, R73, R35, 0x1, P4 ;  /* 0x00000023492c7211 */ /* 0x000fe400020f0eff */
[----:B------:R-:W-:Y:S02]  /*13810*/  ISETP.GE.AND P4, PT, R13, RZ, PT ;  /* 0x000000ff0d00720c */ /* 0x000fe40003f86270 */
[----:B------:R-:W-:Y:S01]  /*13820*/  ISETP.GT.U32.AND P2, PT, R39, R79, PT ;  /* 0x0000004f2700720c */ /* 0x000fe20003f44070 */
[--C-:B------:R-:W-:Y:S02]  /*13830*/  @!P5 IMAD.IADD R76, R76, 0x1, -R39.reuse ;  /* 0x000000014c4cd824 */ /* 0x100fe400078e0a27 */
[----:B------:R-:W-:Y:S01]  /*13840*/  @!P6 IMAD.IADD R75, R75, 0x1, -R39 ;  /* 0x000000014b4be824 */ /* 0x000fe200078e0a27 */
[----:B------:R-:W-:-:S02]  /*13850*/  ISETP.GE.AND P6, PT, R10, RZ, PT ;  /* 0x000000ff0a00720c */ /* 0x000fc40003fc6270 */
[----:B------:R-:W-:Y:S02]  /*13860*/  ISETP.GT.U32.AND P5, PT, R39, R78, PT ;  /* 0x0000004e2700720c */ /* 0x000fe40003fa4070 */
[----:B------:R-:W-:-:S03]  /*13870*/  SEL R74, R5, R74, !P3 ;  /* 0x0000004a054a7207 */ /* 0x000fc60005800000 */
[----:B------:R-:W-:Y:S01]  /*13880*/  @!P4 IMAD.MOV R76, RZ, RZ, -R76 ;  /* 0x000000ffff4cc224 */ /* 0x000fe200078e0a4c */
[----:B------:R-:W-:Y:S01]  /*13890*/  PRMT R66, RZ, 0x7610, R66 ;  /* 0x00007610ff427816 */ /* 0x000fe20000000042 */
[----:B------:R-:W-:Y:S01]  /*138a0*/  IMAD R74, R74, UR12, RZ ;  /* 0x0000000c4a4a7c24 */ /* 0x000fe2000f8e02ff */
[----:B------:R1:W-:Y:S01]  /*138b0*/  STL [R1+0x3e8], R41 ;  /* 0x0003e82901007387 */ /* 0x0003e20000100800 */
[----:B------:R-:W-:Y:S01]  /*138c0*/  @!P2 IMAD.IADD R79, R79, 0x1, -R39 ;  /* 0x000000014f4fa824 */ /* 0x000fe200078e0a27 */
[----:B------:R-:W-:Y:S01]  /*138d0*/  SEL R76, R5, R76, !P3 ;  /* 0x0000004c054c7207 */ /* 0x000fe20005800000 */
[----:B------:R-:W-:Y:S01]  /*138e0*/  @!P6 IMAD.MOV R75, RZ, RZ, -R75 ;  /* 0x000000ffff4be224 */ /* 0x000fe200078e0a4b */
[----:B------:R0:W2:Y:S01]  /*138f0*/  @P0 LDG.E.U8 R66, desc[UR18][R42.64] ;  /* 0x000000122a420981 */ /* 0x0000a2000c1e1100 */
[----:B------:R-:W-:Y:S01]  /*13900*/  @!P5 IMAD.IADD R78, R78, 0x1, -R39 ;  /* 0x000000014e4ed824 */ /* 0x000fe200078e0a27 */
[----:B------:R-:W-:Y:S01]  /*13910*/  PRMT R65, RZ, 0x7610, R65 ;  /* 0x00007610ff417816 */ /* 0x000fe20000000041 */
[----:B---3--:R-:W-:Y:S01]  /*13920*/  IMAD R76, R76, UR5, RZ ;  /* 0x000000054c4c7c24 */ /* 0x008fe2000f8e02ff */
[----:B------:R-:W-:Y:S01]  /*13930*/  ISETP.GT.U32.AND P2, PT, R39, R79, PT ;  /* 0x0000004f2700720c */ /* 0x000fe20003f44070 */
[----:B------:R-:W5:Y:S01]  /*13940*/  LDL.LU R13, [R1+0xa08] ;  /* 0x000a0800010d7983 */ /* 0x000f620000300800 */
[----:B------:R-:W-:Y:S01]  /*13950*/  PRMT R64, RZ, 0x7610, R64 ;  /* 0x00007610ff407816 */ /* 0x000fe20000000040 */
[----:B------:R-:W3:Y:S01]  /*13960*/  LDCU UR5, c[0x0][0x3b0] ;  /* 0x00007600ff0577ac */ /* 0x000ee20008000800 */
[----:B0-----:R-:W-:Y:S01]  /*13970*/  @P0 IMAD.MOV.U32 R42, RZ, RZ, R41 ;  /* 0x000000ffff2a0224 */ /* 0x001fe200078e0029 */
[-C--:B-1----:R-:W-:Y:S01]  /*13980*/  IADD3 R41, P4, PT, R74, R38.reuse, RZ ;  /* 0x000000264a297210 */ /* 0x082fe20007f9e0ff */
[----:B------:R0:W-:Y:S01]  /*13990*/  STL [R1+0x3e4], R44 ;  /* 0x0003e42c01007387 */ /* 0x0001e20000100800 */
[----:B------:R-:W-:Y:S01]  /*139a0*/  @P0 IMAD.MOV.U32 R43, RZ, RZ, R44 ;  /* 0x000000ffff2b0224 */ /* 0x000fe200078e002c */
[----:B------:R-:W-:Y:S01]  /*139b0*/  IADD3 R45, P5, PT, R76, R38, RZ ;  /* 0x000000264c2d7210 */ /* 0x000fe20007fbe0ff */
[----:B------:R-:W1:Y:S01]  /*139c0*/  LDCU UR12, c[0x0][0x3b0] ;  /* 0x00007600ff0c77ac */ /* 0x000e620008000800 */
[----:B------:R-:W-:Y:S01]  /*139d0*/  SEL R75, R5, R75, !P3 ;  /* 0x0000004b054b7207 */ /* 0x000fe20005800000 */
[----:B------:R-:W5:Y:S01]  /*139e0*/  LDL.LU R10, [R1+0xa04] ;  /* 0x000a0400010a7983 */ /* 0x000f620000300800 */
[----:B------:R-:W-:-:S02]  /*139f0*/  ISETP.GT.U32.AND P6, PT, R39, R78, PT ;  /* 0x0000004e2700720c */ /* 0x000fc40003fc4070 */
[----:B0-----:R-:W-:Y:S01]  /*13a00*/  LEA.HI.X.SX32 R44, R74, R35, 0x1, P4 ;  /* 0x000000234a2c7211 */ /* 0x001fe200020f0eff */
[----:B------:R0:W2:Y:S01]  /*13a10*/  @P0 LDG.E.U8 R65, desc[UR18][R42.64] ;  /* 0x000000122a410981 */ /* 0x0000a2000c1e1100 */
[----:B------:R-:W-:Y:S02]  /*13a20*/  ISETP.GT.U32.AND P4, PT, R39, R77, PT ;  /* 0x0000004d2700720c */ /* 0x000fe40003f84070 */
[----:B------:R-:W-:Y:S01]  /*13a30*/  LEA.HI.X.SX32 R70, R76, R35, 0x1, P5 ;  /* 0x000000234c467211 */ /* 0x000fe200028f0eff */
[----:B------:R-:W-:Y:S01]  /*13a40*/  IMAD R75, R75, UR4, RZ ;  /* 0x000000044b4b7c24 */ /* 0x000fe2000f8e02ff */
[----:B------:R-:W-:Y:S01]  /*13a50*/  ISETP.GE.AND P5, PT, R11, RZ, PT ;  /* 0x000000ff0b00720c */ /* 0x000fe20003fa6270 */
[----:B------:R1:W-:Y:S01]  /*13a60*/  STL [R1+0x3f0], R41 ;  /* 0x0003f02901007387 */ /* 0x0003e20000100800 */
[----:B------:R-:W-:Y:S01]  /*13a70*/  @!P2 IMAD.IADD R79, R79, 0x1, -R39 ;  /* 0x000000014f4fa824 */ /* 0x000fe200078e0a27 */
[----:B------:R-:W-:Y:S02]  /*13a80*/  PRMT R63, RZ, 0x7610, R63 ;  /* 0x00007610ff3f7816 */ /* 0x000fe4000000003f */
[----:B------:R-:W-:-:S02]  /*13a90*/  @!P6 IMAD.IADD R78, R78, 0x1, -R39 ;  /* 0x000000014e4ee824 */ /* 0x000fc400078e0a27 */
[----:B0-----:R-:W-:Y:S01]  /*13aa0*/  @P0 IMAD.MOV.U32 R42, RZ, RZ, R41 ;  /* 0x000000ffff2a0224 */ /* 0x001fe200078e0029 */
[----:B------:R0:W-:Y:S01]  /*13ab0*/  STL [R1+0x3ec], R44 ;  /* 0x0003ec2c01007387 */ /* 0x0001e20000100800 */
[----:B------:R-:W-:Y:S01]  /*13ac0*/  @P0 IMAD.MOV.U32 R43, RZ, RZ, R44 ;  /* 0x000000ffff2b0224 */ /* 0x000fe200078e002c */
[----:B------:R-:W-:Y:S01]  /*13ad0*/  PRMT R62, RZ, 0x7610, R62 ;  /* 0x00007610ff3e7816 */ /* 0x000fe2000000003e */
[----:B------:R-:W-:Y:S01]  /*13ae0*/  @!P4 IMAD.IADD R77, R77, 0x1, -R39 ;  /* 0x000000014d4dc824 */ /* 0x000fe200078e0a27 */
[C---:B-1----:R-:W-:Y:S01]  /*13af0*/  IADD3 R41, P2, PT, R75.reuse, R38, RZ ;  /* 0x000000264b297210 */ /* 0x042fe20007f5e0ff */
[----:B------:R-:W1:Y:S01]  /*13b00*/  LDCU UR4, c[0x0][0x3b0] ;  /* 0x00007600ff0477ac */ /* 0x000e620008000800 */
[----:B------:R-:W-:Y:S01]  /*13b10*/  ISETP.GE.AND P6, PT, R8, RZ, PT ;  /* 0x000000ff0800720c */ /* 0x000fe20003fc6270 */
[----:B------:R-:W-:Y:S01]  /*13b20*/  @!P5 IMAD.MOV R79, RZ, RZ, -R79 ;  /* 0x000000ffff4fd224 */ /* 0x000fe200078e0a4f */
[----:B------:R3:W2:Y:S01]  /*13b30*/  @P0 LDG.E.U8 R64, desc[UR18][R42.64] ;  /* 0x000000122a400981 */ /* 0x0006a2000c1e1100 */
[----:B0-----:R-:W-:-:S02]  /*13b40*/  LEA.HI.X.SX32 R44, R75, R35, 0x1, P2 ;  /* 0x000000234b2c7211 */ /* 0x001fc400010f0eff */
[C---:B------:R-:W-:Y:S02]  /*13b50*/  ISETP.GT.U32.AND P2, PT, R39.reuse, R80, PT ;  /* 0x000000502700720c */ /* 0x040fe40003f44070 */
[----:B------:R-:W-:Y:S02]  /*13b60*/  ISETP.GT.U32.AND P4, PT, R39, R77, PT ;  /* 0x0000004d2700720c */ /* 0x000fe40003f84070 */
[----:B------:R-:W-:Y:S01]  /*13b70*/  SEL R79, R5, R79, !P3 ;  /* 0x0000004f054f7207 */ /* 0x000fe20005800000 */
[----:B---3--:R-:W-:Y:S02]  /*13b80*/  @P0 IMAD.MOV.U32 R42, RZ, RZ, R45 ;  /* 0x000000ffff2a0224 */ /* 0x008fe400078e002d */
[----:B------:R-:W-:Y:S02]  /*13b90*/  @P0 IMAD.MOV.U32 R43, RZ, RZ, R70 ;  /* 0x000000ffff2b0224 */ /* 0x000fe400078e0046 */
[----:B------:R-:W-:-:S03]  /*13ba0*/  IMAD R79, R79, UR13, RZ ;  /* 0x0000000d4f4f7c24 */ /* 0x000fc6000f8e02ff */
[----:B------:R0:W3:Y:S01]  /*13bb0*/  @P0 LDG.E.U8 R63, desc[UR18][R42.64] ;  /* 0x000000122a3f0981 */ /* 0x0000e2000c1e1100 */
[----:B------:R-:W-:Y:S01]  /*13bc0*/  @!P6 IMAD.MOV R78, RZ, RZ, -R78 ;  /* 0x000000ffff4ee224 */ /* 0x000fe200078e0a4e */
[----:B------:R-:W-:Y:S01]  /*13bd0*/  ISETP.GE.AND P5, PT, R9, RZ, PT ;  /* 0x000000ff0900720c */ /* 0x000fe20003fa6270 */
[--C-:B------:R-:W-:Y:S01]  /*13be0*/  @!P2 IMAD.IADD R80, R80, 0x1, -R39.reuse ;  /* 0x000000015050a824 */ /* 0x100fe200078e0a27 */
[----:B------:R-:W-:Y:S01]  /*13bf0*/  ISETP.GT.U32.AND P6, PT, R39, R81, PT ;  /* 0x000000512700720c */ /* 0x000fe20003fc4070 */
[----:B------:R-:W-:Y:S02]  /*13c00*/  @!P4 IMAD.IADD R77, R77, 0x1, -R39 ;  /* 0x000000014d4dc824 */ /* 0x000fe400078e0a27 */
[----:B0-----:R-:W-:Y:S02]  /*13c10*/  @P0 IMAD.MOV.U32 R42, RZ, RZ, R41 ;  /* 0x000000ffff2a0224 */ /* 0x001fe400078e0029 */
[----:B------:R-:W-:Y:S01]  /*13c20*/  @P0 IMAD.MOV.U32 R43, RZ, RZ, R44 ;  /* 0x000000ffff2b0224 */ /* 0x000fe200078e002c */
[----:B------:R-:W-:-:S02]  /*13c30*/  SEL R78, R5, R78, !P3 ;  /* 0x0000004e054e7207 */ /* 0x000fc40005800000 */
[----:B------:R-:W-:Y:S02]  /*13c40*/  ISETP.GT.U32.AND P2, PT, R39, R80, PT ;  /* 0x000000502700720c */ /* 0x000fe40003f44070 */
[----:B------:R0:W2:Y:S01]  /*13c50*/  @P0 LDG.E.U8 R62, desc[UR18][R42.64] ;  /* 0x000000122a3e0981 */ /* 0x0000a2000c1e1100 */
[----:B------:R-:W-:Y:S01]  /*13c60*/  IMAD R78, R78, UR5, RZ ;  /* 0x000000054e4e7c24 */ /* 0x000fe2000f8e02ff */
[----:B------:R-:W1:Y:S02]  /*13c70*/  LDCU UR5, c[0x0][0x3b0] ;  /* 0x00007600ff0577ac */ /* 0x000e640008000800 */
[----:B------:R-:W-:Y:S01]  /*13c80*/  STL [R1+0x3f8], R45 ;  /* 0x0003f82d01007387 */ /* 0x000fe20000100800 */
[----:B------:R-:W-:-:S03]  /*13c90*/  @!P5 IMAD.MOV R77, RZ, RZ, -R77 ;  /* 0x000000ffff4dd224 */ /* 0x000fc600078e0a4d */
[----:B------:R-:W5:Y:S01]  /*13ca0*/  LDL.LU R11, [R1+0xa00] ;  /* 0x000a0000010b7983 */ /* 0x000f620000300800 */
[----:B0-----:R-:W-:-:S04]  /*13cb0*/  IADD3 R42, P4, PT, R79, R38, RZ ;  /* 0x000000264f2a7210 */ /* 0x001fc80007f9e0ff */
[----:B------:R-:W-:Y:S02]  /*13cc0*/  LEA.HI.X.SX32 R43, R79, R35, 0x1, P4 ;  /* 0x000000234f2b7211 */ /* 0x000fe400020f0eff */
[----:B------:R-:W-:Y:S01]  /*13cd0*/  ISETP.GE.AND P4, PT, R132, RZ, PT ;  /* 0x000000ff8400720c */ /* 0x000fe20003f86270 */
[----:B------:R-:W-:Y:S01]  /*13ce0*/  STL [R1+0x3f4], R70 ;  /* 0x0003f44601007387 */ /* 0x000fe20000100800 */
[----:B------:R-:W-:-:S03]  /*13cf0*/  @!P6 IMAD.IADD R81, R81, 0x1, -R39 ;  /* 0x000000015151e824 */ /* 0x000fc600078e0a27 */
[----:B------:R-:W5:Y:S04]  /*13d00*/  LDL.LU R8, [R1+0x9fc] ;  /* 0x0009fc0001087983 */ /* 0x000f680000300800 */
[----:B------:R0:W-:Y:S01]  /*13d10*/  STL [R1+0x400], R41 ;  /* 0x0004002901007387 */ /* 0x0001e20000100800 */
[----:B------:R-:W-:Y:S01]  /*13d20*/  @!P2 IMAD.IADD R80, R80, 0x1, -R39 ;  /* 0x000000015050a824 */ /* 0x000fe200078e0a27 */
[----:B------:R-:W-:Y:S02]  /*13d30*/  ISETP.GT.U32.AND P6, PT, R39, R81, PT ;  /* 0x000000512700720c */ /* 0x000fe40003fc4070 */
[----:B------:R1:W-:Y:S01]  /*13d40*/  STL [R1+0x3fc], R44 ;  /* 0x0003fc2c01007387 */ /* 0x0003e20000100800 */
[C---:B0-----:R-:W-:Y:S01]  /*13d50*/  IADD3 R41, P5, PT, R78.reuse, R38, RZ ;  /* 0x000000264e297210 */ /* 0x041fe20007fbe0ff */
[----:B------:R-:W-:Y:S01]  /*13d60*/  @!P4 IMAD.MOV R80, RZ, RZ, -R80 ;  /* 0x000000ffff50c224 */ /* 0x000fe200078e0a50 */
[----:B------:R-:W-:Y:S01]  /*13d70*/  PRMT R61, RZ, 0x7610, R61 ;  /* 0x00007610ff3d7816 */ /* 0x000fe2000000003d */
[----:B------:R-:W5:Y:S01]  /*13d80*/  LDL.LU R9, [R1+0x9f8] ;  /* 0x0009f80001097983 */ /* 0x000f620000300800 */
[----:B-1----:R-:W-:-:S02]  /*13d90*/  LEA.HI.X.SX32 R44, R78, R35, 0x1, P5 ;  /* 0x000000234e2c7211 */ /* 0x002fc400028f0eff */
[----:B------:R-:W-:Y:S01]  /*13da0*/  ISETP.GT.U32.AND P5, PT, R39, R82, PT ;  /* 0x000000522700720c */ /* 0x000fe20003fa4070 */
[----:B------:R0:W-:Y:S01]  /*13db0*/  STL [R1+0x428], R42 ;  /* 0x0004282a01007387 */ /* 0x0001e20000100800 */
[----:B------:R-:W-:Y:S02]  /*13dc0*/  ISETP.GE.AND P2, PT, R130, RZ, PT ;  /* 0x000000ff8200720c */ /* 0x000fe40003f46270 */
[----:B------:R-:W-:Y:S01]  /*13dd0*/  SEL R77, R5, R77, !P3 ;  /* 0x0000004d054d7207 */ /* 0x000fe20005800000 */
[----:B------:R-:W5:Y:S01]  /*13de0*/  LDL.LU R132, [R1+0x9f4] ;  /* 0x0009f40001847983 */ /* 0x000f620000300800 */
[----:B------:R-:W-:Y:S02]  /*13df0*/  ISETP.GT.U32.AND P4, PT, R39, R84, PT ;  /* 0x000000542700720c */ /* 0x000fe40003f84070 */
[----:B------:R-:W-:Y:S01]  /*13e00*/  PRMT R60, RZ, 0x7610, R60 ;  /* 0x00007610ff3c7816 */ /* 0x000fe2000000003c */
[----:B------:R-:W-:Y:S01]  /*13e10*/  STL [R1+0x430], R41 ;  /* 0x0004302901007387 */ /* 0x000fe20000100800 */
[----:B------:R-:W-:Y:S01]  /*13e20*/  SEL R80, R5, R80, !P3 ;  /* 0x0000005005507207 */ /* 0x000fe20005800000 */
[----:B------:R-:W-:Y:S01]  /*13e30*/  IMAD R77, R77, UR4, RZ ;  /* 0x000000044d4d7c24 */ /* 0x000fe2000f8e02ff */
[----:B------:R-:W1:Y:S01]  /*13e40*/  LDCU UR4, c[0x0][0x3b0] ;  /* 0x00007600ff0477ac */ /* 0x000e620008000800 */
[----:B------:R0:W-:Y:S04]  /*13e50*/  STL [R1+0x424], R43 ;  /* 0x0004242b01007387 */ /* 0x0001e80000100800 */
[----:B------:R0:W2:Y:S01]  /*13e60*/  @P0 LDG.E.U8 R61, desc[UR18][R42.64] ;  /* 0x000000122a3d0981 */ /* 0x0000a2000c1e1100 */
[----:B------:R-:W-:-:S02]  /*13e70*/  @!P6 IMAD.IADD R81, R81, 0x1, -R39 ;  /* 0x000000015151e824 */ /* 0x000fc400078e0a27 */
[----:B------:R-:W-:Y:S02]  /*13e80*/  IMAD R80, R80, UR5, RZ ;  /* 0x0000000550507c24 */ /* 0x000fe4000f8e02ff */
[--C-:B------:R-:W-:Y:S02]  /*13e90*/  @!P5 IMAD.IADD R82, R82, 0x1, -R39.reuse ;  /* 0x000000015252d824 */ /* 0x100fe400078e0a27 */
[----:B------:R-:W-:Y:S01]  /*13ea0*/  @!P4 IMAD.IADD R84, R84, 0x1, -R39 ;  /* 0x000000015454c824 */ /* 0x000fe200078e0a27 */
[----:B------:R1:W-:Y:S01]  /*13eb0*/  STL [R1+0x42c], R44 ;  /* 0x00042c2c01007387 */ /* 0x0003e20000100800 */
[----:B0-----:R-:W-:Y:S02]  /*13ec0*/  @P0 IMAD.MOV.U32 R42, RZ, RZ, R41 ;  /* 0x000000ffff2a0224 */ /* 0x001fe400078e0029 */
[----:B------:R-:W-:Y:S02]  /*13ed0*/  @P0 IMAD.MOV.U32 R43, RZ, RZ, R44 ;  /* 0x000000ffff2b0224 */ /* 0x000fe400078e002c */
[----:B------:R-:W-:Y:S01]  /*13ee0*/  @!P2 IMAD.MOV R81, RZ, RZ, -R81 ;  /* 0x000000ffff51a224 */ /* 0x000fe200078e0a51 */
[----:B------:R-:W-:Y:S01]  /*13ef0*/  ISETP.GT.U32.AND P6, PT, R39, R82, PT ;  /* 0x000000522700720c */ /* 0x000fe20003fc4070 */
[----:B------:R-:W5:Y:S01]  /*13f00*/  LDL.LU R130, [R1+0x9f0] ;  /* 0x0009f00001827983 */ /* 0x000f620000300800 */
[----:B------:R-:W-:Y:S01]  /*13f10*/  PRMT R59, RZ, 0x7610, R59 ;  /* 0x00007610ff3b7816 */ /* 0x000fe2000000003b */
[----:B------:R-:W0:Y:S02]  /*13f20*/  LDCU UR5, c[0x0][0x3b0] ;  /* 0x00007600ff0577ac */ /* 0x000e240008000800 */
[----:B------:R1:W2:Y:S01]  /*13f30*/  @P0 LDG.E.U8 R60, desc[UR18][R42.64] ;  /* 0x000000122a3c0981 */ /* 0x0002a2000c1e1100 */
[----:B------:R-:W-:-:S02]  /*13f40*/  IADD3 R41, P2, PT, R80, R38, RZ ;  /* 0x0000002650297210 */ /* 0x000fc40007f5e0ff */
[----:B-1----:R-:W-:-:S04]  /*13f50*/  IADD3 R42, P5, PT, R77, R38, RZ ;  /* 0x000000264d2a7210 */ /* 0x002fc80007fbe0ff */
[----:B------:R-:W-:Y:S02]  /*13f60*/  LEA.HI.X.SX32 R43, R77, R35, 0x1, P5 ;  /* 0x000000234d2b7211 */ /* 0x000fe400028f0eff */
[----:B------:R-:W-:Y:S02]  /*13f70*/  ISETP.GT.U32.AND P5, PT, R39, R83, PT ;  /* 0x000000532700720c */ /* 0x000fe40003fa4070 */
[----:B------:R-:W-:Y:S02]  /*13f80*/  LEA.HI.X.SX32 R44, R80, R35, 0x1, P2 ;  /* 0x00000023502c7211 */ /* 0x000fe400010f0eff */
[----:B------:R-:W-:Y:S02]  /*13f90*/  ISETP.GE.AND P4, PT, R6, RZ, PT ;  /* 0x000000ff0600720c */ /* 0x000fe40003f86270 */
[----:B------:R-:W-:Y:S01]  /*13fa0*/  SEL R81, R5, R81, !P3 ;  /* 0x0000005105517207 */ /* 0x000fe20005800000 */
[----:B------:R1:W-:Y:S01]  /*13fb0*/  STL [R1+0x438], R42 ;  /* 0x0004382a01007387 */ /* 0x0003e20000100800 */
[----:B------:R-:W-:Y:S01]  /*13fc0*/  ISETP.GT.U32.AND P2, PT, R39, R84, PT ;  /* 0x000000542700720c */ /* 0x000fe20003f44070 */
[----:B------:R-:W-:-:S02]  /*13fd0*/  @!P6 IMAD.IADD R82, R82, 0x1, -R39 ;  /* 0x000000015252e824 */ /* 0x000fc400078e0a27 */
[----:B------:R-:W-:Y:S01]  /*13fe0*/  IMAD R81, R81, UR4, RZ ;  /* 0x0000000451517c24 */ /* 0x000fe2000f8e02ff */
[----:B------:R0:W-:Y:S01]  /*13ff0*/  STL [R1+0x434], R43 ;  /* 0x0004342b01007387 */ /* 0x0001e20000100800 */
[--C-:B------:R-:W-:Y:S01]  /*14000*/  @!P5 IMAD.IADD R83, R83, 0x1, -R39.reuse ;  /* 0x000000015353d824 */ /* 0x100fe200078e0a27 */
[----:B------:R-:W-:Y:S01]  /*14010*/  PRMT R58, RZ, 0x7610, R58 ;  /* 0x00007610ff3a7816 */ /* 0x000fe2000000003a */
[----:B------:R-:W4:Y:S01]  /*14020*/  LDCU UR4, c[0x0][0x3b0] ;  /* 0x00007600ff0477ac */ /* 0x000f220008000800 */
[----:B------:R1:W2:Y:S01]  /*14030*/  @P0 LDG.E.U8 R59, desc[UR18][R42.64] ;  /* 0x000000122a3b0981 */ /* 0x0002a2000c1e1100 */
[C---:B------:R-:W-:Y:S01]  /*14040*/  ISETP.GT.U32.AND P6, PT, R39.reuse, R85, PT ;  /* 0x000000552700720c */ /* 0x040fe20003fc4070 */
[----:B------:R-:W-:Y:S02]  /*14050*/  @!P4 IMAD.MOV R82, RZ, RZ, -R82 ;  /* 0x000000ffff52c224 */ /* 0x000fe400078e0a52 */
[----:B------:R0:W-:Y:S01]  /*14060*/  STL [R1+0x440], R41 ;  /* 0x0004402901007387 */ /* 0x0001e20000100800 */
[----:B------:R-:W-:Y:S01]  /*14070*/  @!P2 IMAD.IADD R84, R84, 0x1, -R39 ;  /* 0x000000015454a824 */ /* 0x000fe200078e0a27 */
[----:B------:R-:W-:Y:S01]  /*14080*/  ISETP.GT.U32.AND P5, PT, R39, R83, PT ;  /* 0x000000532700720c */ /* 0x000fe20003fa4070 */
[----:B-1----:R-:W-:-:S02]  /*14090*/  @P0 IMAD.MOV.U32 R42, RZ, RZ, R41 ;  /* 0x000000ffff2a0224 */ /* 0x002fc400078e0029 */
[----:B0-----:R-:W-:Y:S01]  /*140a0*/  @P0 IMAD.MOV.U32 R43, RZ, RZ, R44 ;  /* 0x000000ffff2b0224 */ /* 0x001fe200078e002c */
[----:B------:R-:W-:-:S04]  /*140b0*/  ISETP.GE.AND P4, PT, R7, RZ, PT ;  /* 0x000000ff0700720c */ /* 0x000fc80003f86270 */
[--C-:B------:R-:W-:Y:S01]  /*140c0*/  @!P6 IMAD.IADD R85, R85, 0x1, -R39.reuse ;  /* 0x000000015555e824 */ /* 0x100fe200078e0a27 */
[----:B------:R-:W-:Y:S01]  /*140d0*/  IADD3 R41, P2, PT, R81, R38, RZ ;  /* 0x0000002651297210 */ /* 0x000fe20007f5e0ff */
[----:B------:R-:W5:Y:S04]  /*140e0*/  LDL.LU R6, [R1+0x9ec] ;  /* 0x0009ec0001067983 */ /* 0x000f680000300800 */
[----:B------:R0:W2:Y:S01]  /*140f0*/  @P0 LDG.E.U8 R58, desc[UR18][R42.64] ;  /* 0x000000122a3a0981 */ /* 0x0000a2000c1e1100 */
[----:B------:R-:W-:Y:S02]  /*14100*/  SEL R82, R5, R82, !P3 ;  /* 0x0000005205527207 */ /* 0x000fe40005800000 */
[----:B0-----:R-:W-:Y:S02]  /*14110*/  LEA.HI.X.SX32 R42, R81, R35, 0x1, P2 ;  /* 0x00000023512a7211 */ /* 0x001fe400010f0eff */
[----:B------:R-:W-:Y:S01]  /*14120*/  ISETP.GE.AND P2, PT, R126, RZ, PT ;  /* 0x000000ff7e00720c */ /* 0x000fe20003f46270 */
[----:B------:R-:W-:Y:S01]  /*14130*/  STL [R1+0x43c], R44 ;  /* 0x00043c2c01007387 */ /* 0x000fe20000100800 */
[----:B------:R-:W-:Y:S01]  /*14140*/  @!P5 IMAD.IADD R83, R83, 0x1, -R39 ;  /* 0x000000015353d824 */ /* 0x000fe200078e0a27 */
[----:B------:R-:W-:Y:S01]  /*14150*/  ISETP.GT.U32.AND P6, PT, R39, R85, PT ;  /* 0x000000552700720c */ /* 0x000fe20003fc4070 */
[----:B------:R-:W-:Y:S01]  /*14160*/  IMAD R82, R82, UR5, RZ ;  /* 0x0000000552527c24 */ /* 0x000fe2000f8e02ff */
[----:B------:R-:W5:Y:S01]  /*14170*/  LDL.LU R7, [R1+0x9e8] ;  /* 0x0009e80001077983 */ /* 0x000f620000300800 */
[----:B------:R-:W-:Y:S01]  /*14180*/  @!P4 IMAD.MOV R84, RZ, RZ, -R84 ;  /* 0x000000ffff54c224 */ /* 0x000fe200078e0a54 */
[----:B------:R-:W-:Y:S01]  /*14190*/  PRMT R57, RZ, 0x7610, R57 ;  /* 0x00007610ff397816 */ /* 0x000fe20000000039 */
[----:B------:R-:W-:Y:S01]  /*141a0*/  @P0 IMAD.MOV.U32 R43, RZ, RZ, R42 ;  /* 0x000000ffff2b0224 */ /* 0x000fe200078e002a */
[----:B------:R-:W-:Y:S01]  /*141b0*/  STL [R1+0x468], R41 ;  /* 0x0004682901007387 */ /* 0x000fe20000100800 */
[----:B------:R-:W-:Y:S01]  /*141c0*/  ISETP.GE.AND P5, PT, R125, RZ, PT ;  /* 0x000000ff7d00720c */ /* 0x000fe20003fa6270 */
[----:B------:R-:W0:Y:S02]  /*141d0*/  LDCU UR5, c[0x0][0x3b0] ;  /* 0x00007600ff0577ac */ /* 0x000e240008000800 */
[----:B------:R-:W5:Y:S01]  /*141e0*/  LDL.LU R126, [R1+0x9e4] ;  /* 0x0009e400017e7983 */ /* 0x000f620000300800 */
[----:B------:R-:W-:-:S03]  /*141f0*/  @!P2 IMAD.MOV R83, RZ, RZ, -R83 ;  /* 0x000000ffff53a224 */ /* 0x000fc600078e0a53 */
[----:B------:R1:W-:Y:S01]  /*14200*/  STL [R1+0x464], R42 ;  /* 0x0004642a01007387 */ /* 0x0003e20000100800 */
[----:B------:R-:W-:Y:S02]  /*14210*/  SEL R84, R5, R84, !P3 ;  /* 0x0000005405547207 */ /* 0x000fe40005800000 */
[----:B------:R-:W-:Y:S01]  /*14220*/  ISETP.GT.U32.AND P4, PT, R39, R86, PT ;  /* 0x000000562700720c */ /* 0x000fe20003f84070 */
[----:B------:R-:W5:Y:S01]  /*14230*/  LDL.LU R125, [R1+0x9e0] ;  /* 0x0009e000017d7983 */ /* 0x000f620000300800 */
[----:B-1----:R-:W-:Y:S01]  /*14240*/  @P0 IMAD.MOV.U32 R42, RZ, RZ, R41 ;  /* 0x000000ffff2a0224 */ /* 0x002fe200078e0029 */
[----:B------:R-:W-:Y:S01]  /*14250*/  IADD3 R41, P2, PT, R82, R38, RZ ;  /* 0x0000002652297210 */ /* 0x000fe20007f5e0ff */
[----:B----4-:R-:W-:Y:S01]  /*14260*/  IMAD R84, R84, UR4, RZ ;  /* 0x0000000454547c24 */ /* 0x010fe2000f8e02ff */
[----:B------:R-:W-:Y:S01]  /*14270*/  SEL R83, R5, R83, !P3 ;  /* 0x0000005305537207 */ /* 0x000fe20005800000 */
[----:B------:R-:W-:Y:S01]  /*14280*/  @!P6 IMAD.IADD R85, R85, 0x1, -R39 ;  /* 0x000000015555e824 */ /* 0x000fe200078e0a27 */
[----:B------:R1:W4:Y:S01]  /*14290*/  @P0 LDG.E.U8 R57, desc[UR18][R42.64] ;  /* 0x000000122a390981 */ /* 0x000322000c1e1100 */
[----:B------:R-:W-:-:S05]  /*142a0*/  PRMT R56, RZ, 0x7610, R56 ;  /* 0x00007610ff387816 */ /* 0x000fca0000000038 */
[----:B------:R-:W-:Y:S01]  /*142b0*/  @!P4 IMAD.IADD R86, R86, 0x1, -R39 ;  /* 0x000000015656c824 */ /* 0x000fe200078e0a27 */
[----:B------:R-:W-:Y:S01]  /*142c0*/  PRMT R55, RZ, 0x7610, R55 ;  /* 0x00007610ff377816 */ /* 0x000fe20000000037 */
[----:B------:R-:W-:Y:S01]  /*142d0*/  STL [R1+0x470], R41 ;  /* 0x0004702901007387 */ /* 0x000fe20000100800 */
[----:B------:R-:W-:Y:S01]  /*142e0*/  PRMT R54, RZ, 0x7610, R54 ;  /* 0x00007610ff367816 */ /* 0x000fe20000000036 */
[----:B------:R-:W0:Y:S01]  /*142f0*/  LDCU UR4, c[0x0][0x3b0] ;  /* 0x00007600ff0477ac */ /* 0x000e220008000800 */
[----:B-1----:R-:W-:Y:S01]  /*14300*/  LEA.HI.X.SX32 R42, R82, R35, 0x1, P2 ;  /* 0x00000023522a7211 */ /* 0x002fe200010f0eff */
[----:B------:R-:W-:-:S04]  /*14310*/  IMAD R83, R83, UR12, RZ ;  /* 0x0000000c53537c24 */ /* 0x000fc8000f8e02ff */
[----:B------:R1:W-:Y:S01]  /*14320*/  STL [R1+0x46c], R42 ;  /* 0x00046c2a01007387 */ /* 0x0003e20000100800 */
[----:B------:R-:W-:Y:S02]  /*14330*/  @P0 IMAD.MOV.U32 R43, RZ, RZ, R42 ;  /* 0x000000ffff2b0224 */ /* 0x000fe400078e002a */
[----:B------:R-:W-:Y:S02]  /*14340*/  @!P5 IMAD.MOV R85, RZ, RZ, -R85 ;  /* 0x000000ffff55d224 */ /* 0x000fe400078e0a55 */
[----:B-1----:R-:W-:Y:S01]  /*14350*/  @P0 IMAD.MOV.U32 R42, RZ, RZ, R41 ;  /* 0x000000ffff2a0224 */ /* 0x002fe200078e0029 */
[CC--:B------:R-:W-:Y:S02]  /*14360*/  IADD3 R41, P2, PT, R84.reuse, R38.reuse, RZ ;  /* 0x0000002654297210 */ /* 0x0c0fe40007f5e0ff */
[----:B------:R-:W-:Y:S02]  /*14370*/  IADD3 R44, P4, PT, R83, R38, RZ ;  /* 0x00000026532c7210 */ /* 0x000fe40007f9e0ff */
[----:B------:R-:W-:Y:S01]  /*14380*/  LEA.HI.X.SX32 R70, R84, R35, 0x1, P2 ;  /* 0x0000002354467211 */ /* 0x000fe200010f0eff */
[----:B------:R1:W2:Y:S01]  /*14390*/  @P0 LDG.E.U8 R56, desc[UR18][R42.64] ;  /* 0x000000122a380981 */ /* 0x0002a2000c1e1100 */
[----:B------:R-:W-:-:S02]  /*143a0*/  SEL R85, R5, R85, !P3 ;  /* 0x0000005505557207 */ /* 0x000fc40005800000 */
[----:B------:R-:W-:Y:S02]  /*143b0*/  ISETP.GT.U32.AND P2, PT, R39, R86, PT ;  /* 0x000000562700720c */ /* 0x000fe40003f44070 */
[----:B------:R-:W-:Y:S01]  /*143c0*/  LEA.HI.X.SX32 R45, R83, R35, 0x1, P4 ;  /* 0x00000023532d7211 */ /* 0x000fe200020f0eff */
[----:B0-----:R-:W-:Y:S02]  /*143d0*/  IMAD R85, R85, UR5, RZ ;  /* 0x0000000555557c24 */ /* 0x001fe4000f8e02ff */
[----:B-1----:R-:W-:Y:S02]  /*143e0*/  @P0 IMAD.MOV.U32 R42, RZ, RZ, R41 ;  /* 0x000000ffff2a0224 */ /* 0x002fe400078e0029 */
[----:B------:R-:W-:Y:S01]  /*143f0*/  @P0 IMAD.MOV.U32 R43, RZ, RZ, R70 ;  /* 0x000000ffff2b0224 */ /* 0x000fe200078e0046 */
[----:B------:R-:W-:Y:S01]  /*14400*/  ISETP.GE.AND P4, PT, R4, RZ, PT ;  /* 0x000000ff0400720c */ /* 0x000fe20003f86270 */
[----:B------:R0:W-:Y:S01]  /*14410*/  STL [R1+0x478], R41 ;  /* 0x0004782901007387 */ /* 0x0001e20000100800 */
[----:B------:R-:W-:-:S03]  /*14420*/  PRMT R53, RZ, 0x7610, R53 ;  /* 0x00007610ff357816 */ /* 0x000fc60000000035 */
[----:B------:R-:W-:Y:S01]  /*14430*/  @!P2 IMAD.IADD R86, R86, 0x1, -R39 ;  /* 0x000000015656a824 */ /* 0x000fe200078e0a27 */
[----:B------:R-:W-:Y:S01]  /*14440*/  PRMT R52, RZ, 0x7610, R52 ;  /* 0x00007610ff347816 */ /* 0x000fe20000000034 */
[----:B------:R1:W2:Y:S01]  /*14450*/  @P0 LDG.E.U8 R55, desc[UR18][R42.64] ;  /* 0x000000122a370981 */ /* 0x0002a2000c1e1100 */
[----:B------:R-:W-:Y:S02]  /*14460*/  PRMT R51, RZ, 0x7610, R51 ;  /* 0x00007610ff337816 */ /* 0x000fe40000000033 */
[----:B------:R-:W-:Y:S02]  /*14470*/  PRMT R50, RZ, 0x7610, R50 ;  /* 0x00007610ff327816 */ /* 0x000fe40000000032 */
[----:B------:R-:W-:Y:S02]  /*14480*/  PRMT R49, RZ, 0x7610, R49 ;  /* 0x00007610ff317816 */ /* 0x000fe40000000031 */
[----:B------:R-:W-:Y:S01]  /*14490*/  PRMT R48, RZ, 0x7610, R48 ;  /* 0x00007610ff307816 */ /* 0x000fe20000000030 */
[C---:B------:R-:W-:Y:S01]  /*144a0*/  VIADD R75, R0.reuse, 0x7d ;  /* 0x0000007d004b7836 */ /* 0x040fe20000000000 */
[----:B------:R-:W-:Y:S01]  /*144b0*/  PRMT R47, RZ, 0x7610, R47 ;  /* 0x00007610ff2f7816 */ /* 0x000fe2000000002f */
[----:B-1----:R-:W-:Y:S01]  /*144c0*/  @P0 IMAD.MOV.U32 R42, RZ, RZ, R44 ;  /* 0x000000ffff2a0224 */ /* 0x002fe200078e002c */
[----:B------:R-:W-:Y:S01]  /*144d0*/  PRMT R46, RZ, 0x7610, R46 ;  /* 0x00007610ff2e7816 */ /* 0x000fe2000000002e */
[----:B------:R-:W-:Y:S01]  /*144e0*/  @P0 IMAD.MOV.U32 R43, RZ, RZ, R45 ;  /* 0x000000ffff2b0224 */ /* 0x000fe200078e002d */
[----:B0-----:R-:W-:Y:S01]  /*144f0*/  IADD3 R41, P5, PT, R85, R38, RZ ;  /* 0x0000002655297210 */ /* 0x001fe20007fbe0ff */
[----:B------:R0:W-:Y:S01]  /*14500*/  STL [R1+0x480], R44 ;  /* 0x0004802c01007387 */ /* 0x0001e20000100800 */
[C---:B------:R-:W-:Y:S01]  /*14510*/  VIADD R73, R0.reuse, 0x7f ;  /* 0x0000007f00497836 */ /* 0x040fe20000000000 */
[----:B------:R-:W1:Y:S02]  /*14520*/  LDCU UR5, c[0x0][0x3b0] ;  /* 0x00007600ff0577ac */ /* 0x000e640008000800 */
[----:B------:R0:W2:Y:S04]  /*14530*/  @P0 LDG.E.U8 R54, desc[UR18][R42.64] ;  /* 0x000000122a360981 */ /* 0x0000a8000c1e1100 */
[----:B------:R-:W-:Y:S01]  /*14540*/  STL [R1+0x474], R70 ;  /* 0x0004744601007387 */ /* 0x000fe20000100800 */
[----:B0-----:R-:W-:-:S03]  /*14550*/  VIADD R44, R0, 0x6e ;  /* 0x0000006e002c7836 */ /* 0x001fc60000000000 */
[----:B------:R-:W-:Y:S01]  /*14560*/  STL [R1+0x47c], R45 ;  /* 0x00047c2d01007387 */ /* 0x000fe20000100800 */
[----:B------:R-:W-:-:S03]  /*14570*/  LEA.HI.X.SX32 R42, R85, R35, 0x1, P5 ;  /* 0x00000023552a7211 */ /* 0x000fc600028f0eff */
[----:B------:R-:W5:Y:S01]  /*14580*/  LDL.LU R4, [R1+0x9dc] ;  /* 0x0009dc0001047983 */ /* 0x000f620000300800 */
[----:B------:R-:W-:Y:S02]  /*14590*/  @!P4 IMAD.MOV R86, RZ, RZ, -R86 ;  /* 0x000000ffff56c224 */ /* 0x000fe400078e0a56 */
[----:B------:R-:W-:Y:S01]  /*145a0*/  @P0 IMAD.MOV.U32 R43, RZ, RZ, R42 ;  /* 0x000000ffff2b0224 */ /* 0x000fe200078e002a */
[----:B------:R-:W-:Y:S04]  /*145b0*/  STL [R1+0x4a8], R41 ;  /* 0x0004a82901007387 */ /* 0x000fe80000100800 */
[----:B------:R0:W-:Y:S01]  /*145c0*/  STL [R1+0x4a4], R42 ;  /* 0x0004a42a01007387 */ /* 0x0001e20000100800 */
[----:B------:R-:W-:Y:S01]  /*145d0*/  SEL R86, R5, R86, !P3 ;  /* 0x0000005605567207 */ /* 0x000fe20005800000 */
[----:B0-----:R-:W-:Y:S01]  /*145e0*/  @P0 IMAD.MOV.U32 R42, RZ, RZ, R41 ;  /* 0x000000ffff2a0224 */ /* 0x001fe200078e0029 */
[----:B------:R-:W-:-:S04]  /*145f0*/  IABS R41, R44 ;  /* 0x0000002c00297213 */ /* 0x000fc80000000000 */
[----:B------:R0:W2:Y:S01]  /*14600*/  @P0 LDG.E.U8 R53, desc[UR18][R42.64] ;  /* 0x000000122a350981 */ /* 0x0000a2000c1e1100 */
[----:B------:R-:W-:Y:S01]  /*14610*/  IMAD R86, R86, UR4, RZ ;  /* 0x0000000456567c24 */ /* 0x000fe2000f8e02ff */
[----:B------:R-:W-:Y:S01]  /*14620*/  ISETP.GE.AND P4, PT, R44, RZ, PT ;  /* 0x000000ff2c00720c */ /* 0x000fe20003f86270 */
[----:B------:R-:W1:Y:S01]  /*14630*/  LDCU UR4, c[0x0][0x3b0] ;  /* 0x00007600ff0477ac */ /* 0x000e620008000800 */
[----:B0-----:R-:W-:-:S04]  /*14640*/  IMAD.HI.U32 R42, R40, R41, RZ ;  /* 0x00000029282a7227 */ /* 0x001fc800078e00ff */
[----:B------:R-:W-:Y:S01]  /*14650*/  IMAD.MOV R42, RZ, RZ, -R42 ;  /* 0x000000ffff2a7224 */ /* 0x000fe200078e0a2a */
[----:B------:R-:W-:-:S03]  /*14660*/  IADD3 R45, P2, PT, R86, R38, RZ ;  /* 0x00000026562d7210 */ /* 0x000fc60007f5e0ff */
[----:B------:R-:W-:Y:S01]  /*14670*/  IMAD R41, R39, R42, R41 ;  /* 0x0000002a27297224 */ /* 0x000fe200078e0229 */
[----:B------:R-:W-:-:S04]  /*14680*/  LEA.HI.X.SX32 R70, R86, R35, 0x1, P2 ;  /* 0x0000002356467211 */ /* 0x000fc800010f0eff */
[----:B------:R-:W-:Y:S01]  /*14690*/  ISETP.GT.U32.AND P2, PT, R39, R41, PT ;  /* 0x000000292700720c */ /* 0x000fe20003f44070 */
[----:B------:R-:W-:Y:S01]  /*146a0*/  STL [R1+0x800], R44 ;  /* 0x0008002c01007387 */ /* 0x000fe20000100800 */
[----:B------:R-:W-:Y:S02]  /*146b0*/  @P0 IMAD.MOV.U32 R42, RZ, RZ, R45 ;  /* 0x000000ffff2a0224 */ /* 0x000fe400078e002d */
[----:B------:R-:W-:Y:S01]  /*146c0*/  @P0 IMAD.MOV.U32 R43, RZ, RZ, R70 ;  /* 0x000000ffff2b0224 */ /* 0x000fe200078e0046 */
[----:B------:R-:W-:Y:S04]  /*146d0*/  STL [R1+0x4b0], R45 ;  /* 0x0004b02d01007387 */ /* 0x000fe80000100800 */
[----:B------:R0:W-:Y:S04]  /*146e0*/  STL [R1+0x4ac], R70 ;  /* 0x0004ac4601007387 */ /* 0x0001e80000100800 */
[----:B------:R-:W-:Y:S01]  /*146f0*/  @!P2 IMAD.IADD R41, R41, 0x1, -R39 ;  /* 0x000000012929a824 */ /* 0x000fe200078e0a27 */
[----:B------:R1:W2:Y:S01]  /*14700*/  @P0 LDG.E.U8 R52, desc[UR18][R42.64] ;  /* 0x000000122a340981 */ /* 0x0002a2000c1e1100 */
[----:B0-----:R-:W-:-:S03]  /*14710*/  VIADD R70, R0, 0x6f ;  /* 0x0000006f00467836 */ /* 0x001fc60000000000 */
[----:B------:R-:W-:Y:S02]  /*14720*/  ISETP.GT.U32.AND P2, PT, R39, R41, PT ;  /* 0x000000292700720c */ /* 0x000fe40003f44070 */
[----:B-1----:R-:W-:-:S05]  /*14730*/  IABS R42, R70 ;  /* 0x00000046002a7213 */ /* 0x002fca0000000000 */
[----:B------:R-:W-:-:S04]  /*14740*/  IMAD.HI.U32 R43, R40, R42, RZ ;  /* 0x0000002a282b7227 */ /* 0x000fc800078e00ff */
[----:B------:R-:W-:-:S04]  /*14750*/  IMAD.MOV R43, RZ, RZ, -R43 ;  /* 0x000000ffff2b7224 */ /* 0x000fc800078e0a2b */
[----:B------:R-:W-:Y:S02]  /*14760*/  IMAD R42, R39, R43, R42 ;  /* 0x0000002b272a7224 */ /* 0x000fe400078e022a */
[----:B------:R-:W-:-:S03]  /*14770*/  @!P2 IMAD.IADD R41, R41, 0x1, -R39 ;  /* 0x000000012929a824 */ /* 0x000fc600078e0a27 */
[----:B------:R-:W-:Y:S01]  /*14780*/  ISETP.GT.U32.AND P2, PT, R39, R42, PT ;  /* 0x0000002a2700720c */ /* 0x000fe20003f44070 */
[----:B------:R-:W-:-:S05]  /*14790*/  @!P4 IMAD.MOV R41, RZ, RZ, -R41 ;  /* 0x000000ffff29c224 */ /* 0x000fca00078e0a29 */
[----:B------:R-:W-:-:S05]  /*147a0*/  SEL R41, R5, R41, !P3 ;  /* 0x0000002905297207 */ /* 0x000fca0005800000 */
[----:B------:R-:W-:Y:S01]  /*147b0*/  IMAD R41, R41, UR4, RZ ;  /* 0x0000000429297c24 */ /* 0x000fe2000f8e02ff */
[----:B------:R-:W0:Y:S01]  /*147c0*/  LDCU UR4, c[0x0][0x3b0] ;  /* 0x00007600ff0477ac */ /* 0x000e220008000800 */
[----:B------:R-:W-:-:S03]  /*147d0*/  @!P2 IMAD.IADD R42, R42, 0x1, -R39 ;  /* 0x000000012a2aa824 */ /* 0x000fc600078e0a27 */
[----:B------:R-:W-:Y:S02]  /*147e0*/  IADD3 R44, P4, PT, R41, R38, RZ ;  /* 0x00000026292c7210 */ /* 0x000fe40007f9e0ff */
[----:B------:R-:W-:Y:S02]  /*147f0*/  ISETP.GT.U32.AND P2, PT, R39, R42, PT ;  /* 0x0000002a2700720c */ /* 0x000fe40003f44070 */
[----:B------:R-:W-:Y:S02]  /*14800*/  LEA.HI.X.SX32 R45, R41, R35, 0x1, P4 ;  /* 0x00000023292d7211 */ /* 0x000fe400020f0eff */
[----:B------:R-:W-:Y:S01]  /*14810*/  ISETP.GE.AND P4, PT, R70, RZ, PT ;  /* 0x000000ff4600720c */ /* 0x000fe20003f86270 */
[----:B------:R-:W-:Y:S04]  /*14820*/  STL [R1+0x7fc], R70 ;  /* 0x0007fc4601007387 */ /* 0x000fe80000100800 */
[----:B------:R1:W-:Y:S04]  /*14830*/  STL [R1+0x4b8], R44 ;  /* 0x0004b82c01007387 */ /* 0x0003e80000100800 */
[----:B------:R1:W2:Y:S01]  /*14840*/  @P0 LDG.E.U8 R51, desc[UR18][R44.64] ;  /* 0x000000122c330981 */ /* 0x0002a2000c1e1100 */
[----:B------:R-:W-:-:S04]  /*14850*/  @!P2 IMAD.IADD R42, R42, 0x1, -R39 ;  /* 0x000000012a2aa824 */ /* 0x000fc800078e0a27 */
[----:B------:R-:W-:Y:S02]  /*14860*/  @!P4 IMAD.MOV R42, RZ, RZ, -R42 ;  /* 0x000000ffff2ac224 */ /* 0x000fe400078e0a2a */
[----:B-1----:R-:W-:-:S03]  /*14870*/  VIADD R44, R0, 0x74 ;  /* 0x00000074002c7836 */ /* 0x002fc60000000000 */
[----:B------:R-:W-:Y:S02]  /*14880*/  SEL R43, R5, R42, !P3 ;  /* 0x0000002a052b7207 */ /* 0x000fe40005800000 */
[----:B------:R-:W-:-:S03]  /*14890*/  IABS R41, R44 ;  /* 0x0000002c00297213 */ /* 0x000fc60000000000 */
[----:B0-----:R-:W-:Y:S01]  /*148a0*/  IMAD R43, R43, UR4, RZ ;  /* 0x000000042b2b7c24 */ /* 0x001fe2000f8e02ff */
[----:B------:R0:W-:Y:S01]  /*148b0*/  STL [R1+0x4b4], R45 ;  /* 0x0004b42d01007387 */ /* 0x0001e20000100800 */
[----:B------:R-:W-:Y:S01]  /*148c0*/  ISETP.GE.AND P4, PT, R44, RZ, PT ;  /* 0x000000ff2c00720c */ /* 0x000fe20003f86270 */
[----:B------:R-:W1:Y:S01]  /*148d0*/  LDCU UR4, c[0x0][0x3b0] ;  /* 0x00007600ff0477ac */ /* 0x000e620008000800 */
[----:B------:R-:W-:-:S04]  /*148e0*/  IMAD.HI.U32 R42, R40, R41, RZ ;  /* 0x00000029282a7227 */ /* 0x000fc800078e00ff */
[----:B------:R-:W-:Y:S01]  /*148f0*/  IMAD.MOV R42, RZ, RZ, -R42 ;  /* 0x000000ffff2a7224 */ /* 0x000fe200078e0a2a */
[----:B0-----:R-:W-:-:S03]  /*14900*/  IADD3 R45, P2, PT, R43, R38, RZ ;  /* 0x000000262b2d7210 */ /* 0x001fc60007f5e0ff */
        /* <DEDUP_REMOVED lines=48> */
[----:B------:R0:W-:Y:S04]  /*14c10*/  STL [R1+0x4f0], R45 ;  /* 0x0004f02d01007387 */ /* 0x0001e80000100800 */
[----:B------:R1:W2:Y:S01]  /*14c20*/  @P0 LDG.E.U8 R48, desc[UR18][R42.64] ;  /* 0x000000122a300981 */ /* 0x0002a2000c1e1100 */
[----:B0-----:R-:W-:-:S03]  /*14c30*/  VIADD R45, R0, 0x7c ;  /* 0x0000007c002d7836 */ /* 0x001fc60000000000 */
[----:B------:R-:W-:Y:S02]  /*14c40*/  @!P2 IMAD.IADD R41, R41, 0x1, -R39 ;  /* 0x000000012929a824 */ /* 0x000fe400078e0a27 */
[----:B-1----:R-:W-:-:S03]  /*14c50*/  IABS R42, R45 ;  /* 0x0000002d002a7213 */ /* 0x002fc60000000000 */
[----:B------:R-:W-:Y:S02]  /*14c60*/  ISETP.GT.U32.AND P2, PT, R39, R41, PT ;  /* 0x000000292700720c */ /* 0x000fe40003f44070 */
[----:B------:R-:W-:-:S04]  /*14c70*/  IMAD.HI.U32 R43, R40, R42, RZ ;  /* 0x0000002a282b7227 */ /* 0x000fc800078e00ff */
[----:B------:R-:W-:-:S04]  /*14c80*/  IMAD.MOV R43, RZ, RZ, -R43 ;  /* 0x000000ffff2b7224 */ /* 0x000fc800078e0a2b */
[----:B------:R-:W-:-:S03]  /*14c90*/  IMAD R42, R39, R43, R42 ;  /* 0x0000002b272a7224 */ /* 0x000fc600078e022a */
[----:B------:R-:W-:Y:S02]  /*14ca0*/  @!P2 IMAD.IADD R41, R41, 0x1, -R39 ;  /* 0x000000012929a824 */ /* 0x000fe400078e0a27 */
[----:B------:R-:W-:Y:S02]  /*14cb0*/  ISETP.GT.U32.AND P2, PT, R39, R42, PT ;  /* 0x0000002a2700720c */ /* 0x000fe40003f44070 */
[----:B------:R-:W-:Y:S01]  /*14cc0*/  @!P4 IMAD.MOV R41, RZ, RZ, -R41 ;  /* 0x000000ffff29c224 */ /* 0x000fe200078e0a29 */
[----:B------:R-:W-:-:S10]  /*14cd0*/  ISETP.GE.AND P4, PT, R45, RZ, PT ;  /* 0x000000ff2d00720c */ /* 0x000fd40003f86270 */
[----:B------:R-:W-:Y:S01]  /*14ce0*/  @!P2 IMAD.IADD R42, R42, 0x1, -R39 ;  /* 0x000000012a2aa824 */ /* 0x000fe200078e0a27 */
[----:B------:R-:W-:-:S04]  /*14cf0*/  SEL R41, R5, R41, !P3 ;  /* 0x0000002905297207 */ /* 0x000fc80005800000 */
[----:B------:R-:W-:Y:S01]  /*14d00*/  ISETP.GT.U32.AND P2, PT, R39, R42, PT ;  /* 0x0000002a2700720c */ /* 0x000fe20003f44070 */
[----:B------:R-:W-:Y:S01]  /*14d10*/  IMAD R41, R41, UR4, RZ ;  /* 0x0000000429297c24 */ /* 0x000fe2000f8e02ff */
[----:B------:R-:W0:Y:S04]  /*14d20*/  LDCU UR4, c[0x0][0x3b0] ;  /* 0x00007600ff0477ac */ /* 0x000e280008000800 */
[C---:B------:R-:W-:Y:S01]  /*14d30*/  IADD3 R44, P5, PT, R41.reuse, R38, RZ ;  /* 0x00000026292c7210 */ /* 0x040fe20007fbe0ff */
[----:B------:R-:W-:Y:S06]  /*14d40*/  STL [R1+0x4ec], R70 ;  /* 0x0004ec4601007387 */ /* 0x000fec0000100800 */
[----:B------:R-:W-:Y:S01]  /*14d50*/  @!P2 IMAD.IADD R42, R42, 0x1, -R39 ;  /* 0x000000012a2aa824 */ /* 0x000fe200078e0a27 */
[----:B------:R-:W-:-:S03]  /*14d60*/  LEA.HI.X.SX32 R41, R41, R35, 0x1, P5 ;  /* 0x0000002329297211 */ /* 0x000fc600028f0eff */
[----:B------:R-:W-:Y:S01]  /*14d70*/  @!P4 IMAD.MOV R42, RZ, RZ, -R42 ;  /* 0x000000ffff2ac224 */ /* 0x000fe200078e0a2a */
[----:B------:R1:W-:Y:S04]  /*14d80*/  STL [R1+0x7ec], R45 ;  /* 0x0007ec2d01007387 */ /* 0x0003e80000100800 */
[----:B------:R-:W-:Y:S01]  /*14d90*/  STL [R1+0x4f8], R44 ;  /* 0x0004f82c01007387 */ /* 0x000fe20000100800 */
[----:B------:R-:W-:-:S03]  /*14da0*/  SEL R42, R5, R42, !P3 ;  /* 0x0000002a052a7207 */ /* 0x000fc60005800000 */
[----:B------:R3:W-:Y:S01]  /*14db0*/  STL [R1+0x4f4], R41 ;  /* 0x0004f42901007387 */ /* 0x0007e20000100800 */
[----:B-1----:R-:W-:Y:S02]  /*14dc0*/  @P0 IMAD.MOV.U32 R45, RZ, RZ, R41 ;  /* 0x000000ffff2d0224 */ /* 0x002fe400078e0029 */
[----:B0-----:R-:W-:Y:S01]  /*14dd0*/  IMAD R43, R42, UR4, RZ ;  /* 0x000000042a2b7c24 */ /* 0x001fe2000f8e02ff */
[----:B------:R-:W-:Y:S01]  /*14de0*/  STL [R1+0x7e8], R75 ;  /* 0x0007e84b01007387 */ /* 0x000fe20000100800 */
[----:B------:R-:W-:Y:S01]  /*14df0*/  VIADD R72, R0, 0x77 ;  /* 0x0000007700487836 */ /* 0x000fe20000000000 */
[----:B------:R-:W-:Y:S01]  /*14e00*/  ISETP.GE.AND P4, PT, R75, RZ, PT ;  /* 0x000000ff4b00720c */ /* 0x000fe20003f86270 */
[----:B------:R-:W0:Y:S01]  /*14e10*/  LDCU UR4, c[0x0][0x3b0] ;  /* 0x00007600ff0477ac */ /* 0x000e220008000800 */
[----:B------:R1:W4:Y:S01]  /*14e20*/  @P0 LDG.E.U8 R47, desc[UR18][R44.64] ;  /* 0x000000122c2f0981 */ /* 0x000322000c1e1100 */
[----:B---3--:R-:W-:-:S05]  /*14e30*/  IABS R41, R75 ;  /* 0x0000004b00297213 */ /* 0x008fca0000000000 */
[----:B------:R-:W-:-:S04]  /*14e40*/  IMAD.HI.U32 R42, R40, R41, RZ ;  /* 0x00000029282a7227 */ /* 0x000fc800078e00ff */
[----:B-1----:R-:W-:Y:S01]  /*14e50*/  IMAD.MOV R44, RZ, RZ, -R42 ;  /* 0x000000ffff2c7224 */ /* 0x002fe200078e0a2a */
[----:B------:R-:W-:-:S03]  /*14e60*/  IADD3 R70, P2, PT, R43, R38, RZ ;  /* 0x000000262b467210 */ /* 0x000fc60007f5e0ff */
[----:B------:R-:W-:Y:S01]  /*14e70*/  IMAD R41, R39, R44, R41 ;  /* 0x0000002c27297224 */ /* 0x000fe200078e0229 */
[----:B------:R-:W-:-:S04]  /*14e80*/  LEA.HI.X.SX32 R71, R43, R35, 0x1, P2 ;  /* 0x000000232b477211 */ /* 0x000fc800010f0eff */
[----:B------:R-:W-:Y:S01]  /*14e90*/  ISETP.GT.U32.AND P2, PT, R39, R41, PT ;  /* 0x000000292700720c */ /* 0x000fe20003f44070 */
[----:B------:R-:W-:Y:S01]  /*14ea0*/  STL [R1+0x520], R70 ;  /* 0x0005204601007387 */ /* 0x000fe20000100800 */
[----:B------:R-:W-:Y:S02]  /*14eb0*/  @P0 IMAD.MOV.U32 R42, RZ, RZ, R70 ;  /* 0x000000ffff2a0224 */ /* 0x000fe400078e0046 */
[----:B------:R-:W-:Y:S01]  /*14ec0*/  @P0 IMAD.MOV.U32 R43, RZ, RZ, R71 ;  /* 0x000000ffff2b0224 */ /* 0x000fe200078e0047 */
[----:B------:R1:W-:Y:S04]  /*14ed0*/  STL [R1+0x51c], R71 ;  /* 0x00051c4701007387 */ /* 0x0003e80000100800 */
[----:B------:R3:W4:Y:S01]  /*14ee0*/  @P0 LDG.E.U8 R46, desc[UR18][R42.64] ;  /* 0x000000122a2e0981 */ /* 0x000722000c1e1100 */
[----:B-1----:R-:W-:-:S03]  /*14ef0*/  VIADD R71, R0, 0xd ;  /* 0x0000000d00477836 */ /* 0x002fc60000000000 */
[----:B------:R-:W-:Y:S02]  /*14f00*/  @!P2 IMAD.IADD R41, R41, 0x1, -R39 ;  /* 0x000000012929a824 */ /* 0x000fe400078e0a27 */
[----:B---3--:R-:W-:-:S03]  /*14f10*/  IABS R42, R71 ;  /* 0x00000047002a7213 */ /* 0x008fc60000000000 */
[----:B------:R-:W-:Y:S02]  /*14f20*/  ISETP.GT.U32.AND P2, PT, R39, R41, PT ;  /* 0x000000292700720c */ /* 0x000fe40003f44070 */
[----:B------:R-:W-:Y:S01]  /*14f30*/  IMAD.HI.U32 R70, R40, R42, RZ ;  /* 0x0000002a28467227 */ /* 0x000fe200078e00ff */
[----:B------:R-:W-:-:S03]  /*14f40*/  IABS R43, R73 ;  /* 0x00000049002b7213 */ /* 0x000fc60000000000 */
[----:B------:R-:W-:Y:S02]  /*14f50*/  IMAD.MOV R70, RZ, RZ, -R70 ;  /* 0x000000ffff467224 */ /* 0x000fe400078e0a46 */
[----:B------:R-:W-:-:S04]  /*14f60*/  IMAD.HI.U32 R45, R40, R43, RZ ;  /* 0x0000002b282d7227 */ /* 0x000fc800078e00ff */
[----:B------:R-:W-:Y:S02]  /*14f70*/  IMAD R42, R39, R70, R42 ;  /* 0x00000046272a7224 */ /* 0x000fe400078e022a */
[----:B------:R-:W-:Y:S01]  /*14f80*/  @!P2 IMAD.IADD R41, R41, 0x1, -R39 ;  /* 0x000000012929a824 */ /* 0x000fe200078e0a27 */
[----:B------:R-:W-:Y:S01]  /*14f90*/  IABS R44, R72 ;  /* 0x00000048002c7213 */ /* 0x000fe20000000000 */
[----:B------:R-:W-:Y:S01]  /*14fa0*/  IMAD.MOV R45, RZ, RZ, -R45 ;  /* 0x000000ffff2d7224 */ /* 0x000fe200078e0a2d */
[----:B------:R-:W-:-:S03]  /*14fb0*/  ISETP.GT.U32.AND P2, PT, R39, R42, PT ;  /* 0x0000002a2700720c */ /* 0x000fc60003f44070 */
[----:B------:R-:W-:Y:S02]  /*14fc0*/  IMAD R43, R39, R45, R43 ;  /* 0x0000002d272b7224 */ /* 0x000fe400078e022b */
[----:B------:R-:W-:-:S04]  /*14fd0*/  IMAD.HI.U32 R45, R40, R44, RZ ;  /* 0x0000002c282d7227 */ /* 0x000fc800078e00ff */
[----:B------:R-:W-:Y:S02]  /*14fe0*/  IMAD.MOV R45, RZ, RZ, -R45 ;  /* 0x000000ffff2d7224 */ /* 0x000fe400078e0a2d */
[----:B------:R-:W-:Y:S02]  /*14ff0*/  VIADD R74, R0, 0x7e ;  /* 0x0000007e004a7836 */ /* 0x000fe40000000000 */
[----:B------:R-:W-:Y:S02]  /*15000*/  @!P4 IMAD.MOV R41, RZ, RZ, -R41 ;  /* 0x000000ffff29c224 */ /* 0x000fe400078e0a29 */
[----:B------:R-:W-:Y:S02]  /*15010*/  @!P2 IMAD.IADD R42, R42, 0x1, -R39 ;  /* 0x000000012a2aa824 */ /* 0x000fe400078e0a27 */
[----:B------:R-:W-:Y:S01]  /*15020*/  IMAD R44, R39, R45, R44 ;  /* 0x0000002d272c7224 */ /* 0x000fe200078e022c */
[----:B------:R-:W-:Y:S02]  /*15030*/  IABS R45, R74 ;  /* 0x0000004a002d7213 */ /* 0x000fe40000000000 */
[----:B------:R-:W-:-:S02]  /*15040*/  SEL R41, R5, R41, !P3 ;  /* 0x0000002905297207 */ /* 0x000fc40005800000 */
[----:B------:R-:W-:Y:S01]  /*15050*/  ISETP.GT.U32.AND P4, PT, R39, R42, PT ;  /* 0x0000002a2700720c */ /* 0x000fe20003f84070 */
[----:B------:R-:W-:Y:S01]  /*15060*/  IMAD.HI.U32 R40, R40, R45, RZ ;  /* 0x0000002d28287227 */ /* 0x000fe200078e00ff */
[----:B------:R-:W-:-:S03]  /*15070*/  ISETP.GE.AND P2, PT, R71, RZ, PT ;  /* 0x000000ff4700720c */ /* 0x000fc60003f46270 */
[----:B0-----:R-:W-:Y:S01]  /*15080*/  IMAD R41, R41, UR4, RZ ;  /* 0x0000000429297c24 */ /* 0x001fe2000f8e02ff */
[----:B------:R-:W-:Y:S01]  /*15090*/  STL [R1+0x7e4], R73 ;  /* 0x0007e44901007387 */ /* 0x000fe20000100800 */
[----:B------:R-:W-:Y:S01]  /*150a0*/  IMAD.MOV R40, RZ, RZ, -R40 ;  /* 0x000000ffff287224 */ /* 0x000fe200078e0a28 */
[----:B------:R-:W-:Y:S01]  /*150b0*/  ISETP.GT.U32.AND P6, PT, R39, R43, PT ;  /* 0x0000002b2700720c */ /* 0x000fe20003fc4070 */
[----:B------:R-:W0:Y:S01]  /*150c0*/  LDCU UR4, c[0x0][0x3b0] ;  /* 0x00007600ff0477ac */ /* 0x000e220008000800 */
[----:B------:R-:W-:Y:S01]  /*150d0*/  IADD3 R70, P5, PT, R41, R38, RZ ;  /* 0x0000002629467210 */ /* 0x000fe20007fbe0ff */
[----:B------:R-:W-:Y:S01]  /*150e0*/  IMAD R40, R39, R40, R45 ;  /* 0x0000002827287224 */ /* 0x000fe200078e022d */
[----:B------:R1:W-:Y:S01]  /*150f0*/  STL [R1+0x7dc], R71 ;  /* 0x0007dc4701007387 */ /* 0x0003e20000100800 */
[----:B------:R-:W-:-:S04]  /*15100*/  @!P4 IMAD.IADD R42, R42, 0x1, -R39 ;  /* 0x000000012a2ac824 */ /* 0x000fc800078e0a27 */
[----:B------:R-:W-:Y:S01]  /*15110*/  @!P2 IMAD.MOV R42, RZ, RZ, -R42 ;  /* 0x000000ffff2aa224 */ /* 0x000fe200078e0a2a */
[----:B-1----:R-:W-:Y:S02]  /*15120*/  LEA.HI.X.SX32 R71, R41, R35, 0x1, P5 ;  /* 0x0000002329477211 */ /* 0x002fe400028f0eff */
[C---:B------:R-:W-:Y:S02]  /*15130*/  ISETP.GT.U32.AND P5, PT, R39.reuse, R40, PT ;  /* 0x000000282700720c */ /* 0x040fe40003fa4070 */
[----:B------:R-:W-:Y:S02]  /*15140*/  ISETP.GT.U32.AND P4, PT, R39, R44, PT ;  /* 0x0000002c2700720c */ /* 0x000fe40003f84070 */
[----:B------:R-:W-:Y:S01]  /*15150*/  SEL R42, R5, R42, !P3 ;  /* 0x0000002a052a7207 */ /* 0x000fe20005800000 */
[----:B------:R-:W-:-:S04]  /*15160*/  @!P6 IMAD.IADD R43, R43, 0x1, -R39 ;  /* 0x000000012b2be824 */ /* 0x000fc800078e0a27 */
[----:B------:R-:W-:-:S04]  /*15170*/  IMAD R42, R42, UR11, RZ ;  /* 0x0000000b2a2a7c24 */ /* 0x000fc8000f8e02ff */
[--C-:B------:R-:W-:Y:S01]  /*15180*/  @!P5 IMAD.IADD R40, R40, 0x1, -R39.reuse ;  /* 0x000000012828d824 */ /* 0x100fe200078e0a27 */
[----:B------:R-:W-:Y:S01]  /*15190*/  IADD3 R75, P2, PT, R42, R38, RZ ;  /* 0x000000262a4b7210 */ /* 0x000fe20007f5e0ff */
[----:B------:R-:W-:-:S03]  /*151a0*/  @!P4 IMAD.IADD R44, R44, 0x1, -R39 ;  /* 0x000000012c2cc824 */ /* 0x000fc600078e0a27 */
[C---:B------:R-:W-:Y:S02]  /*151b0*/  ISETP.GT.U32.AND P5, PT, R39.reuse, R40, PT ;  /* 0x000000282700720c */ /* 0x040fe40003fa4070 */
[C---:B------:R-:W-:Y:S02]  /*151c0*/  ISETP.GT.U32.AND P4, PT, R39.reuse, R43, PT ;  /* 0x0000002b2700720c */ /* 0x040fe40003f84070 */
[----:B------:R-:W-:Y:S02]  /*151d0*/  LEA.HI.X.SX32 R76, R42, R35, 0x1, P2 ;  /* 0x000000232a4c7211 */ /* 0x000fe400010f0eff */
[----:B------:R-:W-:Y:S02]  /*151e0*/  ISETP.GE.AND P2, PT, R74, RZ, PT ;  /* 0x000000ff4a00720c */ /* 0x000fe40003f46270 */
[----:B------:R-:W-:-:S05]  /*151f0*/  ISETP.GT.U32.AND P6, PT, R39, R44, PT ;  /* 0x0000002c2700720c */ /* 0x000fca0003fc4070 */
[--C-:B------:R-:W-:Y:S02]  /*15200*/  @!P5 IMAD.IADD R40, R40, 0x1, -R39.reuse ;  /* 0x000000012828d824 */ /* 0x100fe400078e0a27 */
[----:B------:R-:W-:Y:S01]  /*15210*/  @!P4 IMAD.IADD R43, R43, 0x1, -R39 ;  /* 0x000000012b2bc824 */ /* 0x000fe200078e0a27 */
[----:B------:R-:W-:-:S03]  /*15220*/  ISETP.GE.AND P4, PT, R72, RZ, PT ;  /* 0x000000ff4800720c */ /* 0x000fc60003f86270 */
[----:B------:R-:W-:Y:S01]  /*15230*/  @!P2 IMAD.MOV R40, RZ, RZ, -R40 ;  /* 0x000000ffff28a224 */ /* 0x000fe200078e0a28 */
[----:B------:R-:W-:-:S04]  /*15240*/  ISETP.GE.AND P5, PT, R73, RZ, PT ;  /* 0x000000ff4900720c */ /* 0x000fc80003fa6270 */
[----:B------:R-:W-:Y:S01]  /*15250*/  SEL R40, R5, R40, !P3 ;  /* 0x0000002805287207 */ /* 0x000fe20005800000 */
[----:B------:R-:W-:Y:S01]  /*15260*/  @!P6 IMAD.IADD R44, R44, 0x1, -R39 ;  /* 0x000000012c2ce824 */ /* 0x000fe200078e0a27 */
[----:B------:R-:W-:-:S03]  /*15270*/  PRMT R45, RZ, 0x7610, R45 ;  /* 0x00007610ff2d7816 */ /* 0x000fc6000000002d */
[----:B------:R-:W-:Y:S01]  /*15280*/  IMAD R39, R40, UR5, RZ ;  /* 0x0000000528277c24 */ /* 0x000fe2000f8e02ff */
[----:B------:R-:W1:Y:S01]  /*15290*/  LDCU UR5, c[0x0][0x3b0] ;  /* 0x00007600ff0577ac */ /* 0x000e620008000800 */
[----:B------:R-:W-:Y:S01]  /*152a0*/  STL [R1+0x7e0], R72 ;  /* 0x0007e04801007387 */ /* 0x000fe20000100800 */
[----:B------:R-:W-:Y:S01]  /*152b0*/  @!P4 IMAD.MOV R44, RZ, RZ, -R44 ;  /* 0x000000ffff2cc224 */ /* 0x000fe200078e0a2c */
[----:B------:R-:W-:Y:S02]  /*152c0*/  PRMT R41, RZ, 0x7610, R41 ;  /* 0x00007610ff297816 */ /* 0x000fe40000000029 */
[----:B------:R-:W-:Y:S04]  /*152d0*/  STL [R1+0x7d8], R74 ;  /* 0x0007d84a01007387 */ /* 0x000fe80000100800 */
[----:B------:R3:W-:Y:S01]  /*152e0*/  STL [R1+0x248], R70 ;  /* 0x0002484601007387 */ /* 0x0007e20000100800 */
[----:B------:R-:W-:-:S03]  /*152f0*/  SEL R44, R5, R44, !P3 ;  /* 0x0000002c052c7207 */ /* 0x000fc60005800000 */
[----:B------:R1:W-:Y:S01]  /*15300*/  STL [R1+0x244], R71 ;  /* 0x0002444701007387 */ /* 0x0003e20000100800 */
[----:B------:R-:W-:-:S03]  /*15310*/  @!P5 IMAD.MOV R43, RZ, RZ, -R43 ;  /* 0x000000ffff2bd224 */ /* 0x000fc600078e0a2b */
[----:B------:R3:W4:Y:S01]  /*15320*/  @P0 LDG.E.U8 R45, desc[UR18][R70.64] ;  /* 0x00000012462d0981 */ /* 0x000722000c1e1100 */
[----:B------:R-:W-:Y:S01]  /*15330*/  IADD3 R42, P2, PT, R39, R38, RZ ;  /* 0x00000026272a7210 */ /* 0x000fe20007f5e0ff */
[----:B0-----:R-:W-:Y:S01]  /*15340*/  IMAD R44, R44, UR4, RZ ;  /* 0x000000042c2c7c24 */ /* 0x001fe2000f8e02ff */
[----:B------:R-:W-:Y:S01]  /*15350*/  SEL R40, R5, R43, !P3 ;  /* 0x0000002b05287207 */ /* 0x000fe20005800000 */
[----:B---3--:R-:W-:Y:S02]  /*15360*/  @P0 IMAD.MOV.U32 R70, RZ, RZ, R75 ;  /* 0x000000ffff460224 */ /* 0x008fe400078e004b */
[----:B-1----:R-:W-:Y:S01]  /*15370*/  @P0 IMAD.MOV.U32 R71, RZ, RZ, R76 ;  /* 0x000000ffff470224 */ /* 0x002fe200078e004c */
[----:B------:R-:W-:Y:S04]  /*15380*/  STL [R1+0x190], R75 ;  /* 0x0001904b01007387 */ /* 0x000fe80000100800 */
[----:B------:R0:W3:Y:S04]  /*15390*/  @P0 LDG.E.U8 R41, desc[UR18][R70.64] ;  /* 0x0000001246290981 */ /* 0x0000e8000c1e1100 */
[----:B------:R-:W-:Y:S04]  /*153a0*/  STL [R1+0x18c], R76 ;  /* 0x00018c4c01007387 */ /* 0x000fe80000100800 */
[----:B------:R-:W5:Y:S01]  /*153b0*/  LDL.LU R5, [R1+0x9d8] ;  /* 0x0009d80001057983 */ /* 0x000f620000300800 */
[----:B0-----:R-:W-:-:S03]  /*153c0*/  LEA.HI.X.SX32 R70, R39, R35, 0x1, P2 ;  /* 0x0000002327467211 */ /* 0x001fc600010f0eff */
[----:B------:R-:W-:Y:S01]  /*153d0*/  STL [R1+0x23c], R42 ;  /* 0x00023c2a01007387 */ /* 0x000fe20000100800 */
[C---:B------:R-:W-:Y:S01]  /*153e0*/  IADD3 R71, P2, PT, R44.reuse, R38, RZ ;  /* 0x000000262c477210 */ /* 0x040fe20007f5e0ff */
[----:B------:R-:W-:Y:S02]  /*153f0*/  @P0 IMAD.MOV.U32 R43, RZ, RZ, R70 ;  /* 0x000000ffff2b0224 */ /* 0x000fe400078e0046 */
[----:B------:R0:W-:Y:S01]  /*15400*/  STL [R1+0x238], R70 ;  /* 0x0002384601007387 */ /* 0x0001e20000100800 */
[----:B------:R-:W-:Y:S02]  /*15410*/  PRMT R39, RZ, 0x7610, R39 ;  /* 0x00007610ff277816 */ /* 0x000fe40000000027 */
[----:B------:R-:W-:-:S04]  /*15420*/  LEA.HI.X.SX32 R72, R44, R35, 0x1, P2 ;  /* 0x000000232c487211 */ /* 0x000fc800010f0eff */
[----:B------:R1:W3:Y:S01]  /*15430*/  @P0 LDG.E.U8 R39, desc[UR18][R42.64] ;  /* 0x000000122a270981 */ /* 0x0002e2000c1e1100 */
[----:B0-----:R-:W-:Y:S01]  /*15440*/  IMAD R70, R40, UR5, RZ ;  /* 0x0000000528467c24 */ /* 0x001fe2000f8e02ff */
[----:B------:R-:W-:-:S04]  /*15450*/  PRMT R40, RZ, 0x7610, R40 ;  /* 0x00007610ff287816 */ /* 0x000fc80000000028 */
[C---:B------:R-:W-:Y:S01]  /*15460*/  IADD3 R38, P2, PT, R70.reuse, R38, RZ ;  /* 0x0000002646267210 */ /* 0x040fe20007f5e0ff */
[----:B-1----:R-:W-:Y:S02]  /*15470*/  @P0 IMAD.MOV.U32 R42, RZ, RZ, R71 ;  /* 0x000000ffff2a0224 */ /* 0x002fe400078e0047 */
[----:B------:R-:W-:Y:S01]  /*15480*/  @P0 IMAD.MOV.U32 R43, RZ, RZ, R72 ;  /* 0x000000ffff2b0224 */ /* 0x000fe200078e0048 */
[----:B------:R-:W-:Y:S02]  /*15490*/  LEA.HI.X.SX32 R44, R70, R35, 0x1, P2 ;  /* 0x00000023462c7211 */ /* 0x000fe400010f0eff */
[----:B------:R-:W-:Y:S02]  /*154a0*/  PRMT R35, RZ, 0x7610, R35 ;  /* 0x00007610ff237816 */ /* 0x000fe40000000023 */
[----:B------:R0:W3:Y:S02]  /*154b0*/  @P0 LDG.E.U8 R40, desc[UR18][R42.64] ;  /* 0x000000122a280981 */ /* 0x0000e4000c1e1100 */
[----:B0-----:R-:W-:-:S02]  /*154c0*/  @P0 IMAD.MOV.U32 R42, RZ, RZ, R38 ;  /* 0x000000ffff2a0224 */ /* 0x001fc400078e0026 */
[----:B------:R-:W-:-:S05]  /*154d0*/  @P0 IMAD.MOV.U32 R43, RZ, RZ, R44 ;  /* 0x000000ffff2b0224 */ /* 0x000fca00078e002c */
[----:B------:R-:W3:Y:S04]  /*154e0*/  @P0 LDG.E.U8 R35, desc[UR18][R42.64] ;  /* 0x000000122a230981 */ /* 0x000ee8000c1e1100 */
[----:B--2---:R0:W-:Y:S04]  /*154f0*/  STS.U8 [R31+UR9+0x5e00], R94 ;  /* 0x005e005e1f007988 */ /* 0x0041e80008000009 */
[----:B------:R0:W-:Y:S04]  /*15500*/  STS.U8 [R31+UR9+0x6200], R90 ;  /* 0x0062005a1f007988 */ /* 0x0001e80008000009 */
[----:B------:R0:W-:Y:S04]  /*15510*/  STS.U8 [R31+UR9+0x6600], R69 ;  /* 0x006600451f007988 */ /* 0x0001e80008000009 */
[----:B------:R0:W-:Y:S04]  /*15520*/  STS.U8 [R31+UR9+0x6a00], R65 ;  /* 0x006a00411f007988 */ /* 0x0001e80008000009 */
[----:B------:R0:W-:Y:S04]  /*15530*/  STS.U8 [R31+UR9+0x6e00], R61 ;  /* 0x006e003d1f007988 */ /* 0x0001e80008000009 */
[----:B----4-:R0:W-:Y:S04]  /*15540*/  STS.U8 [R31+UR9+0x7200], R57 ;  /* 0x007200391f007988 */ /* 0x0101e80008000009 */
[----:B------:R0:W-:Y:S04]  /*15550*/  STS.U8 [R31+UR9+0x7600], R53 ;  /* 0x007600351f007988 */ /* 0x0001e80008000009 */
[----:B------:R0:W-:Y:S01]  /*15560*/  STS.U8 [R31+UR9+0x7a00], R49 ;  /* 0x007a00311f007988 */ /* 0x0001e20008000009 */
[----:B------:R-:W-:-:S03]  /*15570*/  VIADD R162, R162, 0x7f ;  /* 0x0000007fa2a27836 */ /* 0x000fc60000000000 */
[----:B------:R0:W-:Y:S01]  /*15580*/  STL [R1+0x234], R71 ;  /* 0x0002344701007387 */ /* 0x0001e20000100800 */
[----:B------:R-:W-:-:S03]  /*15590*/  ISETP.NE.U32.AND P0, PT, RZ, UR7, PT ;  /* 0x00000007ff007c0c */ /* 0x000fc6000bf05070 */
[----:B------:R0:W-:Y:S04]  /*155a0*/  STL [R1+0x228], R72 ;  /* 0x0002284801007387 */ /* 0x0001e80000100800 */
[----:B------:R0:W-:Y:S04]  /*155b0*/  STL [R1+0x230], R38 ;  /* 0x0002302601007387 */ /* 0x0001e80000100800 */
[----:B------:R0:W-:Y:S01]  /*155c0*/  STL [R1+0x22c], R44 ;  /* 0x00022c2c01007387 */ /* 0x0001e20000100800 */
[C---:B------:R-:W-:Y:S02]  /*155d0*/  ISETP.LT.OR P2, PT, R162.reuse, 0x80, P0 ;  /* 0x00000080a200780c */ /* 0x040fe40000741670 */
[----:B------:R-:W-:Y:S01]  /*155e0*/  ISETP.GE.AND P3, PT, R162, 0x100, PT ;  /* 0x00000100a200780c */ /* 0x000fe20003f66270 */
[----:B------:R0:W-:Y:S04]  /*155f0*/  STS.U8 [R31+UR9+0x7e00], R46 ;  /* 0x007e002e1f007988 */ /* 0x0001e80008000009 */
        /* <DEDUP_REMOVED lines=15> */
[----:B---3--:R0:W-:Y:S04]  /*156f0*/  STS.U8 [R32+UR9+0x4680], R41 ;  /* 0x0046802920007988 */ /* 0x0081e80008000009 */
        /* <DEDUP_REMOVED lines=31> */
[----:B------:R0:W-:Y:S01]  /*158f0*/  STS.U8 [R34+UR9+0x7f80], R35 ;  /* 0x007f802322007988 */ /* 0x0001e20008000009 */
[----:B------:R1:W-:Y:S06]  /*15900*/  MEMBAR.ALL.CTA ;  /* 0x0000000000007992 */ /* 0x0003ec0000008000 */
[----:B-1----:R-:W1:Y:S02]  /*15910*/  FENCE.VIEW.ASYNC.S ;  /* 0x00000000000073c6 */ /* 0x002e640000000000 */
[----:B-1----:R-:W-:Y:S06]  /*15920*/  BAR.SYNC.DEFER_BLOCKING 0x0 ;  /* 0x0000000000007b1d */ /* 0x002fec0000010000 */
[----:B------:R-:W-:Y:S05]  /*15930*/  @P2 BRA `(.L_x_6) ;  /* 0x0000000000842947 */ /* 0x000fea0003800000 */
[----:B------:R-:W-:Y:S02]  /*15940*/  UIADD3 UR4, UPT, UPT, UR9, 0x4000, URZ ;  /* 0x0000400009047890 */ /* 0x000fe4000fffe0ff */
[----:B------:R-:W-:Y:S02]  /*15950*/  USHF.R.U32.HI UR12, URZ, 0x4, UR9 ;  /* 0x00000004ff0c7899 */ /* 0x000fe40008011609 */
[----:B------:R-:W-:Y:S02]  /*15960*/  USHF.R.U32.HI UR4, URZ, 0x4, UR4 ;  /* 0x00000004ff047899 */ /* 0x000fe40008011604 */
[----:B------:R-:W-:Y:S02]  /*15970*/  USGXT.U32 UR12, UR12, 0xe ;  /* 0x0000000e0c0c789a */ /* 0x000fe40008000000 */
[----:B------:R-:W-:Y:S02]  /*15980*/  USGXT.U32 UR14, UR4, 0xe ;  /* 0x0000000e040e789a */ /* 0x000fe40008000000 */
[----:B------:R-:W-:-:S02]  /*15990*/  UIADD3 UR26, UP1, UPT, UR12, 0x100, URZ ;  /* 0x000001000c1a7890 */ /* 0x000fc4000ff3e0ff */
[----:B------:R-:W-:Y:S01]  /*159a0*/  UIADD3 UR28, UP2, UPT, UR14, 0x2, URZ ;  /* 0x000000020e1c7890 */ /* 0x000fe2000ff5e0ff */
[----:B------:R-:W-:Y:S01]  /*159b0*/  UMOV UR4, URZ ;  /* 0x000000ff00047c82 */ /* 0x000fe20008000000 */
[----:B------:R-:W-:Y:S01]  /*159c0*/  UMOV UR30, 0x0 ;  /* 0x00000000001e7882 */ /* 0x000fe20000000000 */
[----:B------:R-:W-:Y:S02]  /*159d0*/  UIADD3.X UR27, UPT, UPT, UR4, 0x40004040, URZ, UP1, !UPT ;  /* 0x40004040041b7890 */ /* 0x000fe40008ffe4ff */
[----:B------:R-:W-:Y:S02]  /*159e0*/  UIADD3.X UR29, UPT, UPT, UR4, 0x40004040, URZ, UP2, !UPT ;  /* 0x40004040041d7890 */ /* 0x000fe400097fe4ff */
[----:B------:R-:W-:Y:S02]  /*159f0*/  UIADD3.64 UR16, UPT, UPT, UR26, 0x100, URZ ;  /* 0x000001001a107897 */ /* 0x000fe4000fffe0ff */
[----:B------:R-:W-:Y:S02]  /*15a00*/  UIADD3.64 UR20, UPT, UPT, UR28, 0x2, URZ ;  /* 0x000000021c147897 */ /* 0x000fe4000fffe0ff */
[----:B------:R-:W-:-:S02]  /*15a10*/  UIADD3.64 UR22, UPT, UPT, UR26, 0x200, URZ ;  /* 0x000002001a167897 */ /* 0x000fc4000fffe0ff */
[----:B------:R-:W-:Y:S01]  /*15a20*/  UIADD3.64 UR24, UPT, UPT, UR28, 0x4, URZ ;  /* 0x000000041c187897 */ /* 0x000fe2000fffe0ff */
[----:B------:R-:W-:Y:S01]  /*15a30*/  UMOV UR31, 0x8208010 ;  /* 0x08208010001f7882 */ /* 0x000fe20000000000 */
[----:B------:R-:W-:Y:S01]  /*15a40*/  UMOV UR13, 0x40004040 ;  /* 0x40004040000d7882 */ /* 0x000fe20000000000 */
[----:B------:R-:W-:Y:S01]  /*15a50*/  UMOV UR15, 0x40004040 ;  /* 0x40004040000f7882 */ /* 0x000fe20000000000 */
[----:B------:R-:W-:Y:S01]  /*15a60*/  UMOV UR32, 0x0 ;  /* 0x0000000000207882 */ /* 0x000fe20000000000 */
[----:B------:R-:W-:Y:S01]  /*15a70*/  UMOV UR33, 0x8208010 ;  /* 0x0820801000217882 */ /* 0x000fe20000000000 */
[----:B------:R-:W-:Y:S01]  /*15a80*/  UMOV UR34, 0x0 ;  /* 0x0000000000227882 */ /* 0x000fe20000000000 */
[----:B------:R-:W-:Y:S01]  /*15a90*/  UMOV UR35, 0x8208010 ;  /* 0x0820801000237882 */ /* 0x000fe20000000000 */
[----:B------:R-:W-:Y:S01]  /*15aa0*/  UMOV UR4, UR6 ;  /* 0x0000000600047c82 */ /* 0x000fe20008000000 */
[----:B------:R-:W-:Y:S01]  /*15ab0*/  UMOV UR5, URZ ;  /* 0x000000ff00057c82 */ /* 0x000fe20008000000 */
[----:B------:R1:W-:Y:S01]  /*15ac0*/  UTCQMMA gdesc[UR12], gdesc[UR14], tmem[UR8], tmem[UR30], idesc[UR31], !UPT ;  /* 0x00ff1e0e0c0075ea */ /* 0x0003e2000f800308 */
[----:B------:R-:W-:Y:S01]  /*15ad0*/  UMOV UR36, 0x0 ;  /* 0x0000000000247882 */ /* 0x000fe20000000000 */
[----:B------:R-:W-:Y:S01]  /*15ae0*/  UMOV UR37, 0x8208010 ;  /* 0x0820801000257882 */ /* 0x000fe20000000000 */
[----:B------:R1:W-:Y:S01]  /*15af0*/  UTCQMMA gdesc[UR26], gdesc[UR28], tmem[UR8], tmem[UR32], idesc[UR33], UPT ;  /* 0x00ff201c1a0075ea */ /* 0x0003e2000b800308 */
[----:B------:R-:W-:Y:S01]  /*15b00*/  UMOV UR4, UR4 ;  /* 0x0000000400047c82 */ /* 0x000fe20008000000 */
[----:B------:R1:W-:Y:S01]  /*15b10*/  UTCQMMA gdesc[UR16], gdesc[UR20], tmem[UR8], tmem[UR34], idesc[UR35], UPT ;  /* 0x00ff2214100075ea */ /* 0x0003e2000b800308 */
[----:B------:R1:W-:Y:S01]  /*15b20*/  UTCQMMA gdesc[UR22], gdesc[UR24], tmem[UR8], tmem[UR36], idesc[UR37], UPT ;  /* 0x00ff2418160075ea */ /* 0x0003e2000b800308 */
[----:B------:R1:W-:Y:S01]  /*15b30*/  UTCBAR [UR4], URZ ;  /* 0x000000ff040073e9 */ /* 0x0003e200080000ff */
[----:B------:R-:W-:Y:S01]  /*15b40*/  NOP ;  /* 0x0000000000007918 */ /* 0x000fe20000000000 */
.L_x_6:
[----:B-1----:R-:W-:Y:S01]  /*15b50*/  UMOV UR4, URZ ;  /* 0x000000ff00047c82 */ /* 0x002fe20008000000 */
[----:B------:R-:W-:Y:S05]  /*15b60*/  @!P3 BRA `(.L_x_7) ;  /* 0x000000b800b0b947 */ /* 0x000fea0003800000 */
[----:B0-----:R-:W-:Y:S01]  /*15b70*/  SHF.R.S32.HI R38, RZ, 0x1f, R162 ;  /* 0x0000001fff267819 */ /* 0x001fe200000114a2 */
[----:B------:R-:W-:Y:S01]  /*15b80*/  IMAD.SHL.U32 R35, R36, 0x80, RZ ;  /* 0x0000008024237824 */ /* 0x000fe200078e00ff */
[----:B------:R-:W-:Y:S01]  /*15b90*/  UIADD3 UR4, UPT, UPT, UR9, 0x8000, URZ ;  /* 0x0000800009047890 */ /* 0x000fe2000fffe0ff */
[----:B------:R-:W-:Y:S01]  /*15ba0*/  IMAD.MOV.U32 R39, RZ, RZ, RZ ;  /* 0x000000ffff277224 */ /* 0x000fe200078e00ff */
[----:B------:R-:W-:Y:S01]  /*15bb0*/  LEA.HI R36, R38, R162, RZ, 0x7 ;  /* 0x000000a226247211 */ /* 0x000fe200078f38ff */
[----:B------:R-:W-:Y:S02]  /*15bc0*/  UIADD3 UR5, UPT, UPT, UR9, 0xc000, URZ ;  /* 0x0000c00009057890 */ /* 0x000fe4000fffe0ff */
[----:B------:R-:W-:Y:S01]  /*15bd0*/  USHF.R.U32.HI UR4, URZ, 0x4, UR4 ;  /* 0x00000004ff047899 */ /* 0x000fe20008011604 */
[----:B------:R-:W-:Y:S01]  /*15be0*/  SHF.R.S32.HI R36, RZ, 0x7, R36 ;  /* 0x00000007ff247819 */ /* 0x000fe20000011424 */
[----:B------:R-:W-:Y:S02]  /*15bf0*/  USHF.R.U32.HI UR5, URZ, 0x4, UR5 ;  /* 0x00000004ff057899 */ /* 0x000fe40008011605 */
[----:B------:R-:W-:Y:S01]  /*15c00*/  USGXT.U32 UR12, UR4, 0xe ;  /* 0x0000000e040c789a */ /* 0x000fe20008000000 */
[----:B------:R-:W-:Y:S01]  /*15c10*/  VIMNMX R38, PT, PT, R36, 0x2, !PT ;  /* 0x0000000224267848 */ /* 0x000fe20007fe0100 */
[----:B-----5:R-:W-:Y:S01]  /*15c20*/  IMAD.SHL.U32 R36, R37, 0x80, RZ ;  /* 0x0000008025247824 */ /* 0x020fe200078e00ff */
[----:B------:R-:W-:-:S02]  /*15c30*/  USGXT.U32 UR14, UR5, 0xe ;  /* 0x0000000e050e789a */ /* 0x000fc40008000000 */
[----:B------:R-:W-:Y:S01]  /*15c40*/  UIADD3 UR28, UP1, UPT, UR12, 0x100, URZ ;  /* 0x000001000c1c7890 */ /* 0x000fe2000ff3e0ff */
[----:B------:R-:W-:Y:S01]  /*15c50*/  VIADD R37, R38, 0xfffffffe ;  /* 0xfffffffe26257836 */ /* 0x000fe20000000000 */
[----:B------:R-:W-:Y:S01]  /*15c60*/  UIADD3 UR30, UP2, UPT, UR14, 0x2, URZ ;  /* 0x000000020e1e7890 */ /* 0x000fe2000ff5e0ff */
[----:B------:R-:W-:Y:S01]  /*15c70*/  SHF.R.S32.HI R38, RZ, 0x1f, R36 ;  /* 0x0000001fff267819 */ /* 0x000fe20000011424 */
[----:B------:R-:W-:Y:S01]  /*15c80*/  UMOV UR4, URZ ;  /* 0x000000ff00047c82 */ /* 0x000fe20008000000 */
[----:B------:R-:W-:Y:S01]  /*15c90*/  UMOV UR5, URZ ;  /* 0x000000ff00057c82 */ /* 0x000fe20008000000 */
[----:B------:R0:W-:Y:S01]  /*15ca0*/  STL [R1+0x7d4], R37 ;  /* 0x0007d42501007387 */ /* 0x0001e20000100800 */
[----:B------:R-:W-:Y:S02]  /*15cb0*/  UIADD3.X UR29, UPT, UPT, UR4, 0x40004040, URZ, UP1, !UPT ;  /* 0x40004040041d7890 */ /* 0x000fe40008ffe4ff */
[----:B------:R-:W-:Y:S01]  /*15cc0*/  UIADD3.X UR31, UPT, UPT, UR5, 0x40004040, URZ, UP2, !UPT ;  /* 0x40004040051f7890 */ /* 0x000fe200097fe4ff */
[----:B------:R1:W-:Y:S01]  /*15cd0*/  STL [R1+0x7c8], RZ ;  /* 0x0007c8ff01007387 */ /* 0x0003e20000100800 */
[----:B------:R-:W-:Y:S01]  /*15ce0*/  UMOV UR11, 0x1 ;  /* 0x00000001000b7882 */ /* 0x000fe20000000000 */
[----:B------:R-:W-:-:S02]  /*15cf0*/  UIADD3.64 UR20, UPT, UPT, UR28, 0x100, URZ ;  /* 0x000001001c147897 */ /* 0x000fc4000fffe0ff */
[----:B------:R-:W-:Y:S01]  /*15d00*/  UIADD3.64 UR22, UPT, UPT, UR30, 0x2, URZ ;  /* 0x000000021e167897 */ /* 0x000fe2000fffe0ff */
[----:B0-----:R-:W-:Y:S01]  /*15d10*/  SHF.R.S32.HI R37, RZ, 0x1f, R35 ;  /* 0x0000001fff257819 */ /* 0x001fe20000011423 */
[----:B------:R-:W-:Y:S02]  /*15d20*/  UIADD3.64 UR24, UPT, UPT, UR28, 0x200, URZ ;  /* 0x000002001c187897 */ /* 0x000fe4000fffe0ff */
[----:B-1----:R-:W-:-:S12]  /*15d30*/  UIADD3.64 UR26, UPT, UPT, UR30, 0x4, URZ ;  /* 0x000000041e1a7897 */ /* 0x002fd8000fffe0ff */
.L_x_10:
[----:B-1----:R-:W2:Y:S01]  /*15d40*/  LDL R40, [R1+0x7c8] ;  /* 0x0007c80001287983 */ /* 0x002ea20000100800 */
[----:B------:R-:W-:Y:S01]  /*15d50*/  IMAD.U32 R39, R39, -0x80000000, RZ ;  /* 0x8000000027277824 */ /* 0x000fe200078e00ff */
[----:B------:R-:W0:Y:S01]  /*15d60*/  LDC R65, c[0x0][0x3a0] ;  /* 0x0000e800ff417b82 */ /* 0x000e220000000800 */
[C---:B-----5:R-:W-:Y:S02]  /*15d70*/  IADD3 R10, P5, PT, R35.reuse, R10, RZ ;  /* 0x0000000a230a7210 */ /* 0x060fe40007fbe0ff */
[----:B------:R-:W-:Y:S01]  /*15d80*/  IADD3 R8, P4, PT, R35, R8, RZ ;  /* 0x0000000823087210 */ /* 0x000fe20007f9e0ff */
[----:B------:R-:W1:Y:S01]  /*15d90*/  SYNCS.PHASECHK.TRANS64.TRYWAIT P6, [UR6], R39 ;  /* 0x00000027ff0075a7 */ /* 0x000e6200080c1106 */
[----:B--2---:R-:W-:-:S04]  /*15da0*/  VIADD R40, R40, 0x1 ;  /* 0x0000000128287836 */ /* 0x004fc80000000000 */
[----:B0-----:R-:W-:Y:S01]  /*15db0*/  IMAD R65, R40, -0x80, R65 ;  /* 0xffffff8028417824 */ /* 0x001fe200078e0241 */
[----:B------:R0:W-:Y:S04]  /*15dc0*/  STL [R1+0x7cc], R40 ;  /* 0x0007cc2801007387 */ /* 0x0001e80000100800 */
[C---:B------:R-:W-:Y:S02]  /*15dd0*/  ISETP.GT.AND P2, PT, R65.reuse, 0x1, PT ;  /* 0x000000014100780c */ /* 0x040fe40003f44270 */
[----:B------:R-:W-:Y:S01]  /*15de0*/  ISETP.GT.AND P3, PT, R65, 0x2, PT ;  /* 0x000000024100780c */ /* 0x000fe20003f64270 */
[----:B-1----:R-:W-:-:S12]  /*15df0*/  @!P6 BRA `(.L_x_8) ;  /* 0x000001000070e947 */ /* 0x002fd80003800000 */
.L_x_16:
[----:B------:R-:W-:Y:S01]  /*15e00*/  PRMT R91, RZ, 0x7610, R91 ;  /* 0x00007610ff5b7816 */ /* 0x000fe2000000005b */
[----:B------:R-:W-:Y:S01]  /*15e10*/  IMAD.X R11, R37, 0x1, R11, P5 ;  /* 0x00000001250b7824 */ /* 0x000fe200028e060b */
[----:B------:R-:W-:Y:S01]  /*15e20*/  ISETP.GT.AND P5, PT, R65, 0x4, PT ;  /* 0x000000044100780c */ /* 0x000fe20003fa4270 */
[----:B------:R-:W-:Y:S01]  /*15e30*/  IMAD.X R9, R37, 0x1, R9, P4 ;  /* 0x0000000125097824 */ /* 0x000fe200020e0609 */
[C---:B------:R-:W-:Y:S01]  /*15e40*/  IADD3 R18, P6, PT, R35.reuse, R18, RZ ;  /* 0x0000001223127210 */ /* 0x040fe20007fde0ff */
[----:B------:R-:W-:Y:S01]  /*15e50*/  STL [R1+0xa4c], R71 ;  /* 0x000a4c4701007387 */ /* 0x000fe20000100800 */
[----:B------:R-:W-:Y:S02]  /*15e60*/  PRMT R49, RZ, 0x7610, R49 ;  /* 0x00007610ff317816 */ /* 0x000fe40000000031 */
[----:B0-----:R-:W-:Y:S01]  /*15e70*/  PRMT R40, RZ, 0x7610, R40 ;  /* 0x00007610ff287816 */ /* 0x001fe20000000028 */
[----:B------:R-:W2:Y:S01]  /*15e80*/  @P3 LDG.E.U8 R91, desc[UR18][R10.64] ;  /* 0x000000120a5b3981 */ /* 0x000ea2000c1e1100 */
[----:B------:R-:W-:Y:S01]  /*15e90*/  IADD3 R22, P3, PT, R35, R22, RZ ;  /* 0x0000001623167210 */ /* 0x000fe20007f7e0ff */
[C---:B------:R-:W-:Y:S01]  /*15ea0*/  IMAD.X R19, R37.reuse, 0x1, R19, P6 ;  /* 0x0000000125137824 */ /* 0x040fe200030e0613 */
[----:B------:R-:W-:Y:S01]  /*15eb0*/  PRMT R29, RZ, 0x7610, R29 ;  /* 0x00007610ff1d7816 */ /* 0x000fe2000000001d */
[----:B------:R-:W3:Y:S01]  /*15ec0*/  @P2 LDG.E.U8 R49, desc[UR18][R8.64] ;  /* 0x0000001208312981 */ /* 0x000ee2000c1e1100 */
[----:B------:R-:W-:Y:S01]  /*15ed0*/  PRMT R30, RZ, 0x7610, R30 ;  /* 0x00007610ff1e7816 */ /* 0x000fe2000000001e */
[----:B------:R-:W-:Y:S01]  /*15ee0*/  IMAD.X R23, R37, 0x1, R23, P3 ;  /* 0x0000000125177824 */ /* 0x000fe200018e0617 */
[----:B------:R-:W-:Y:S01]  /*15ef0*/  ISETP.GT.AND P3, PT, R65, 0x6, PT ;  /* 0x000000064100780c */ /* 0x000fe20003f64270 */
[----:B------:R0:W4:Y:S01]  /*15f00*/  @P5 LDG.E.U8 R40, desc[UR18][R18.64] ;  /* 0x0000001212285981 */ /* 0x000122000c1e1100 */
[----:B------:R-:W-:-:S02]  /*15f10*/  IADD3 R14, P2, PT, R35, R14, RZ ;  /* 0x0000000e230e7210 */ /* 0x000fc40007f5e0ff */
[----:B------:R-:W-:Y:S01]  /*15f20*/  IADD3 R24, P5, PT, R35, R24, RZ ;  /* 0x0000001823187210 */ /* 0x000fe20007fbe0ff */
[----:B------:R-:W-:Y:S01]  /*15f30*/  STL [R1+0xa48], R70 ;  /* 0x000a484601007387 */ /* 0x000fe20000100800 */
[----:B------:R-:W-:Y:S01]  /*15f40*/  ISETP.GT.AND P4, PT, R65, 0x3, PT ;  /* 0x000000034100780c */ /* 0x000fe20003f84270 */
[----:B------:R-:W-:Y:S01]  /*15f50*/  IMAD.X R15, R37, 0x1, R15, P2 ;  /* 0x00000001250f7824 */ /* 0x000fe200010e060f */
[----:B------:R-:W-:Y:S01]  /*15f60*/  ISETP.GT.AND P2, PT, R65, 0x5, PT ;  /* 0x000000054100780c */ /* 0x000fe20003f44270 */
[----:B------:R-:W-:Y:S01]  /*15f70*/  IMAD.X R25, R37, 0x1, R25, P5 ;  /* 0x0000000125197824 */ /* 0x000fe200028e0619 */
[----:B------:R-:W-:Y:S01]  /*15f80*/  PRMT R94, RZ, 0x7610, R94 ;  /* 0x00007610ff5e7816 */ /* 0x000fe2000000005e */
[----:B------:R-:W-:Y:S04]  /*15f90*/  STL [R1+0xa44], R69 ;  /* 0x000a444501007387 */ /* 0x000fe80000100800 */
[----:B------:R-:W2:Y:S04]  /*15fa0*/  @P3 LDG.E.U8 R29, desc[UR18][R24.64] ;  /* 0x00000012181d3981 */ /* 0x000ea8000c1e1100 */
[----:B------:R-:W-:Y:S04]  /*15fb0*/  STL [R1+0xa40], R68 ;  /* 0x000a404401007387 */ /* 0x000fe80000100800 */
[----:B------:R-:W3:Y:S04]  /*15fc0*/  @P2 LDG.E.U8 R30, desc[UR18][R22.64] ;  /* 0x00000012161e2981 */ /* 0x000ee8000c1e1100 */
[----:B------:R-:W-:Y:S04]  /*15fd0*/  STL [R1+0xa3c], R67 ;  /* 0x000a3c4301007387 */ /* 0x000fe80000100800 */
[----:B------:R-:W-:Y:S04]  /*15fe0*/  STL [R1+0xa38], R66 ;  /* 0x000a384201007387 */ /* 0x000fe80000100800 */
[----:B------:R-:W-:Y:S04]  /*15ff0*/  STL [R1+0x9d8], R0 ;  /* 0x0009d80001007387 */ /* 0x000fe80000100800 */
[----:B------:R-:W-:Y:S04]  /*16000*/  STL [R1+0x9e0], R8 ;  /* 0x0009e00801007387 */ /* 0x000fe80000100800 */
[----:B------:R-:W4:Y:S01]  /*16010*/  @P4 LDG.E.U8 R94, desc[UR18][R14.64] ;  /* 0x000000120e5e4981 */ /* 0x000f22000c1e1100 */
[----:B------:R-:W-:-:S03]  /*16020*/  ISETP.GT.AND P4, PT, R65, 0x7, PT ;  /* 0x000000074100780c */ /* 0x000fc60003f84270 */
[----:B------:R-:W-:Y:S01]  /*16030*/  STL [R1+0x9dc], R9 ;  /* 0x0009dc0901007387 */ /* 0x000fe20000100800 */
[----:B------:R-:W-:-:S03]  /*16040*/  IADD3 R26, P6, PT, R35, R26, RZ ;  /* 0x0000001a231a7210 */ /* 0x000fc60007fde0ff */
[----:B------:R-:W-:Y:S04]  /*16050*/  STL [R1+0x9e8], R10 ;  /* 0x0009e80a01007387 */ /* 0x000fe80000100800 */
[----:B------:R-:W-:Y:S04]  /*16060*/  STL [R1+0x9e4], R11 ;  /* 0x0009e40b01007387 */ /* 0x000fe80000100800 */
[----:B------:R-:W-:Y:S04]  /*16070*/  STL [R1+0x9f0], R14 ;  /* 0x0009f00e01007387 */ /* 0x000fe80000100800 */
[----:B------:R-:W-:Y:S01]  /*16080*/  STL [R1+0x9ec], R15 ;  /* 0x0009ec0f01007387 */ /* 0x000fe20000100800 */
[----:B------:R-:W-:-:S03]  /*16090*/  IMAD.X R27, R37, 0x1, R27, P6 ;  /* 0x00000001251b7824 */ /* 0x000fc600030e061b */
[----:B------:R-:W-:Y:S04]  /*160a0*/  STL [R1+0x9f8], R18 ;  /* 0x0009f81201007387 */ /* 0x000fe80000100800 */
[----:B------:R0:W-:Y:S02]  /*160b0*/  STL [R1+0x9f4], R19 ;  /* 0x0009f41301007387 */ /* 0x0001e40000100800 */
[----:B0-----:R-:W-:-:S06]  /*160c0*/  PRMT R19, RZ, 0x7610, R19 ;  /* 0x00007610ff137816 */ /* 0x001fcc0000000013 */
[----:B------:R-:W4:Y:S04]  /*160d0*/  @P4 LDG.E.U8 R19, desc[UR18][R26.64] ;  /* 0x000000121a134981 */ /* 0x000f28000c1e1100 */
[----:B------:R-:W-:Y:S04]  /*160e0*/  STL [R1+0xa00], R22 ;  /* 0x000a001601007387 */ /* 0x000fe80000100800 */
[----:B------:R-:W-:Y:S04]  /*160f0*/  STL [R1+0x9fc], R23 ;  /* 0x0009fc1701007387 */ /* 0x000fe80000100800 */
[----:B------:R-:W4:Y:S04]  /*16100*/  LDL.LU R66, [R1+0x10] ;  /* 0x0000100001427983 */ /* 0x000f280000300800 */
[----:B------:R-:W4:Y:S01]  /*16110*/  LDL.LU R69, [R1+0x14] ;  /* 0x0000140001457983 */ /* 0x000f220000300800 */
[----:B------:R-:W-:-:S02]  /*16120*/  ISETP.GT.AND P2, PT, R65, 0x8, PT ;  /* 0x000000084100780c */ /* 0x000fc40003f44270 */
[----:B------:R-:W-:Y:S01]  /*16130*/  IADD3 R4, P5, PT, R35, R4, RZ ;  /* 0x0000000423047210 */ /* 0x000fe20007fbe0ff */
[----:B--2---:R0:W-:Y:S04]  /*16140*/  STL [R1+0x88], R29 ;  /* 0x0000881d01007387 */ /* 0x0041e80000100800 */
[----:B0-----:R-:W2:Y:S04]  /*16150*/  LDL.LU R29, [R1+0x18] ;  /* 0x00001800011d7983 */ /* 0x001ea80000300800 */
[----:B------:R-:W2:Y:S04]  /*16160*/  LDL.LU R70, [R1+0x94] ;  /* 0x0000940001467983 */ /* 0x000ea80000300800 */
[----:B---3--:R0:W-:Y:S04]  /*16170*/  STL [R1+0x8c], R30 ;  /* 0x00008c1e01007387 */ /* 0x0081e80000100800 */
[----:B0-----:R-:W3:Y:S01]  /*16180*/  LDL.LU R30, [R1+0x9c] ;  /* 0x00009c00011e7983 */ /* 0x001ee20000300800 */
[----:B------:R-:W-:Y:S01]  /*16190*/  ISETP.GT.AND P3, PT, R65, 0x9, PT ;  /* 0x000000094100780c */ /* 0x000fe20003f64270 */
[----:B------:R-:W-:Y:S01]  /*161a0*/  IMAD.X R5, R37, 0x1, R5, P5 ;  /* 0x0000000125057824 */ /* 0x000fe200028e0605 */
[----:B------:R-:W-:-:S02]  /*161b0*/  PRMT R64, RZ, 0x7610, R64 ;  /* 0x00007610ff407816 */ /* 0x000fc40000000040 */
[----:B------:R-:W-:Y:S02]  /*161c0*/  ISETP.GT.AND P4, PT, R65, 0xa, PT ;  /* 0x0000000a4100780c */ /* 0x000fe40003f84270 */
[C---:B------:R-:W-:Y:S02]  /*161d0*/  IADD3 R6, P5, PT, R35.reuse, R6, RZ ;  /* 0x0000000623067210 */ /* 0x040fe40007fbe0ff */
[----:B------:R-:W-:Y:S01]  /*161e0*/  IADD3 R12, P6, PT, R35, R12, RZ ;  /* 0x0000000c230c7210 */ /* 0x000fe20007fde0ff */
[----:B------:R-:W3:Y:S01]  /*161f0*/  @P2 LDG.E.U8 R64, desc[UR18][R4.64] ;  /* 0x0000001204402981 */ /* 0x000ee2000c1e1100 */
[----:B------:R-:W-:Y:S01]  /*16200*/  PRMT R48, RZ, 0x7610, R48 ;  /* 0x00007610ff307816 */ /* 0x000fe20000000030 */
[----:B------:R-:W-:Y:S01]  /*16210*/  IMAD.X R7, R37, 0x1, R7, P5 ;  /* 0x0000000125077824 */ /* 0x000fe200028e0607 */
[----:B------:R-:W-:Y:S01]  /*16220*/  ISETP.GT.AND P2, PT, R65, 0xb, PT ;  /* 0x0000000b4100780c */ /* 0x000fe20003f44270 */
[----:B------:R-:W-:Y:S01]  /*16230*/  STL [R1+0xa08], R24 ;  /* 0x000a081801007387 */ /* 0x000fe20000100800 */
[----:B------:R-:W-:Y:S01]  /*16240*/  PRMT R92, RZ, 0x7610, R92 ;  /* 0x00007610ff5c7816 */ /* 0x000fe2000000005c */
[----:B------:R-:W-:-:S02]  /*16250*/  IMAD.X R13, R37, 0x1, R13, P6 ;  /* 0x00000001250d7824 */ /* 0x000fc400030e060d */
[----:B------:R-:W-:Y:S01]  /*16260*/  STL [R1+0xa04], R25 ;  /* 0x000a041901007387 */ /* 0x000fe20000100800 */
[----:B------:R-:W-:-:S03]  /*16270*/  IADD3 R16, P5, PT, R35, R16, RZ ;  /* 0x0000001023107210 */ /* 0x000fc60007fbe0ff */
[----:B----4-:R-:W-:Y:S01]  /*16280*/  STL [R1+0x90], R40 ;  /* 0x0000902801007387 */ /* 0x010fe20000100800 */
[----:B------:R-:W-:Y:S01]  /*16290*/  PRMT R93, RZ, 0x7610, R93 ;  /* 0x00007610ff5d7816 */ /* 0x000fe2000000005d */
[----:B------:R-:W-:Y:S02]  /*162a0*/  IMAD.X R17, R37, 0x1, R17, P5 ;  /* 0x0000000125117824 */ /* 0x000fe400028e0611 */
[----:B------:R-:W4:Y:S01]  /*162b0*/  @P3 LDG.E.U8 R48, desc[UR18][R6.64] ;  /* 0x0000001206303981 */ /* 0x000f22000c1e1100 */
[----:B------:R-:W-:-:S03]  /*162c0*/  ISETP.GT.AND P3, PT, R65, 0xc, PT ;  /* 0x0000000c4100780c */ /* 0x000fc60003f64270 */
[----:B------:R-:W4:Y:S01]  /*162d0*/  @P4 LDG.E.U8 R92, desc[UR18][R12.64] ;  /* 0x000000120c5c4981 */ /* 0x000f22000c1e1100 */
[----:B------:R-:W-:Y:S02]  /*162e0*/  ISETP.GT.AND P4, PT, R65, 0xd, PT ;  /* 0x0000000d4100780c */ /* 0x000fe40003f84270 */
[C---:B------:R-:W-:Y:S01]  /*162f0*/  IADD3 R20, P5, PT, R35.reuse, R20, RZ ;  /* 0x0000001423147210 */ /* 0x040fe20007fbe0ff */
[----:B------:R0:W4:Y:S04]  /*16300*/  @P2 LDG.E.U8 R93, desc[UR18][R16.64] ;  /* 0x00000012105d2981 */ /* 0x000128000c1e1100 */
[----:B------:R-:W-:Y:S04]  /*16310*/  STL [R1+0xa14], R19 ;  /* 0x000a141301007387 */ /* 0x000fe80000100800 */
[----:B------:R-:W-:Y:S04]  /*16320*/  STL [R1+0xa10], R26 ;  /* 0x000a101a01007387 */ /* 0x000fe80000100800 */
[----:B------:R-:W-:Y:S04]  /*16330*/  STL [R1+0xa0c], R27 ;  /* 0x000a0c1b01007387 */ /* 0x000fe80000100800 */
[----:B------:R-:W-:Y:S04]  /*16340*/  STL [R1+0xa1c], R4 ;  /* 0x000a1c0401007387 */ /* 0x000fe80000100800 */
[----:B------:R-:W-:Y:S04]  /*16350*/  STL [R1+0xa18], R5 ;  /* 0x000a180501007387 */ /* 0x000fe80000100800 */
[----:B------:R-:W-:Y:S04]  /*16360*/  STL [R1+0xa24], R6 ;  /* 0x000a240601007387 */ /* 0x000fe80000100800 */
[----:B------:R-:W-:Y:S01]  /*16370*/  STL [R1+0xa20], R7 ;  /* 0x000a200701007387 */ /* 0x000fe20000100800 */
[----:B------:R-:W-:-:S03]  /*16380*/  IADD3 R111, P6, PT, R35, R111, RZ ;  /* 0x0000006f236f7210 */ /* 0x000fc60007fde0ff */
[----:B------:R-:W-:Y:S04]  /*16390*/  STL [R1+0xa2c], R12 ;  /* 0x000a2c0c01007387 */ /* 0x000fe80000100800 */
[----:B------:R-:W-:Y:S01]  /*163a0*/  STL [R1+0xa28], R13 ;  /* 0x000a280d01007387 */ /* 0x000fe20000100800 */
[----:B------:R-:W-:-:S03]  /*163b0*/  IMAD.X R21, R37, 0x1, R21, P5 ;  /* 0x0000000125157824 */ /* 0x000fc600028e0615 */
[----:B------:R-:W-:Y:S01]  /*163c0*/  STL [R1+0xa34], R16 ;  /* 0x000a341001007387 */ /* 0x000fe20000100800 */
[----:B------:R-:W-:-:S03]  /*163d0*/  ISETP.GT.AND P2, PT, R65, 0xe, PT ;  /* 0x0000000e4100780c */ /* 0x000fc60003f44270 */
[----:B------:R0:W-:Y:S01]  /*163e0*/  STL [R1+0xa30], R17 ;  /* 0x000a301101007387 */ /* 0x0001e20000100800 */
[----:B------:R-:W-:Y:S01]  /*163f0*/  IMAD.X R110, R37, 0x1, R110, P6 ;  /* 0x00000001256e7824 */ /* 0x000fe200030e066e */
[----:B------:R-:W-:Y:S02]  /*16400*/  IADD3 R118, P5, PT, R35, R118, RZ ;  /* 0x0000007623767210 */ /* 0x000fe40007fbe0ff */
[----:B0-----:R-:W-:Y:S01]  /*16410*/  PRMT R17, RZ, 0x7610, R17 ;  /* 0x00007610ff117816 */ /* 0x001fe20000000011 */
[----:B------:R-:W-:Y:S01]  /*16420*/  @P4 IMAD.MOV.U32 R40, RZ, RZ, R111 ;  /* 0x000000ffff284224 */ /* 0x000fe200078e006f */
[----:B------:R-:W-:Y:S01]  /*16430*/  PRMT R6, RZ, 0x7610, R6 ;  /* 0x00007610ff067816 */ /* 0x000fe20000000006 */
[----:B------:R-:W-:-:S03]  /*16440*/  @P4 IMAD.MOV.U32 R41, RZ, RZ, R110 ;  /* 0x000000ffff294224 */ /* 0x000fc600078e006e */
[----:B------:R-:W4:Y:S01]  /*16450*/  @P3 LDG.E.U8 R17, desc[UR18][R20.64] ;  /* 0x0000001214113981 */ /* 0x000f22000c1e1100 */
[----:B------:R-:W-:Y:S01]  /*16460*/  ISETP.GT.AND P3, PT, R65, 0xf, PT ;  /* 0x0000000f4100780c */ /* 0x000fe20003f64270 */
[----:B------:R-:W-:Y:S01]  /*16470*/  IMAD.X R112, R37, 0x1, R112, P5 ;  /* 0x0000000125707824 */ /* 0x000fe200028e0670 */
[----:B------:R-:W-:Y:S01]  /*16480*/  IADD3 R123, P5, PT, R35, R123, RZ ;  /* 0x0000007b237b7210 */ /* 0x000fe20007fbe0ff */
[----:B------:R0:W4:Y:S01]  /*16490*/  @P4 LDG.E.U8 R6, desc[UR18][R40.64] ;  /* 0x0000001228064981 */ /* 0x000122000c1e1100 */
[----:B------:R-:W-:Y:S02]  /*164a0*/  PRMT R27, RZ, 0x7610, R27 ;  /* 0x00007610ff1b7816 */ /* 0x000fe4000000001b */
[----:B------:R-:W-:Y:S01]  /*164b0*/  ISETP.GT.AND P4, PT, R65, 0x10, PT ;  /* 0x000000104100780c */ /* 0x000fe20003f84270 */
[----:B------:R-:W-:Y:S01]  /*164c0*/  IMAD.X R119, R37, 0x1, R119, P5 ;  /* 0x0000000125777824 */ /* 0x000fe200028e0677 */
[----:B------:R-:W-:Y:S01]  /*164d0*/  IADD3 R126, P6, PT, R35, R126, RZ ;  /* 0x0000007e237e7210 */ /* 0x000fe20007fde0ff */
[----:B0-----:R-:W-:-:S02]  /*164e0*/  @P2 IMAD.MOV.U32 R40, RZ, RZ, R118 ;  /* 0x000000ffff282224 */ /* 0x001fc400078e0076 */
[----:B------:R-:W-:Y:S01]  /*164f0*/  @P2 IMAD.MOV.U32 R41, RZ, RZ, R112 ;  /* 0x000000ffff292224 */ /* 0x000fe200078e0070 */
[----:B------:R-:W-:-:S04]  /*16500*/  PRMT R14, RZ, 0x7610, R14 ;  /* 0x00007610ff0e7816 */ /* 0x000fc8000000000e */
[----:B------:R0:W4:Y:S01]  /*16510*/  @P2 LDG.E.U8 R27, desc[UR18][R40.64] ;  /* 0x00000012281b2981 */ /* 0x000122000c1e1100 */
[----:B------:R-:W-:Y:S01]  /*16520*/  ISETP.GT.AND P2, PT, R65, 0x11, PT ;  /* 0x000000114100780c */ /* 0x000fe20003f44270 */
[----:B------:R-:W-:Y:S01]  /*16530*/  IMAD.X R125, R37, 0x1, R125, P6 ;  /* 0x00000001257d7824 */ /* 0x000fe200030e067d */
[----:B------:R-:W-:Y:S01]  /*16540*/  IADD3 R132, P5, PT, R35, R132, RZ ;  /* 0x0000008423847210 */ /* 0x000fe20007fbe0ff */
[----:B0-----:R-:W-:Y:S02]  /*16550*/  @P3 IMAD.MOV.U32 R40, RZ, RZ, R123 ;  /* 0x000000ffff283224 */ /* 0x001fe400078e007b */
[----:B------:R-:W-:Y:S01]  /*16560*/  @P3 IMAD.MOV.U32 R41, RZ, RZ, R119 ;  /* 0x000000ffff293224 */ /* 0x000fe200078e0077 */
[----:B------:R-:W-:-:S04]  /*16570*/  PRMT R63, RZ, 0x7610, R63 ;  /* 0x00007610ff3f7816 */ /* 0x000fc8000000003f */
[----:B------:R0:W4:Y:S01]  /*16580*/  @P3 LDG.E.U8 R14, desc[UR18][R40.64] ;  /* 0x00000012280e3981 */ /* 0x000122000c1e1100 */
[----:B------:R-:W-:Y:S01]  /*16590*/  ISETP.GT.AND P3, PT, R65, 0x12, PT ;  /* 0x000000124100780c */ /* 0x000fe20003f64270 */
[----:B------:R-:W-:Y:S01]  /*165a0*/  IMAD.X R130, R37, 0x1, R130, P5 ;  /* 0x0000000125827824 */ /* 0x000fe200028e0682 */
[----:B------:R-:W-:Y:S02]  /*165b0*/  IADD3 R138, P5, PT, R35, R138, RZ ;  /* 0x0000008a238a7210 */ /* 0x000fe40007fbe0ff */
[----:B------:R-:W-:Y:S01]  /*165c0*/  PRMT R47, RZ, 0x7610, R47 ;  /* 0x00007610ff2f7816 */ /* 0x000fe2000000002f */
[----:B0-----:R-:W-:Y:S02]  /*165d0*/  @P4 IMAD.MOV.U32 R40, RZ, RZ, R126 ;  /* 0x000000ffff284224 */ /* 0x001fe400078e007e */
[----:B------:R-:W-:Y:S02]  /*165e0*/  @P4 IMAD.MOV.U32 R41, RZ, RZ, R125 ;  /* 0x000000ffff294224 */ /* 0x000fe400078e007d */
[----:B------:R-:W-:-:S03]  /*165f0*/  IMAD.X R135, R37, 0x1, R135, P5 ;  /* 0x0000000125877824 */ /* 0x000fc600028e0687 */
[----:B------:R0:W4:Y:S01]  /*16600*/  @P4 LDG.E.U8 R63, desc[UR18][R40.64] ;  /* 0x00000012283f4981 */ /* 0x000122000c1e1100 */
[----:B------:R-:W-:Y:S02]  /*16610*/  ISETP.GT.AND P4, PT, R65, 0x13, PT ;  /* 0x000000134100780c */ /* 0x000fe40003f84270 */
[----:B------:R-:W-:Y:S02]  /*16620*/  IADD3 R146, P6, PT, R35, R146, RZ ;  /* 0x0000009223927210 */ /* 0x000fe40007fde0ff */
[----:B------:R-:W-:Y:S01]  /*16630*/  PRMT R108, RZ, 0x7610, R108 ;  /* 0x00007610ff6c7816 */ /* 0x000fe2000000006c */
[----:B0-----:R-:W-:Y:S02]  /*16640*/  @P2 IMAD.MOV.U32 R40, RZ, RZ, R132 ;  /* 0x000000ffff282224 */ /* 0x001fe400078e0084 */
[----:B------:R-:W-:-:S05]  /*16650*/  @P2 IMAD.MOV.U32 R41, RZ, RZ, R130 ;  /* 0x000000ffff292224 */ /* 0x000fca00078e0082 */
        /* <DEDUP_REMOVED lines=17> */
[C---:B------:R-:W-:Y:S02]  /*16770*/  IADD3 R164, P6, PT, R35.reuse, R164, RZ ;  /* 0x000000a423a47210 */ /* 0x040fe40007fde0ff */
[----:B------:R-:W-:Y:S01]  /*16780*/  PRMT R7, RZ, 0x7610, R7 ;  /* 0x00007610ff077816 */ /* 0x000fe20000000007 */
[----:B0-----:R-:W-:Y:S02]  /*16790*/  @P2 IMAD.MOV.U32 R40, RZ, RZ, R156 ;  /* 0x000000ffff282224 */ /* 0x001fe400078e009c */
[----:B------:R-:W-:Y:S01]  /*167a0*/  @P2 IMAD.MOV.U32 R41, RZ, RZ, R150 ;  /* 0x000000ffff292224 */ /* 0x000fe200078e0096 */
[----:B------:R-:W-:-:S04]  /*167b0*/  IADD3 R66, P5, PT, R35, R66, RZ ;  /* 0x0000004223427210 */ /* 0x000fc80007fbe0ff */
[----:B------:R0:W4:Y:S01]  /*167c0*/  @P2 LDG.E.U8 R12, desc[UR18][R40.64] ;  /* 0x00000012280c2981 */ /* 0x000122000c1e1100 */
[----:B------:R-:W-:Y:S01]  /*167d0*/  ISETP.GT.AND P2, PT, R65, 0x17, PT ;  /* 0x000000174100780c */ /* 0x000fe20003f44270 */
[C---:B------:R-:W-:Y:S01]  /*167e0*/  IMAD.X R163, R37.reuse, 0x1, R163, P6 ;  /* 0x0000000125a37824 */ /* 0x040fe200030e06a3 */
[----:B------:R-:W-:Y:S01]  /*167f0*/  PRMT R24, RZ, 0x7610, R24 ;  /* 0x00007610ff187816 */ /* 0x000fe20000000018 */
[----:B0-----:R-:W-:Y:S02]  /*16800*/  @P3 IMAD.MOV.U32 R40, RZ, RZ, R158 ;  /* 0x000000ffff283224 */ /* 0x001fe400078e009e */
[----:B------:R-:W-:Y:S02]  /*16810*/  @P3 IMAD.MOV.U32 R41, RZ, RZ, R157 ;  /* 0x000000ffff293224 */ /* 0x000fe400078e009d */
[----:B------:R-:W-:-:S03]  /*16820*/  IMAD.X R165, R37, 0x1, R165, P5 ;  /* 0x0000000125a57824 */ /* 0x000fc600028e06a5 */
[----:B------:R0:W4:Y:S01]  /*16830*/  @P3 LDG.E.U8 R7, desc[UR18][R40.64] ;  /* 0x0000001228073981 */ /* 0x000122000c1e1100 */
[----:B------:R-:W-:Y:S02]  /*16840*/  ISETP.GT.AND P3, PT, R65, 0x18, PT ;  /* 0x000000184100780c */ /* 0x000fe40003f64270 */
[----:B------:R-:W-:Y:S01]  /*16850*/  PRMT R15, RZ, 0x7610, R15 ;  /* 0x00007610ff0f7816 */ /* 0x000fe2000000000f */
[----:B0-----:R-:W-:Y:S02]  /*16860*/  @P4 IMAD.MOV.U32 R40, RZ, RZ, R164 ;  /* 0x000000ffff284224 */ /* 0x001fe400078e00a4 */
[----:B------:R-:W-:Y:S01]  /*16870*/  @P4 IMAD.MOV.U32 R41, RZ, RZ, R163 ;  /* 0x000000ffff294224 */ /* 0x000fe200078e00a3 */
[----:B------:R0:W-:Y:S04]  /*16880*/  STL [R1+0x10], R66 ;  /* 0x0000104201007387 */ /* 0x0001e80000100800 */
[----:B------:R1:W4:Y:S01]  /*16890*/  @P4 LDG.E.U8 R24, desc[UR18][R40.64] ;  /* 0x0000001228184981 */ /* 0x000322000c1e1100 */
[----:B------:R-:W-:-:S03]  /*168a0*/  PRMT R62, RZ, 0x7610, R62 ;  /* 0x00007610ff3e7816 */ /* 0x000fc6000000003e */
[----:B------:R-:W4:Y:S01]  /*168b0*/  LDL.LU R68, [R1+0x98] ;  /* 0x0000980001447983 */ /* 0x000f220000300800 */
[----:B-1----:R-:W-:Y:S02]  /*168c0*/  @P2 IMAD.MOV.U32 R40, RZ, RZ, R66 ;  /* 0x000000ffff282224 */ /* 0x002fe400078e0042 */
[----:B------:R-:W-:Y:S01]  /*168d0*/  @P2 IMAD.MOV.U32 R41, RZ, RZ, R165 ;  /* 0x000000ffff292224 */ /* 0x000fe200078e00a5 */
[----:B0-----:R-:W4:Y:S04]  /*168e0*/  LDL.LU R66, [R1+0xa4] ;  /* 0x0000a40001427983 */ /* 0x001f280000300800 */
[----:B------:R0:W4:Y:S01]  /*168f0*/  @P2 LDG.E.U8 R15, desc[UR18][R40.64] ;  /* 0x00000012280f2981 */ /* 0x000122000c1e1100 */
[----:B--2---:R-:W-:-:S05]  /*16900*/  IADD3 R29, P5, PT, R35, R29, RZ ;  /* 0x0000001d231d7210 */ /* 0x004fca0007fbe0ff */
[----:B------:R-:W-:Y:S01]  /*16910*/  IMAD.X R69, R37, 0x1, R69, P5 ;  /* 0x0000000125457824 */ /* 0x000fe200028e0645 */
[C---:B------:R-:W-:Y:S01]  /*16920*/  IADD3 R70, P6, PT, R35.reuse, R70, RZ ;  /* 0x0000004623467210 */ /* 0x040fe20007fde0ff */
[----:B------:R-:W-:Y:S01]  /*16930*/  STL [R1+0x18], R29 ;  /* 0x0000181d01007387 */ /* 0x000fe20000100800 */
[----:B0-----:R-:W-:Y:S02]  /*16940*/  @P3 IMAD.MOV.U32 R40, RZ, RZ, R29 ;  /* 0x000000ffff283224 */ /* 0x001fe400078e001d */
[----:B------:R-:W-:Y:S01]  /*16950*/  @P3 IMAD.MOV.U32 R41, RZ, RZ, R69 ;  /* 0x000000ffff293224 */ /* 0x000fe200078e0045 */
[----:B------:R0:W-:Y:S04]  /*16960*/  STL [R1+0x14], R69 ;  /* 0x0000144501007387 */ /* 0x0001e80000100800 */
[----:B------:R1:W2:Y:S01]  /*16970*/  @P3 LDG.E.U8 R62, desc[UR18][R40.64] ;  /* 0x00000012283e3981 */ /* 0x0002a2000c1e1100 */
[----:B---3--:R-:W-:-:S03]  /*16980*/  IADD3 R30, P5, PT, R35, R30, RZ ;  /* 0x0000001e231e7210 */ /* 0x008fc60007fbe0ff */
[----:B0-----:R-:W3:Y:S04]  /*16990*/  LDL.LU R69, [R1+0xa0] ;  /* 0x0000a00001457983 */ /* 0x001ee80000300800 */
[----:B------:R-:W-:Y:S04]  /*169a0*/  STL [R1+0x94], R70 ;  /* 0x0000944601007387 */ /* 0x000fe80000100800 */
[----:B------:R-:W2:Y:S04]  /*169b0*/  LDL.LU R71, [R1+0xac] ;  /* 0x0000ac0001477983 */ /* 0x000ea80000300800 */
[----:B------:R-:W-:Y:S04]  /*169c0*/  STL [R1+0x9c], R30 ;  /* 0x00009c1e01007387 */ /* 0x000fe80000100800 */
[----:B------:R-:W2:Y:S04]  /*169d0*/  LDL.LU R29, [R1+0xb4] ;  /* 0x0000b400011d7983 */ /* 0x000ea80000300800 */
[----:B------:R-:W2:Y:S01]  /*169e0*/  LDL.LU R41, [R1+0x2c] ;  /* 0x00002c0001297983 */ /* 0x000ea20000300800 */
[----:B------:R-:W-:-:S02]  /*169f0*/  ISETP.GT.AND P4, PT, R65, 0x19, PT ;  /* 0x000000194100780c */ /* 0x000fc40003f84270 */
[C---:B------:R-:W-:Y:S02]  /*16a00*/  ISETP.GT.AND P2, PT, R65.reuse, 0x1a, PT ;  /* 0x0000001a4100780c */ /* 0x040fe40003f44270 */
[----:B------:R-:W-:Y:S02]  /*16a10*/  PRMT R46, RZ, 0x7610, R46 ;  /* 0x00007610ff2e7816 */ /* 0x000fe4000000002e */
[----:B------:R-:W-:Y:S02]  /*16a20*/  ISETP.GT.AND P3, PT, R65, 0x1b, PT ;  /* 0x0000001b4100780c */ /* 0x000fe40003f64270 */
[----:B------:R-:W-:-:S05]  /*16a30*/  PRMT R107, RZ, 0x7610, R107 ;  /* 0x00007610ff6b7816 */ /* 0x000fca000000006b */
[----:B-1----:R-:W-:Y:S01]  /*16a40*/  @P4 IMAD.MOV.U32 R40, RZ, RZ, R70 ;  /* 0x000000ffff284224 */ /* 0x002fe200078e0046 */
[----:B------:R-:W-:Y:S01]  /*16a50*/  PRMT R145, RZ, 0x7610, R145 ;  /* 0x00007610ff917816 */ /* 0x000fe20000000091 */
[----:B----4-:R-:W-:Y:S01]  /*16a60*/  IMAD.X R68, R37, 0x1, R68, P5 ;  /* 0x0000000125447824 */ /* 0x010fe200028e0644 */
[----:B------:R-:W-:-:S05]  /*16a70*/  IADD3 R66, P5, PT, R35, R66, RZ ;  /* 0x0000004223427210 */ /* 0x000fca0007fbe0ff */
[C---:B---3--:R-:W-:Y:S02]  /*16a80*/  IMAD.X R69, R37.reuse, 0x1, R69, P5 ;  /* 0x0000000125457824 */ /* 0x048fe400028e0645 */
[----:B--2---:R-:W-:Y:S01]  /*16a90*/  IMAD.X R41, R37, 0x1, R41, P6 ;  /* 0x0000000125297824 */ /* 0x004fe200030e0629 */
[----:B------:R-:W-:-:S04]  /*16aa0*/  IADD3 R71, P6, PT, R35, R71, RZ ;  /* 0x0000004723477210 */ /* 0x000fc80007fde0ff */
[----:B------:R0:W-:Y:S04]  /*16ab0*/  STL [R1+0x2c], R41 ;  /* 0x00002c2901007387 */ /* 0x0001e80000100800 */
[----:B------:R1:W2:Y:S01]  /*16ac0*/  @P4 LDG.E.U8 R46, desc[UR18][R40.64] ;  /* 0x00000012282e4981 */ /* 0x0002a2000c1e1100 */
[----:B------:R-:W-:-:S03]  /*16ad0*/  IADD3 R29, P5, PT, R35, R29, RZ ;  /* 0x0000001d231d7210 */ /* 0x000fc60007fbe0ff */
[----:B------:R3:W-:Y:S01]  /*16ae0*/  STL [R1+0x98], R68 ;  /* 0x0000984401007387 */ /* 0x0007e20000100800 */
[----:B-1----:R-:W-:Y:S02]  /*16af0*/  @P2 IMAD.MOV.U32 R40, RZ, RZ, R30 ;  /* 0x000000ffff282224 */ /* 0x002fe400078e001e */
[----:B0-----:R-:W-:Y:S02]  /*16b00*/  @P2 IMAD.MOV.U32 R41, RZ, RZ, R68 ;  /* 0x000000ffff292224 */ /* 0x001fe400078e0044 */
[----:B---3--:R-:W3:Y:S04]  /*16b10*/  LDL.LU R68, [R1+0xb0] ;  /* 0x0000b00001447983 */ /* 0x008ee80000300800 */
[----:B------:R-:W4:Y:S04]  /*16b20*/  LDL.LU R30, [R1+0xbc] ;  /* 0x0000bc00011e7983 */ /* 0x000f280000300800 */
[----:B------:R-:W-:Y:S04]  /*16b30*/  STL [R1+0xa4], R66 ;  /* 0x0000a44201007387 */ /* 0x000fe80000100800 */
[----:B------:R0:W2:Y:S04]  /*16b40*/  @P2 LDG.E.U8 R107, desc[UR18][R40.64] ;  /* 0x00000012286b2981 */ /* 0x0000a8000c1e1100 */
[----:B------:R1:W-:Y:S01]  /*16b50*/  STL [R1+0xa0], R69 ;  /* 0x0000a04501007387 */ /* 0x0003e20000100800 */
[----:B0-----:R-:W-:-:S02]  /*16b60*/  @P3 IMAD.MOV.U32 R40, RZ, RZ, R66 ;  /* 0x000000ffff283224 */ /* 0x001fc400078e0042 */
[----:B------:R-:W-:Y:S02]  /*16b70*/  @P3 IMAD.MOV.U32 R41, RZ, RZ, R69 ;  /* 0x000000ffff293224 */ /* 0x000fe400078e0045 */
[----:B-1----:R-:W2:Y:S04]  /*16b80*/  LDL.LU R69, [R1+0xb8] ;  /* 0x0000b80001457983 */ /* 0x002ea80000300800 */
[----:B------:R-:W-:Y:S04]  /*16b90*/  STL [R1+0xac], R71 ;  /* 0x0000ac4701007387 */ /* 0x000fe80000100800 */
[----:B------:R-:W2:Y:S04]  /*16ba0*/  LDL.LU R70, [R1+0xc4] ;  /* 0x0000c40001467983 */ /* 0x000ea80000300800 */
[----:B------:R-:W-:Y:S04]  /*16bb0*/  STL [R1+0xb4], R29 ;  /* 0x0000b41d01007387 */ /* 0x000fe80000100800 */
[----:B------:R-:W2:Y:S04]  /*16bc0*/  LDL.LU R66, [R1+0xcc] ;  /* 0x0000cc0001427983 */ /* 0x000ea80000300800 */
[----:B------:R0:W2:Y:S04]  /*16bd0*/  @P3 LDG.E.U8 R145, desc[UR18][R40.64] ;  /* 0x0000001228913981 */ /* 0x0000a8000c1e1100 */
[----:B------:R-:W2:Y:S01]  /*16be0*/  LDL.LU R41, [R1+0xa8] ;  /* 0x0000a80001297983 */ /* 0x000ea20000300800 */
[----:B------:R-:W-:-:S02]  /*16bf0*/  ISETP.GT.AND P4, PT, R65, 0x1c, PT ;  /* 0x0000001c4100780c */ /* 0x000fc40003f84270 */
[C---:B------:R-:W-:Y:S02]  /*16c00*/  ISETP.GT.AND P2, PT, R65.reuse, 0x1d, PT ;  /* 0x0000001d4100780c */ /* 0x040fe40003f44270 */
[----:B------:R-:W-:Y:S02]  /*16c10*/  PRMT R13, RZ, 0x7610, R13 ;  /* 0x00007610ff0d7816 */ /* 0x000fe4000000000d */
[----:B------:R-:W-:Y:S02]  /*16c20*/  ISETP.GT.AND P3, PT, R65, 0x1e, PT ;  /* 0x0000001e4100780c */ /* 0x000fe40003f64270 */
[----:B------:R-:W-:-:S05]  /*16c30*/  PRMT R4, RZ, 0x7610, R4 ;  /* 0x00007610ff047816 */ /* 0x000fca0000000004 */
[----:B0-----:R-:W-:Y:S01]  /*16c40*/  @P4 IMAD.MOV.U32 R40, RZ, RZ, R71 ;  /* 0x000000ffff284224 */ /* 0x001fe200078e0047 */
[----:B------:R-:W-:Y:S01]  /*16c50*/  PRMT R25, RZ, 0x7610, R25 ;  /* 0x00007610ff197816 */ /* 0x000fe20000000019 */
[----:B---3--:R-:W-:Y:S01]  /*16c60*/  IMAD.X R68, R37, 0x1, R68, P5 ;  /* 0x0000000125447824 */ /* 0x008fe200028e0644 */
[----:B----4-:R-:W-:-:S05]  /*16c70*/  IADD3 R30, P5, PT, R35, R30, RZ ;  /* 0x0000001e231e7210 */ /* 0x010fca0007fbe0ff */
[----:B--2---:R-:W-:Y:S01]  /*16c80*/  IMAD.X R69, R37, 0x1, R69, P5 ;  /* 0x0000000125457824 */ /* 0x004fe200028e0645 */
[----:B------:R-:W-:Y:S01]  /*16c90*/  IADD3 R66, P5, PT, R35, R66, RZ ;  /* 0x0000004223427210 */ /* 0x000fe20007fbe0ff */
[----:B------:R-:W-:Y:S01]  /*16ca0*/  IMAD.X R41, R37, 0x1, R41, P6 ;  /* 0x0000000125297824 */ /* 0x000fe200030e0629 */
[----:B------:R-:W-:-:S04]  /*16cb0*/  IADD3 R70, P6, PT, R35, R70, RZ ;  /* 0x0000004623467210 */ /* 0x000fc80007fde0ff */
[----:B------:R0:W-:Y:S04]  /*16cc0*/  STL [R1+0xa8], R41 ;  /* 0x0000a82901007387 */ /* 0x0001e80000100800 */
[----:B------:R1:W2:Y:S04]  /*16cd0*/  @P4 LDG.E.U8 R13, desc[UR18][R40.64] ;  /* 0x00000012280d4981 */ /* 0x0002a8000c1e1100 */
[----:B------:R3:W-:Y:S01]  /*16ce0*/  STL [R1+0xb0], R68 ;  /* 0x0000b04401007387 */ /* 0x0007e20000100800 */
[----:B-1----:R-:W-:Y:S02]  /*16cf0*/  @P2 IMAD.MOV.U32 R40, RZ, RZ, R29 ;  /* 0x000000ffff282224 */ /* 0x002fe400078e001d */
[----:B0-----:R-:W-:-:S02]  /*16d00*/  @P2 IMAD.MOV.U32 R41, RZ, RZ, R68 ;  /* 0x000000ffff292224 */ /* 0x001fc400078e0044 */
        /* <DEDUP_REMOVED lines=25> */
[----:B------:R-:W-:-:S05]  /*16ea0*/  IMAD.X R41, R37, 0x1, R41, P6 ;  /* 0x0000000125297824 */ /* 0x000fca00030e0629 */
        /* <DEDUP_REMOVED lines=8> */
[----:B------:R0:W2:Y:S04]  /*16f30*/  @P2 LDG.E.U8 R61, desc[UR18][R40.64] ;  /* 0x00000012283d2981 */ /* 0x0000a8000c1e1100 */
[----:B------:R-:W-:Y:S04]  /*16f40*/  STL [R1+0xd4], R29 ;  /* 0x0000d41d01007387 */ /* 0x000fe80000100800 */
[----:B------:R1:W-:Y:S01]  /*16f50*/  STL [R1+0xd0], R69 ;  /* 0x0000d04501007387 */ /* 0x0003e20000100800 */
[----:B0-----:R-:W-:-:S02]  /*16f60*/  @P3 IMAD.MOV.U32 R40, RZ, RZ, R29 ;  /* 0x000000ffff283224 */ /* 0x001fc400078e001d */
[----:B------:R-:W-:-:S05]  /*16f70*/  @P3 IMAD.MOV.U32 R41, RZ, RZ, R69 ;  /* 0x000000ffff293224 */ /* 0x000fca00078e0045 */
[----:B------:R0:W2:Y:S04]  /*16f80*/  @P3 LDG.E.U8 R45, desc[UR18][R40.64] ;  /* 0x00000012282d3981 */ /* 0x0000a8000c1e1100 */
[----:B-1----:R-:W2:Y:S04]  /*16f90*/  LDL.LU R69, [R1+0xe8] ;  /* 0x0000e80001457983 */ /* 0x002ea80000300800 */
[----:B------:R1:W-:Y:S01]  /*16fa0*/  STL [R1+0xdc], R71 ;  /* 0x0000dc4701007387 */ /* 0x0003e20000100800 */
[----:B0-----:R-:W-:-:S03]  /*16fb0*/  IMAD.MOV.U32 R41, RZ, RZ, R71 ;  /* 0x000000ffff297224 */ /* 0x001fc600078e0047 */
[----:B------:R-:W2:Y:S04]  /*16fc0*/  LDL.LU R70, [R1+0x524] ;  /* 0x0005240001467983 */ /* 0x000ea80000300800 */
[----:B------:R-:W-:Y:S04]  /*16fd0*/  STL [R1+0xe4], R30 ;  /* 0x0000e41e01007387 */ /* 0x000fe80000100800 */
[----:B------:R-:W2:Y:S04]  /*16fe0*/  LDL.LU R29, [R1+0x52c] ;  /* 0x00052c00011d7983 */ /* 0x000ea80000300800 */
[----:B-1----:R-:W2:Y:S04]  /*16ff0*/  LDL.LU R71, [R1+0xa4c] ;  /* 0x000a4c0001477983 */ /* 0x002ea80000300800 */
[----:B------:R-:W2:Y:S01]  /*17000*/  LDL.LU R40, [R1+0xd8] ;  /* 0x0000d80001287983 */ /* 0x000ea20000300800 */
[----:B------:R-:W-:-:S02]  /*17010*/  ISETP.GT.AND P4, PT, R65, 0x22, PT ;  /* 0x000000224100780c */ /* 0x000fc40003f84270 */
[C---:B------:R-:W-:Y:S02]  /*17020*/  ISETP.GT.AND P2, PT, R65.reuse, 0x23, PT ;  /* 0x000000234100780c */ /* 0x040fe40003f44270 */
[----:B------:R-:W-:Y:S02]  /*17030*/  PRMT R106, RZ, 0x7610, R106 ;  /* 0x00007610ff6a7816 */ /* 0x000fe4000000006a */
[----:B------:R-:W-:Y:S02]  /*17040*/  ISETP.GT.AND P3, PT, R65, 0x24, PT ;  /* 0x000000244100780c */ /* 0x000fe40003f64270 */
[----:B------:R-:W-:Y:S02]  /*17050*/  PRMT R31, RZ, 0x7610, R31 ;  /* 0x00007610ff1f7816 */ /* 0x000fe4000000001f */
[----:B------:R-:W-:Y:S01]  /*17060*/  PRMT R16, RZ, 0x7610, R16 ;  /* 0x00007610ff107816 */ /* 0x000fe20000000010 */
[----:B---3--:R-:W-:Y:S01]  /*17070*/  IMAD.X R68, R37, 0x1, R68, P5 ;  /* 0x0000000125447824 */ /* 0x008fe200028e0644 */
[----:B----4-:R-:W-:-:S05]  /*17080*/  IADD3 R66, P5, PT, R35, R66, RZ ;  /* 0x0000004223427210 */ /* 0x010fca0007fbe0ff */
[C---:B--2---:R-:W-:Y:S02]  /*17090*/  IMAD.X R69, R37.reuse, 0x1, R69, P5 ;  /* 0x0000000125457824 */ /* 0x044fe400028e0645 */
[----:B------:R-:W-:-:S05]  /*170a0*/  IMAD.X R40, R37, 0x1, R40, P6 ;  /* 0x0000000125287824 */ /* 0x000fca00030e0628 */
[-C--:B------:R-:W-:Y:S01]  /*170b0*/  @P4 LOP3.LUT R41, R41, R40.reuse, RZ, 0x3c, !PT ;  /* 0x0000002829294212 */ /* 0x080fe200078e3cff */
[----:B------:R0:W-:Y:S03]  /*170c0*/  STL [R1+0xd8], R40 ;  /* 0x0000d82801007387 */ /* 0x0001e60000100800 */
[----:B0-----:R-:W-:-:S04]  /*170d0*/  @P4 LOP3.LUT R40, R41, R40, RZ, 0x3c, !PT ;  /* 0x0000002829284212 */ /* 0x001fc800078e3cff */
[----:B------:R-:W-:-:S05]  /*170e0*/  @P4 LOP3.LUT R41, R41, R40, RZ, 0x3c, !PT ;  /* 0x0000002829294212 */ /* 0x000fca00078e3cff */
[----:B------:R0:W2:Y:S02]  /*170f0*/  @P4 LDG.E.U8 R106, desc[UR18][R40.64] ;  /* 0x00000012286a4981 */ /* 0x0000a4000c1e1100 */
[----:B0-----:R-:W-:Y:S02]  /*17100*/  @P2 IMAD.MOV.U32 R40, RZ, RZ, R30 ;  /* 0x000000ffff282224 */ /* 0x001fe400078e001e */
[----:B------:R-:W-:-:S05]  /*17110*/  @P2 IMAD.MOV.U32 R41, RZ, RZ, R68 ;  /* 0x000000ffff292224 */ /* 0x000fca00078e0044 */
[----:B------:R0:W3:Y:S02]  /*17120*/  @P2 LDG.E.U8 R31, desc[UR18][R40.64] ;  /* 0x00000012281f2981 */ /* 0x0000e4000c1e1100 */
[----:B0-----:R-:W-:Y:S02]  /*17130*/  @P3 IMAD.MOV.U32 R40, RZ, RZ, R66 ;  /* 0x000000ffff283224 */ /* 0x001fe400078e0042 */
[----:B------:R-:W-:-:S05]  /*17140*/  @P3 IMAD.MOV.U32 R41, RZ, RZ, R69 ;  /* 0x000000ffff293224 */ /* 0x000fca00078e0045 */
[----:B------:R-:W4:Y:S04]  /*17150*/  @P3 LDG.E.U8 R16, desc[UR18][R40.64] ;  /* 0x0000001228103981 */ /* 0x000f28000c1e1100 */
[----:B------:R0:W-:Y:S01]  /*17160*/  STL [R1+0xe0], R68 ;  /* 0x0000e04401007387 */ /* 0x0001e20000100800 */
[C---:B------:R-:W-:Y:S02]  /*17170*/  IADD3 R70, P6, PT, R35.reuse, R70, RZ ;  /* 0x0000004623467210 */ /* 0x040fe40007fde0ff */
[----:B------:R-:W-:Y:S01]  /*17180*/  IADD3 R29, P5, PT, R35, R29, RZ ;  /* 0x0000001d231d7210 */ /* 0x000fe20007fbe0ff */
[----:B0-----:R-:W2:Y:S04]  /*17190*/  LDL.LU R68, [R1+0x528] ;  /* 0x0005280001447983 */ /* 0x001ea80000300800 */
[----:B------:R-:W2:Y:S04]  /*171a0*/  LDL.LU R30, [R1+0x534] ;  /* 0x00053400011e7983 */ /* 0x000ea80000300800 */
[----:B------:R0:W-:Y:S04]  /*171b0*/  STL [R1+0xec], R66 ;  /* 0x0000ec4201007387 */ /* 0x0001e80000100800 */
[----:B------:R1:W-:Y:S04]  /*171c0*/  STL [R1+0xe8], R69 ;  /* 0x0000e84501007387 */ /* 0x0003e80000100800 */
[----:B------:R-:W3:Y:S04]  /*171d0*/  LDL.LU R41, [R1+0xf0] ;  /* 0x0000f00001297983 */ /* 0x000ee80000300800 */
[----:B------:R-:W-:Y:S04]  /*171e0*/  STL [R1+0x524], R70 ;  /* 0x0005244601007387 */ /* 0x000fe80000100800 */
[----:B0-----:R-:W3:Y:S04]  /*171f0*/  LDL.LU R66, [R1+0x530] ;  /* 0x0005300001427983 */ /* 0x001ee80000300800 */
[----:B------:R-:W-:Y:S04]  /*17200*/  STL [R1+0x52c], R29 ;  /* 0x00052c1d01007387 */ /* 0x000fe80000100800 */
[----:B-1----:R-:W3:Y:S04]  /*17210*/  LDL.LU R69, [R1+0x53c] ;  /* 0x00053c0001457983 */ /* 0x002ee80000300800 */
[----:B----4-:R0:W-:Y:S04]  /*17220*/  STL [R1+0x50], R16 ;  /* 0x0000501001007387 */ /* 0x0101e80000100800 */
[----:B0-----:R-:W4:Y:S01]  /*17230*/  LDL.LU R16, [R1+0x544] ;  /* 0x0005440001107983 */ /* 0x001f220000300800 */
[----:B------:R-:W-:-:S02]  /*17240*/  ISETP.GT.AND P4, PT, R65, 0x25, PT ;  /* 0x000000254100780c */ /* 0x000fc40003f84270 */
[C---:B------:R-:W-:Y:S02]  /*17250*/  ISETP.GT.AND P2, PT, R65.reuse, 0x26, PT ;  /* 0x000000264100780c */ /* 0x040fe40003f44270 */
[----:B------:R-:W-:Y:S02]  /*17260*/  PRMT R5, RZ, 0x7610, R5 ;  /* 0x00007610ff057816 */ /* 0x000fe40000000005 */
[----:B------:R-:W-:Y:S01]  /*17270*/  ISETP.GT.AND P3, PT, R65, 0x27, PT ;  /* 0x000000274100780c */ /* 0x000fe20003f64270 */
[----:B--2---:R-:W-:Y:S01]  /*17280*/  IMAD.X R68, R37, 0x1, R68, P5 ;  /* 0x0000000125447824 */ /* 0x004fe200028e0644 */
[----:B------:R-:W-:-:S05]  /*17290*/  IADD3 R30, P5, PT, R35, R30, RZ ;  /* 0x0000001e231e7210 */ /* 0x000fca0007fbe0ff */
[----:B------:R-:W-:Y:S01]  /*172a0*/  @P4 IMAD.MOV.U32 R40, RZ, RZ, R70 ;  /* 0x000000ffff284224 */ /* 0x000fe200078e0046 */
[----:B------:R-:W-:Y:S01]  /*172b0*/  PRMT R22, RZ, 0x7610, R22 ;  /* 0x00007610ff167816 */ /* 0x000fe20000000016 */
[----:B---3--:R-:W-:-:S05]  /*172c0*/  IMAD.X R41, R37, 0x1, R41, P6 ;  /* 0x0000000125297824 */ /* 0x008fca00030e0629 */
[----:B------:R0:W-:Y:S04]  /*172d0*/  STL [R1+0xf0], R41 ;  /* 0x0000f02901007387 */ /* 0x0001e80000100800 */
[----:B------:R1:W2:Y:S01]  /*172e0*/  @P4 LDG.E.U8 R5, desc[UR18][R40.64] ;  /* 0x0000001228054981 */ /* 0x0002a2000c1e1100 */
[----:B------:R-:W-:-:S03]  /*172f0*/  IMAD.X R66, R37, 0x1, R66, P5 ;  /* 0x0000000125427824 */ /* 0x000fc600028e0642 */
[----:B------:R3:W-:Y:S01]  /*17300*/  STL [R1+0x528], R68 ;  /* 0x0005284401007387 */ /* 0x0007e20000100800 */
[----:B------:R-:W-:Y:S02]  /*17310*/  PRMT R11, RZ, 0x7610, R11 ;  /* 0x00007610ff0b7816 */ /* 0x000fe4000000000b */
[----:B------:R-:W-:Y:S01]  /*17320*/  IADD3 R69, P6, PT, R35, R69, RZ ;  /* 0x0000004523457210 */ /* 0x000fe20007fde0ff */
[----:B-1----:R-:W-:Y:S02]  /*17330*/  @P2 IMAD.MOV.U32 R40, RZ, RZ, R29 ;  /* 0x000000ffff282224 */ /* 0x002fe400078e001d */
[----:B0-----:R-:W-:Y:S02]  /*17340*/  @P2 IMAD.MOV.U32 R41, RZ, RZ, R68 ;  /* 0x000000ffff292224 */ /* 0x001fe400078e0044 */
[----:B---3--:R-:W3:Y:S04]  /*17350*/  LDL.LU R68, [R1+0x540] ;  /* 0x0005400001447983 */ /* 0x008ee80000300800 */
[----:B------:R-:W2:Y:S04]  /*17360*/  LDL.LU R29, [R1+0x54c] ;  /* 0x00054c00011d7983 */ /* 0x000ea80000300800 */
[----:B------:R0:W-:Y:S04]  /*17370*/  STL [R1+0x534], R30 ;  /* 0x0005341e01007387 */ /* 0x0001e80000100800 */
[----:B------:R1:W2:Y:S04]  /*17380*/  @P2 LDG.E.U8 R22, desc[UR18][R40.64] ;  /* 0x0000001228162981 */ /* 0x0002a8000c1e1100 */
[----:B------:R4:W-:Y:S01]  /*17390*/  STL [R1+0x530], R66 ;  /* 0x0005304201007387 */ /* 0x0009e20000100800 */
[----:B-1----:R-:W-:-:S02]  /*173a0*/  @P3 IMAD.MOV.U32 R40, RZ, RZ, R30 ;  /* 0x000000ffff283224 */ /* 0x002fc400078e001e */
[----:B------:R-:W-:Y:S01]  /*173b0*/  @P3 IMAD.MOV.U32 R41, RZ, RZ, R66 ;  /* 0x000000ffff293224 */ /* 0x000fe200078e0042 */
[----:B0-----:R-:W2:Y:S04]  /*173c0*/  LDL.LU R30, [R1+0x548] ;  /* 0x00054800011e7983 */ /* 0x001ea80000300800 */
[----:B------:R-:W-:Y:S04]  /*173d0*/  STL [R1+0x53c], R69 ;  /* 0x00053c4501007387 */ /* 0x000fe80000100800 */
[----:B------:R-:W2:Y:S04]  /*173e0*/  LDL.LU R70, [R1+0x554] ;  /* 0x0005540001467983 */ /* 0x000ea80000300800 */
[----:B------:R0:W2:Y:S01]  /*173f0*/  @P3 LDG.E.U8 R11, desc[UR18][R40.64] ;  /* 0x00000012280b3981 */ /* 0x0000a2000c1e1100 */
[----:B----4-:R-:W-:-:S05]  /*17400*/  IADD3 R16, P5, PT, R35, R16, RZ ;  /* 0x0000001023107210 */ /* 0x010fca0007fbe0ff */
[----:B------:R-:W-:Y:S04]  /*17410*/  STL [R1+0x544], R16 ;  /* 0x0005441001007387 */ /* 0x000fe80000100800 */
[----:B------:R-:W4:Y:S04]  /*17420*/  LDL.LU R66, [R1+0x55c] ;  /* 0x00055c0001427983 */ /* 0x000f280000300800 */
[----:B------:R-:W4:Y:S01]  /*17430*/  LDL.LU R41, [R1+0x538] ;  /* 0x0005380001297983 */ /* 0x000f220000300800 */
[C---:B------:R-:W-:Y:S02]  /*17440*/  ISETP.GT.AND P4, PT, R65.reuse, 0x28, PT ;  /* 0x000000284100780c */ /* 0x040fe40003f84270 */
[----:B------:R-:W-:-:S02]  /*17450*/  ISETP.GT.AND P2, PT, R65, 0x29, PT ;  /* 0x000000294100780c */ /* 0x000fc40003f44270 */
[----:B------:R-:W-:Y:S02]  /*17460*/  PRMT R60, RZ, 0x7610, R60 ;  /* 0x00007610ff3c7816 */ /* 0x000fe4000000003c */
[----:B------:R-:W-:Y:S02]  /*17470*/  ISETP.GT.AND P3, PT, R65, 0x2a, PT ;  /* 0x0000002a4100780c */ /* 0x000fe40003f64270 */
[----:B------:R-:W-:-:S05]  /*17480*/  PRMT R44, RZ, 0x7610, R44 ;  /* 0x00007610ff2c7816 */ /* 0x000fca000000002c */
[----:B0-----:R-:W-:Y:S01]  /*17490*/  @P4 IMAD.MOV.U32 R40, RZ, RZ, R69 ;  /* 0x000000ffff284224 */ /* 0x001fe200078e0045 */
[----:B------:R-:W-:Y:S01]  /*174a0*/  PRMT R105, RZ, 0x7610, R105 ;  /* 0x00007610ff697816 */ /* 0x000fe20000000069 */
[----:B---3--:R-:W-:Y:S01]  /*174b0*/  IMAD.X R68, R37, 0x1, R68, P5 ;  /* 0x0000000125447824 */ /* 0x008fe200028e0644 */
[----:B--2---:R-:W-:-:S05]  /*174c0*/  IADD3 R29, P5, PT, R35, R29, RZ ;  /* 0x0000001d231d7210 */ /* 0x004fca0007fbe0ff */
[C---:B------:R-:W-:Y:S02]  /*174d0*/  IMAD.X R30, R37.reuse, 0x1, R30, P5 ;  /* 0x00000001251e7824 */ /* 0x040fe400028e061e */
[----:B----4-:R-:W-:-:S05]  /*174e0*/  IMAD.X R41, R37, 0x1, R41, P6 ;  /* 0x0000000125297824 */ /* 0x010fca00030e0629 */
[----:B------:R0:W-:Y:S04]  /*174f0*/  STL [R1+0x538], R41 ;  /* 0x0005382901007387 */ /* 0x0001e80000100800 */
[----:B------:R1:W2:Y:S01]  /*17500*/  @P4 LDG.E.U8 R60, desc[UR18][R40.64] ;  /* 0x00000012283c4981 */ /* 0x0002a2000c1e1100 */
[----:B------:R-:W-:-:S03]  /*17510*/  IADD3 R70, P6, PT, R35, R70, RZ ;  /* 0x0000004623467210 */ /* 0x000fc60007fde0ff */
[----:B------:R3:W-:Y:S01]  /*17520*/  STL [R1+0x540], R68 ;  /* 0x0005404401007387 */ /* 0x0007e20000100800 */
[----:B-1----:R-:W-:Y:S02]  /*17530*/  @P2 IMAD.MOV.U32 R40, RZ, RZ, R16 ;  /* 0x000000ffff282224 */ /* 0x002fe400078e0010 */
[----:B0-----:R-:W-:Y:S02]  /*17540*/  @P2 IMAD.MOV.U32 R41, RZ, RZ, R68 ;  /* 0x000000ffff292224 */ /* 0x001fe400078e0044 */
[----:B---3--:R-:W3:Y:S01]  /*17550*/  LDL.LU R68, [R1+0x558] ;  /* 0x0005580001447983 */ /* 0x008ee20000300800 */
[----:B------:R-:W-:-:S03]  /*17560*/  IADD3 R66, P5, PT, R35, R66, RZ ;  /* 0x0000004223427210 */ /* 0x000fc60007fbe0ff */
        /* <DEDUP_REMOVED lines=16> */
[----:B------:R-:W-:Y:S02]  /*17670*/  ISETP.GT.AND P2, PT, R65, 0x2c, PT ;  /* 0x0000002c4100780c */ /* 0x000fe40003f44270 */
[----:B------:R-:W-:Y:S02]  /*17680*/  PRMT R147, RZ, 0x7610, R147 ;  /* 0x00007610ff937816 */ /* 0x000fe40000000093 */
[----:B------:R-:W-:Y:S01]  /*17690*/  PRMT R28, RZ, 0x7610, R28 ;  /* 0x00007610ff1c7816 */ /* 0x000fe2000000001c */
[C---:B---3--:R-:W-:Y:S02]  /*176a0*/  IMAD.X R68, R37.reuse, 0x1, R68, P5 ;  /* 0x0000000125447824 */ /* 0x048fe400028e0644 */
[----:B--2---:R-:W-:-:S05]  /*176b0*/  IMAD.X R40, R37, 0x1, R40, P6 ;  /* 0x0000000125287824 */ /* 0x004fca00030e0628 */
[-C--:B------:R-:W-:Y:S01]  /*176c0*/  @P4 LOP3.LUT R41, R41, R40.reuse, RZ, 0x3c, !PT ;  /* 0x0000002829294212 */ /* 0x080fe200078e3cff */
[----:B------:R0:W-:Y:S03]  /*176d0*/  STL [R1+0x550], R40 ;  /* 0x0005502801007387 */ /* 0x0001e60000100800 */
[----:B0-----:R-:W-:-:S04]  /*176e0*/  @P4 LOP3.LUT R40, R41, R40, RZ, 0x3c, !PT ;  /* 0x0000002829284212 */ /* 0x001fc800078e3cff */
[----:B------:R-:W-:-:S05]  /*176f0*/  @P4 LOP3.LUT R41, R41, R40, RZ, 0x3c, !PT ;  /* 0x0000002829294212 */ /* 0x000fca00078e3cff */
[----:B------:R0:W2:Y:S02]  /*17700*/  @P4 LDG.E.U8 R147, desc[UR18][R40.64] ;  /* 0x0000001228934981 */ /* 0x0000a4000c1e1100 */
[----:B0-----:R-:W-:Y:S02]  /*17710*/  @P2 IMAD.MOV.U32 R40, RZ, RZ, R66 ;  /* 0x000000ffff282224 */ /* 0x001fe400078e0042 */
[----:B------:R-:W-:-:S05]  /*17720*/  @P2 IMAD.MOV.U32 R41, RZ, RZ, R68 ;  /* 0x000000ffff292224 */ /* 0x000fca00078e0044 */
[----:B------:R0:W3:Y:S01]  /*17730*/  @P2 LDG.E.U8 R28, desc[UR18][R40.64] ;  /* 0x00000012281c2981 */ /* 0x0000e2000c1e1100 */
[----:B------:R-:W-:Y:S02]  /*17740*/  ISETP.GT.AND P3, PT, R65, 0x2d, PT ;  /* 0x0000002d4100780c */ /* 0x000fe40003f64270 */
[C---:B----4-:R-:W-:Y:S01]  /*17750*/  IADD3 R16, P5, PT, R35.reuse, R16, RZ ;  /* 0x0000001023107210 */ /* 0x050fe20007fbe0ff */
[----:B------:R-:W-:Y:S01]  /*17760*/  STL [R1+0x558], R68 ;  /* 0x0005584401007387 */ /* 0x000fe20000100800 */
[----:B------:R-:W-:-:S03]  /*17770*/  IADD3 R69, P6, PT, R35, R69, RZ ;  /* 0x0000004523457210 */ /* 0x000fc60007fde0ff */
[----:B------:R-:W-:Y:S01]  /*17780*/  IMAD.X R30, R37, 0x1, R30, P5 ;  /* 0x00000001251e7824 */ /* 0x000fe200028e061e */
[----:B------:R-:W4:Y:S01]  /*17790*/  LDL.LU R66, [R1+0x570] ;  /* 0x0005700001427983 */ /* 0x000f220000300800 */
[----:B------:R-:W-:-:S03]  /*177a0*/  PRMT R19, RZ, 0x7610, R19 ;  /* 0x00007610ff137816 */ /* 0x000fc60000000013 */
[----:B------:R-:W-:Y:S01]  /*177b0*/  STL [R1+0x564], R16 ;  /* 0x0005641001007387 */ /* 0x000fe20000100800 */
[----:B------:R-:W-:Y:S01]  /*177c0*/  IADD3 R29, P5, PT, R35, R29, RZ ;  /* 0x0000001d231d7210 */ /* 0x000fe20007fbe0ff */
[----:B0-----:R-:W-:Y:S02]  /*177d0*/  @P3 IMAD.MOV.U32 R40, RZ, RZ, R16 ;  /* 0x000000ffff283224 */ /* 0x001fe400078e0010 */
[----:B------:R-:W-:-:S05]  /*177e0*/  @P3 IMAD.MOV.U32 R41, RZ, RZ, R30 ;  /* 0x000000ffff293224 */ /* 0x000fca00078e001e */
[----:B------:R0:W2:Y:S04]  /*177f0*/  @P3 LDG.E.U8 R19, desc[UR18][R40.64] ;  /* 0x0000001228133981 */ /* 0x0000a8000c1e1100 */
[----:B---3--:R1:W-:Y:S04]  /*17800*/  STL [R1+0x40], R28 ;  /* 0x0000401c01007387 */ /* 0x0083e80000100800 */
[----:B-1----:R-:W3:Y:S04]  /*17810*/  LDL.LU R28, [R1+0x57c] ;  /* 0x00057c00011c7983 */ /* 0x002ee80000300800 */
[----:B------:R1:W-:Y:S04]  /*17820*/  STL [R1+0x560], R30 ;  /* 0x0005601e01007387 */ /* 0x0003e80000100800 */
[----:B-1----:R-:W2:Y:S04]  /*17830*/  LDL.LU R30, [R1+0x578] ;  /* 0x00057800011e7983 */ /* 0x002ea80000300800 */
        /* <DEDUP_REMOVED lines=8> */
[----:B------:R-:W-:Y:S01]  /*178c0*/  ISETP.GT.AND P3, PT, R65, 0x30, PT ;  /* 0x000000304100780c */ /* 0x000fe20003f64270 */
[----:B----4-:R-:W-:Y:S01]  /*178d0*/  IMAD.X R66, R37, 0x1, R66, P5 ;  /* 0x0000000125427824 */ /* 0x010fe200028e0642 */
[----:B------:R-:W-:-:S05]  /*178e0*/  PRMT R8, RZ, 0x7610, R8 ;  /* 0x00007610ff087816 */ /* 0x000fca0000000008 */
[----:B0-----:R-:W-:Y:S01]  /*178f0*/  @P4 IMAD.MOV.U32 R40, RZ, RZ, R69 ;  /* 0x000000ffff284224 */ /* 0x001fe200078e0045 */
[----:B------:R-:W-:Y:S02]  /*17900*/  PRMT R59, RZ, 0x7610, R59 ;  /* 0x00007610ff3b7816 */ /* 0x000fe4000000003b */
[----:B---3--:R-:W-:-:S05]  /*17910*/  IADD3 R28, P5, PT, R35, R28, RZ ;  /* 0x0000001c231c7210 */ /* 0x008fca0007fbe0ff */
[C---:B--2---:R-:W-:Y:S02]  /*17920*/  IMAD.X R30, R37.reuse, 0x1, R30, P5 ;  /* 0x00000001251e7824 */ /* 0x044fe400028e061e */
[----:B------:R-:W-:Y:S01]  /*17930*/  IMAD.X R41, R37, 0x1, R41, P6 ;  /* 0x0000000125297824 */ /* 0x000fe200030e0629 */
        /* <DEDUP_REMOVED lines=56> */
[----:B------:R-:W-:Y:S01]  /*17cc0*/  PRMT R67, RZ, 0x7610, R67 ;  /* 0x00007610ff437816 */ /* 0x000fe20000000043 */
[----:B--2---:R-:W-:-:S10]  /*17cd0*/  IMAD.X R40, R37, 0x1, R40, P6 ;  /* 0x0000000125287824 */ /* 0x004fd400030e0628 */
[-C--:B------:R-:W-:Y:S01]  /*17ce0*/  @P4 LOP3.LUT R41, R41, R40.reuse, RZ, 0x3c, !PT ;  /* 0x0000002829294212 */ /* 0x080fe200078e3cff */
[----:B------:R0:W-:Y:S03]  /*17cf0*/  STL [R1+0x598], R40 ;  /* 0x0005982801007387 */ /* 0x0001e60000100800 */
[----:B0-----:R-:W-:-:S04]  /*17d00*/  @P4 LOP3.LUT R40, R41, R40, RZ, 0x3c, !PT ;  /* 0x0000002829284212 */ /* 0x001fc800078e3cff */
[----:B------:R-:W-:-:S05]  /*17d10*/  @P4 LOP3.LUT R41, R41, R40, RZ, 0x3c, !PT ;  /* 0x0000002829294212 */ /* 0x000fca00078e3cff */
[----:B------:R0:W2:Y:S01]  /*17d20*/  @P4 LDG.E.U8 R67, desc[UR18][R40.64] ;  /* 0x0000001228434981 */ /* 0x0000a2000c1e1100 */
[C---:B------:R-:W-:Y:S02]  /*17d30*/  ISETP.GT.AND P2, PT, R65.reuse, 0x35, PT ;  /* 0x000000354100780c */ /* 0x040fe40003f44270 */
[----:B------:R-:W-:Y:S01]  /*17d40*/  ISETP.GT.AND P3, PT, R65, 0x36, PT ;  /* 0x000000364100780c */ /* 0x000fe20003f64270 */
[----:B---3--:R-:W-:Y:S01]  /*17d50*/  IMAD.X R66, R37, 0x1, R66, P5 ;  /* 0x0000000125427824 */ /* 0x008fe200028e0642 */
[----:B----4-:R-:W-:Y:S02]  /*17d60*/  IADD3 R16, P5, PT, R35, R16, RZ ;  /* 0x0000001023107210 */ /* 0x010fe40007fbe0ff */
[----:B------:R-:W-:Y:S02]  /*17d70*/  PRMT R26, RZ, 0x7610, R26 ;  /* 0x00007610ff1a7816 */ /* 0x000fe4000000001a */
[----:B------:R1:W-:Y:S01]  /*17d80*/  STL [R1+0x5a0], R66 ;  /* 0x0005a04201007387 */ /* 0x0003e20000100800 */
[----:B------:R-:W-:Y:S01]  /*17d90*/  IMAD.X R30, R37, 0x1, R30, P5 ;  /* 0x00000001251e7824 */ /* 0x000fe200028e061e */
[----:B------:R-:W-:-:S03]  /*17da0*/  IADD3 R68, P6, PT, R35, R68, RZ ;  /* 0x0000004423447210 */ /* 0x000fc60007fde0ff */
[----:B0-----:R-:W-:Y:S02]  /*17db0*/  @P2 IMAD.MOV.U32 R40, RZ, RZ, R28 ;  /* 0x000000ffff282224 */ /* 0x001fe400078e001c */
[----:B------:R-:W-:Y:S02]  /*17dc0*/  @P2 IMAD.MOV.U32 R41, RZ, RZ, R66 ;  /* 0x000000ffff292224 */ /* 0x000fe400078e0042 */
[----:B-1----:R-:W3:Y:S01]  /*17dd0*/  LDL.LU R66, [R1+0x5b8] ;  /* 0x0005b80001427983 */ /* 0x002ee20000300800 */
[----:B------:R-:W-:-:S03]  /*17de0*/  PRMT R18, RZ, 0x7610, R18 ;  /* 0x00007610ff127816 */ /* 0x000fc60000000012 */
[----:B------:R-:W4:Y:S01]  /*17df0*/  LDL.LU R28, [R1+0x5c4] ;  /* 0x0005c400011c7983 */ /* 0x000f220000300800 */
[----:B------:R-:W-:-:S03]  /*17e00*/  IADD3 R29, P5, PT, R35, R29, RZ ;  /* 0x0000001d231d7210 */ /* 0x000fc60007fbe0ff */
[----:B------:R-:W-:Y:S04]  /*17e10*/  STL [R1+0x5ac], R16 ;  /* 0x0005ac1001007387 */ /* 0x000fe80000100800 */
[----:B------:R0:W3:Y:S04]  /*17e20*/  @P2 LDG.E.U8 R26, desc[UR18][R40.64] ;  /* 0x00000012281a2981 */ /* 0x0000e8000c1e1100 */
[----:B------:R1:W-:Y:S01]  /*17e30*/  STL [R1+0x5a8], R30 ;  /* 0x0005a81e01007387 */ /* 0x0003e20000100800 */
[----:B0-----:R-:W-:Y:S02]  /*17e40*/  @P3 IMAD.MOV.U32 R41, RZ, RZ, R30 ;  /* 0x000000ffff293224 */ /* 0x001fe400078e001e */
[----:B------:R-:W-:Y:S01]  /*17e50*/  @P3 IMAD.MOV.U32 R40, RZ, RZ, R16 ;  /* 0x000000ffff283224 */ /* 0x000fe200078e0010 */
[----:B-1----:R-:W4:Y:S04]  /*17e60*/  LDL.LU R30, [R1+0x5c0] ;  /* 0x0005c000011e7983 */ /* 0x002f280000300800 */
[----:B------:R-:W-:Y:S04]  /*17e70*/  STL [R1+0x5b4], R68 ;  /* 0x0005b44401007387 */ /* 0x000fe80000100800 */
[----:B------:R0:W4:Y:S04]  /*17e80*/  @P3 LDG.E.U8 R18, desc[UR18][R40.64] ;  /* 0x0000001228123981 */ /* 0x000128000c1e1100 */
[----:B--2---:R1:W-:Y:S04]  /*17e90*/  STL [R1+0x28], R67 ;  /* 0x0000284301007387 */ /* 0x0043e80000100800 */
[----:B-1----:R-:W2:Y:S04]  /*17ea0*/  LDL.LU R67, [R1+0x5cc] ;  /* 0x0005cc0001437983 */ /* 0x002ea80000300800 */
[----:B------:R-:W-:Y:S04]  /*17eb0*/  STL [R1+0x5bc], R29 ;  /* 0x0005bc1d01007387 */ /* 0x000fe80000100800 */
[----:B------:R-:W2:Y:S04]  /*17ec0*/  LDL.LU R16, [R1+0x5d4] ;  /* 0x0005d40001107983 */ /* 0x000ea80000300800 */
[----:B------:R-:W2:Y:S01]  /*17ed0*/  LDL.LU R41, [R1+0x5b0] ;  /* 0x0005b00001297983 */ /* 0x000ea20000300800 */
[----:B------:R-:W-:-:S02]  /*17ee0*/  ISETP.GT.AND P4, PT, R65, 0x37, PT ;  /* 0x000000374100780c */ /* 0x000fc40003f84270 */
[C---:B------:R-:W-:Y:S02]  /*17ef0*/  ISETP.GT.AND P2, PT, R65.reuse, 0x38, PT ;  /* 0x000000384100780c */ /* 0x040fe40003f44270 */
[----:B------:R-:W-:Y:S02]  /*17f00*/  PRMT R9, RZ, 0x7610, R9 ;  /* 0x00007610ff097816 */ /* 0x000fe40000000009 */
[----:B------:R-:W-:Y:S01]  /*17f10*/  ISETP.GT.AND P3, PT, R65, 0x39, PT ;  /* 0x000000394100780c */ /* 0x000fe20003f64270 */
[----:B---3--:R-:W-:Y:S01]  /*17f20*/  IMAD.X R66, R37, 0x1, R66, P5 ;  /* 0x0000000125427824 */ /* 0x008fe200028e0642 */
[----:B----4-:R-:W-:-:S05]  /*17f30*/  IADD3 R28, P5, PT, R35, R28, RZ ;  /* 0x0000001c231c7210 */ /* 0x010fca0007fbe0ff */
[----:B0-----:R-:W-:Y:S01]  /*17f40*/  @P4 IMAD.MOV.U32 R40, RZ, RZ, R68 ;  /* 0x000000ffff284224 */ /* 0x001fe200078e0044 */
[----:B------:R-:W-:Y:S02]  /*17f50*/  PRMT R58, RZ, 0x7610, R58 ;  /* 0x00007610ff3a7816 */ /* 0x000fe4000000003a */
[----:B------:R-:W-:Y:S01]  /*17f60*/  PRMT R42, RZ, 0x7610, R42 ;  /* 0x00007610ff2a7816 */ /* 0x000fe2000000002a */
[C---:B------:R-:W-:Y:S02]  /*17f70*/  IMAD.X R30, R37.reuse, 0x1, R30, P5 ;  /* 0x00000001251e7824 */ /* 0x040fe400028e061e */
        /* <DEDUP_REMOVED lines=208> */
[----:B------:R0:W-:Y:S04]  /*18c80*/  STL [R1+0x65c], R67 ;  /* 0x00065c4301007387 */ /* 0x0001e80000100800 */
        /* <DEDUP_REMOVED lines=12> */
[----:B---3--:R-:W-:Y:S01]  /*18d50*/  IMAD.X R66, R37, 0x1, R66, P5 ;  /* 0x0000000125427824 */ /* 0x008fe200028e0642 */
[----:B----4-:R-:W-:-:S05]  /*18d60*/  IADD3 R29, P5, PT, R35, R29, RZ ;  /* 0x0000001d231d7210 */ /* 0x010fca0007fbe0ff */
[----:B--2---:R-:W-:Y:S01]  /*18d70*/  IMAD.X R30, R37, 0x1, R30, P5 ;  /* 0x00000001251e7824 */ /* 0x004fe200028e061e */
[----:B------:R-:W-:Y:S01]  /*18d80*/  IADD3 R28, P5, PT, R35, R28, RZ ;  /* 0x0000001c231c7210 */ /* 0x000fe20007fbe0ff */
[----:B------:R-:W-:-:S05]  /*18d90*/  IMAD.X R41, R37, 0x1, R41, P6 ;  /* 0x0000000125297824 */ /* 0x000fca00030e0629 */
[----:B------:R1:W-:Y:S04]  /*18da0*/  STL [R1+0x658], R41 ;  /* 0x0006582901007387 */ /* 0x0003e80000100800 */
[----:B------:R2:W3:Y:S01]  /*18db0*/  @P4 LDG.E.U8 R155, desc[UR18][R40.64] ;  /* 0x00000012289b4981 */ /* 0x0004e2000c1e1100 */
[----:B------:R-:W-:-:S03]  /*18dc0*/  IADD3 R68, P6, PT, R35, R68, RZ ;  /* 0x0000004423447210 */ /* 0x000fc60007fde0ff */
[----:B------:R-:W-:Y:S04]  /*18dd0*/  STL [R1+0x660], R66 ;  /* 0x0006604201007387 */ /* 0x000fe80000100800 */
[----:B0-----:R-:W4:Y:S01]  /*18de0*/  LDL.LU R67, [R1+0x678] ;  /* 0x0006780001437983 */ /* 0x001f220000300800 */
[----:B--2---:R-:W-:Y:S02]  /*18df0*/  @P2 IMAD.MOV.U32 R40, RZ, RZ, R16 ;  /* 0x000000ffff282224 */ /* 0x004fe400078e0010 */
[----:B-1----:R-:W-:Y:S01]  /*18e00*/  @P2 IMAD.MOV.U32 R41, RZ, RZ, R66 ;  /* 0x000000ffff292224 */ /* 0x002fe200078e0042 */
[----:B------:R-:W2:Y:S04]  /*18e10*/  LDL.LU R16, [R1+0x684] ;  /* 0x0006840001107983 */ /* 0x000ea80000300800 */
[----:B------:R0:W3:Y:S04]  /*18e20*/  @P2 LDG.E.U8 R154, desc[UR18][R40.64] ;  /* 0x00000012289a2981 */ /* 0x0000e8000c1e1100 */
[----:B------:R-:W-:Y:S04]  /*18e30*/  STL [R1+0x66c], R29 ;  /* 0x00066c1d01007387 */ /* 0x000fe80000100800 */
[----:B------:R1:W-:Y:S01]  /*18e40*/  STL [R1+0x668], R30 ;  /* 0x0006681e01007387 */ /* 0x0003e20000100800 */
[----:B0-----:R-:W-:-:S02]  /*18e50*/  @P3 IMAD.MOV.U32 R40, RZ, RZ, R29 ;  /* 0x000000ffff283224 */ /* 0x001fc400078e001d */
[----:B------:R-:W-:-:S05]  /*18e60*/  @P3 IMAD.MOV.U32 R41, RZ, RZ, R30 ;  /* 0x000000ffff293224 */ /* 0x000fca00078e001e */
[----:B------:R0:W3:Y:S04]  /*18e70*/  @P3 LDG.E.U8 R152, desc[UR18][R40.64] ;  /* 0x0000001228983981 */ /* 0x0000e8000c1e1100 */
[----:B-1----:R-:W3:Y:S04]  /*18e80*/  LDL.LU R30, [R1+0x680] ;  /* 0x00068000011e7983 */ /* 0x002ee80000300800 */
[----:B------:R1:W-:Y:S01]  /*18e90*/  STL [R1+0x674], R68 ;  /* 0x0006744401007387 */ /* 0x0003e20000100800 */
[----:B0-----:R-:W-:-:S03]  /*18ea0*/  IMAD.MOV.U32 R41, RZ, RZ, R68 ;  /* 0x000000ffff297224 */ /* 0x001fc600078e0044 */
[----:B------:R-:W3:Y:S04]  /*18eb0*/  LDL.LU R66, [R1+0x68c] ;  /* 0x00068c0001427983 */ /* 0x000ee80000300800 */
[----:B------:R-:W-:Y:S04]  /*18ec0*/  STL [R1+0x67c], R28 ;  /* 0x00067c1c01007387 */ /* 0x000fe80000100800 */
[----:B------:R-:W3:Y:S04]  /*18ed0*/  LDL.LU R29, [R1+0x694] ;  /* 0x00069400011d7983 */ /* 0x000ee80000300800 */
[----:B-1----:R-:W3:Y:S04]  /*18ee0*/  LDL.LU R68, [R1+0xa40] ;  /* 0x000a400001447983 */ /* 0x002ee80000300800 */
[----:B------:R-:W3:Y:S01]  /*18ef0*/  LDL.LU R40, [R1+0x670] ;  /* 0x0006700001287983 */ /* 0x000ee20000300800 */
[----:B------:R-:W-:-:S02]  /*18f00*/  ISETP.GT.AND P4, PT, R65, 0x4f, PT ;  /* 0x0000004f4100780c */ /* 0x000fc40003f84270 */
[C---:B------:R-:W-:Y:S02]  /*18f10*/  ISETP.GT.AND P2, PT, R65.reuse, 0x50, PT ;  /* 0x000000504100780c */ /* 0x040fe40003f44270 */
[----:B------:R-:W-:Y:S02]  /*18f20*/  PRMT R148, RZ, 0x7610, R148 ;  /* 0x00007610ff947816 */ /* 0x000fe40000000094 */
[----:B------:R-:W-:Y:S02]  /*18f30*/  ISETP.GT.AND P3, PT, R65, 0x51, PT ;  /* 0x000000514100780c */ /* 0x000fe40003f64270 */
[----:B------:R-:W-:Y:S02]  /*18f40*/  PRMT R55, RZ, 0x7610, R55 ;  /* 0x00007610ff377816 */ /* 0x000fe40000000037 */
[----:B------:R-:W-:Y:S01]  /*18f50*/  PRMT R85, RZ, 0x7610, R85 ;  /* 0x00007610ff557816 */ /* 0x000fe20000000055 */
[----:B----4-:R-:W-:Y:S01]  /*18f60*/  IMAD.X R67, R37, 0x1, R67, P5 ;  /* 0x0000000125437824 */ /* 0x010fe200028e0643 */
[----:B--2---:R-:W-:-:S05]  /*18f70*/  IADD3 R16, P5, PT, R35, R16, RZ ;  /* 0x0000001023107210 */ /* 0x004fca0007fbe0ff */
[C---:B---3--:R-:W-:Y:S02]  /*18f80*/  IMAD.X R30, R37.reuse, 0x1, R30, P5 ;  /* 0x00000001251e7824 */ /* 0x048fe400028e061e */
[----:B------:R-:W-:-:S05]  /*18f90*/  IMAD.X R40, R37, 0x1, R40, P6 ;  /* 0x0000000125287824 */ /* 0x000fca00030e0628 */
[-C--:B------:R-:W-:Y:S01]  /*18fa0*/  @P4 LOP3.LUT R41, R41, R40.reuse, RZ, 0x3c, !PT ;  /* 0x0000002829294212 */ /* 0x080fe200078e3cff */
[----:B------:R0:W-:Y:S03]  /*18fb0*/  STL [R1+0x670], R40 ;  /* 0x0006702801007387 */ /* 0x0001e60000100800 */
[----:B0-----:R-:W-:-:S04]  /*18fc0*/  @P4 LOP3.LUT R40, R41, R40, RZ, 0x3c, !PT ;  /* 0x0000002829284212 */ /* 0x001fc800078e3cff */
[----:B------:R-:W-:Y:S01]  /*18fd0*/  @P4 LOP3.LUT R41, R41, R40, RZ, 0x3c, !PT ;  /* 0x0000002829294212 */ /* 0x000fe200078e3cff */
[----:B------:R0:W-:Y:S04]  /*18fe0*/  STL [R1+0x678], R67 ;  /* 0x0006784301007387 */ /* 0x0001e80000100800 */
[----:B------:R1:W2:Y:S01]  /*18ff0*/  @P4 LDG.E.U8 R148, desc[UR18][R40.64] ;  /* 0x0000001228944981 */ /* 0x0002a2000c1e1100 */
[C---:B------:R-:W-:Y:S02]  /*19000*/  IADD3 R66, P6, PT, R35.reuse, R66, RZ ;  /* 0x0000004223427210 */ /* 0x040fe40007fde0ff */
[----:B------:R-:W-:Y:S01]  /*19010*/  IADD3 R29, P5, PT, R35, R29, RZ ;  /* 0x0000001d231d7210 */ /* 0x000fe20007fbe0ff */
[----:B-1----:R-:W-:Y:S02]  /*19020*/  @P2 IMAD.MOV.U32 R40, RZ, RZ, R28 ;  /* 0x000000ffff282224 */ /* 0x002fe400078e001c */
[----:B------:R-:W-:-:S02]  /*19030*/  @P2 IMAD.MOV.U32 R41, RZ, RZ, R67 ;  /* 0x000000ffff292224 */ /* 0x000fc400078e0043 */
[----:B0-----:R-:W3:Y:S04]  /*19040*/  LDL.LU R67, [R1+0x690] ;  /* 0x0006900001437983 */ /* 0x001ee80000300800 */
[----:B------:R-:W4:Y:S04]  /*19050*/  LDL.LU R28, [R1+0x69c] ;  /* 0x00069c00011c7983 */ /* 0x000f280000300800 */
[----:B------:R0:W2:Y:S04]  /*19060*/  @P2 LDG.E.U8 R55, desc[UR18][R40.64] ;  /* 0x0000001228372981 */ /* 0x0000a8000c1e1100 */
[----:B------:R1:W-:Y:S04]  /*19070*/  STL [R1+0x684], R16 ;  /* 0x0006841001007387 */ /* 0x0003e80000100800 */
[----:B------:R1:W-:Y:S01]  /*19080*/  STL [R1+0x680], R30 ;  /* 0x0006801e01007387 */ /* 0x0003e20000100800 */
[----:B0-----:R-:W-:-:S02]  /*19090*/  @P3 IMAD.MOV.U32 R40, RZ, RZ, R16 ;  /* 0x000000ffff283224 */ /* 0x001fc400078e0010 */
[----:B------:R-:W-:Y:S01]  /*190a0*/  @P3 IMAD.MOV.U32 R41, RZ, RZ, R30 ;  /* 0x000000ffff293224 */ /* 0x000fe200078e001e */
[----:B-1----:R-:W2:Y:S04]  /*190b0*/  LDL.LU R16, [R1+0x6a4] ;  /* 0x0006a40001107983 */ /* 0x002ea80000300800 */
[----:B------:R0:W-:Y:S04]  /*190c0*/  STL [R1+0x68c], R66 ;  /* 0x00068c4201007387 */ /* 0x0001e80000100800 */
[----:B------:R-:W2:Y:S04]  /*190d0*/  LDL.LU R30, [R1+0x6ac] ;  /* 0x0006ac00011e7983 */ /* 0x000ea80000300800 */
[----:B------:R-:W-:Y:S04]  /*190e0*/  STL [R1+0x694], R29 ;  /* 0x0006941d01007387 */ /* 0x000fe80000100800 */
[----:B------:R1:W2:Y:S04]  /*190f0*/  @P3 LDG.E.U8 R85, desc[UR18][R40.64] ;  /* 0x0000001228553981 */ /* 0x0002a8000c1e1100 */
[----:B------:R-:W2:Y:S01]  /*19100*/  LDL.LU R41, [R1+0x688] ;  /* 0x0006880001297983 */ /* 0x000ea20000300800 */
[----:B------:R-:W-:-:S02]  /*19110*/  ISETP.GT.AND P4, PT, R65, 0x52, PT ;  /* 0x000000524100780c */ /* 0x000fc40003f84270 */
[----:B------:R-:W-:Y:S02]  /*19120*/  ISETP.GT.AND P2, PT, R65, 0x53, PT ;  /* 0x000000534100780c */ /* 0x000fe40003f44270 */
[----:B------:R-:W-:Y:S02]  /*19130*/  PRMT R100, RZ, 0x7610, R100 ;  /* 0x00007610ff647816 */ /* 0x000fe40000000064 */
[----:B------:R-:W-:-:S07]  /*19140*/  PRMT R137, RZ, 0x7610, R137 ;  /* 0x00007610ff897816 */ /* 0x000fce0000000089 */
[----:B-1----:R-:W-:Y:S02]  /*19150*/  @P4 IMAD.MOV.U32 R40, RZ, RZ, R66 ;  /* 0x000000ffff284224 */ /* 0x002fe400078e0042 */
[C---:B---3--:R-:W-:Y:S02]  /*19160*/  IMAD.X R67, R37.reuse, 0x1, R67, P5 ;  /* 0x0000000125437824 */ /* 0x048fe400028e0643 */
[----:B--2---:R-:W-:-:S05]  /*19170*/  IMAD.X R41, R37, 0x1, R41, P6 ;  /* 0x0000000125297824 */ /* 0x004fca00030e0629 */
[----:B------:R1:W-:Y:S04]  /*19180*/  STL [R1+0x688], R41 ;  /* 0x0006882901007387 */ /* 0x0003e80000100800 */
[----:B------:R1:W2:Y:S04]  /*19190*/  @P4 LDG.E.U8 R100, desc[UR18][R40.64] ;  /* 0x0000001228644981 */ /* 0x0002a8000c1e1100 */
[----:B------:R3:W-:Y:S04]  /*191a0*/  STL [R1+0x690], R67 ;  /* 0x0006904301007387 */ /* 0x0007e80000100800 */
[----:B0-----:R-:W2:Y:S01]  /*191b0*/  LDL.LU R66, [R1+0x6a8] ;  /* 0x0006a80001427983 */ /* 0x001ea20000300800 */
[----:B-1----:R-:W-:-:S02]  /*191c0*/  IMAD.MOV.U32 R41, RZ, RZ, R67 ;  /* 0x000000ffff297224 */ /* 0x002fc400078e0043 */
[----:B------:R-:W-:Y:S01]  /*191d0*/  @P2 IMAD.MOV.U32 R40, RZ, RZ, R29 ;  /* 0x000000ffff282224 */ /* 0x000fe200078e001d */
[----:B---3--:R-:W3:Y:S04]  /*191e0*/  LDL.LU R67, [R1+0xa3c] ;  /* 0x000a3c0001437983 */ /* 0x008ee80000300800 */
[----:B------:R-:W2:Y:S04]  /*191f0*/  LDL.LU R29, [R1+0xf8] ;  /* 0x0000f800011d7983 */ /* 0x000ea80000300800 */
[----:B------:R0:W2:Y:S04]  /*19200*/  @P2 LDG.E.U8 R137, desc[UR18][R40.64] ;  /* 0x0000001228892981 */ /* 0x0000a8000c1e1100 */
[----:B------:R-:W2:Y:S01]  /*19210*/  LDL.LU R41, [R1+0x698] ;  /* 0x0006980001297983 */ /* 0x000ea20000300800 */
[----:B------:R-:W-:-:S02]  /*19220*/  ISETP.GT.AND P3, PT, R65, 0x54, PT ;  /* 0x000000544100780c */ /* 0x000fc40003f64270 */
[C---:B----4-:R-:W-:Y:S02]  /*19230*/  IADD3 R28, P5, PT, R35.reuse, R28, RZ ;  /* 0x0000001c231c7210 */ /* 0x050fe40007fbe0ff */
[----:B------:R-:W-:Y:S02]  /*19240*/  PRMT R143, RZ, 0x7610, R143 ;  /* 0x00007610ff8f7816 */ /* 0x000fe4000000008f */
[----:B------:R-:W-:Y:S01]  /*19250*/  IADD3 R16, P6, PT, R35, R16, RZ ;  /* 0x0000001023107210 */ /* 0x000fe20007fde0ff */
[----:B------:R1:W-:Y:S06]  /*19260*/  STL [R1+0x69c], R28 ;  /* 0x00069c1c01007387 */ /* 0x0003ec0000100800 */
[----:B0-----:R-:W-:-:S02]  /*19270*/  @P3 IMAD.MOV.U32 R40, RZ, RZ, R28 ;  /* 0x000000ffff283224 */ /* 0x001fc400078e001c */
[----:B--2---:R-:W-:-:S05]  /*19280*/  IMAD.X R41, R37, 0x1, R41, P5 ;  /* 0x0000000125297824 */ /* 0x004fca00028e0629 */
[----:B------:R0:W-:Y:S04]  /*19290*/  STL [R1+0x698], R41 ;  /* 0x0006982901007387 */ /* 0x0001e80000100800 */
[----:B-1----:R-:W2:Y:S04]  /*192a0*/  LDL.LU R28, [R1+0x6b4] ;  /* 0x0006b400011c7983 */ /* 0x002ea80000300800 */
[----:B------:R-:W-:Y:S04]  /*192b0*/  STL [R1+0x6a4], R16 ;  /* 0x0006a41001007387 */ /* 0x000fe80000100800 */
[----:B------:R1:W4:Y:S04]  /*192c0*/  @P3 LDG.E.U8 R143, desc[UR18][R40.64] ;  /* 0x00000012288f3981 */ /* 0x000328000c1e1100 */
[----:B0-----:R-:W2:Y:S01]  /*192d0*/  LDL.LU R41, [R1+0x6a0] ;  /* 0x0006a00001297983 */ /* 0x001ea20000300800 */
[----:B------:R-:W-:-:S02]  /*192e0*/  ISETP.GT.AND P4, PT, R65, 0x55, PT ;  /* 0x000000554100780c */ /* 0x000fc40003f84270 */
[----:B------:R-:W-:Y:S02]  /*192f0*/  IADD3 R30, P5, PT, R35, R30, RZ ;  /* 0x0000001e231e7210 */ /* 0x000fe40007fbe0ff */
[----:B------:R-:W-:Y:S02]  /*19300*/  ISETP.GT.AND P2, PT, R65, 0x56, PT ;  /* 0x000000564100780c */ /* 0x000fe40003f44270 */
[----:B------:R-:W-:Y:S01]  /*19310*/  PRMT R141, RZ, 0x7610, R141 ;  /* 0x00007610ff8d7816 */ /* 0x000fe2000000008d */
[C---:B------:R-:W-:Y:S01]  /*19320*/  IMAD.X R66, R37.reuse, 0x1, R66, P5 ;  /* 0x0000000125427824 */ /* 0x040fe200028e0642 */
[----:B------:R-:W-:Y:S05]  /*19330*/  STL [R1+0x6ac], R30 ;  /* 0x0006ac1e01007387 */ /* 0x000fea0000100800 */
[----:B-1----:R-:W-:Y:S01]  /*19340*/  @P4 IMAD.MOV.U32 R40, RZ, RZ, R16 ;  /* 0x000000ffff284224 */ /* 0x002fe200078e0010 */
[----:B------:R-:W-:Y:S01]  /*19350*/  PRMT R140, RZ, 0x7610, R140 ;  /* 0x00007610ff8c7816 */ /* 0x000fe2000000008c */
[----:B--2---:R-:W-:-:S05]  /*19360*/  IMAD.X R41, R37, 0x1, R41, P6 ;  /* 0x0000000125297824 */ /* 0x004fca00030e0629 */
[----:B------:R0:W-:Y:S04]  /*19370*/  STL [R1+0x6a0], R41 ;  /* 0x0006a02901007387 */ /* 0x0001e80000100800 */
[----:B------:R1:W2:Y:S02]  /*19380*/  @P4 LDG.E.U8 R141, desc[UR18][R40.64] ;  /* 0x00000012288d4981 */ /* 0x0002a4000c1e1100 */
[----:B-1----:R-:W-:Y:S02]  /*19390*/  IMAD.MOV.U32 R40, RZ, RZ, R66 ;  /* 0x000000ffff287224 */ /* 0x002fe400078e0042 */
[----:B0-----:R-:W-:-:S05]  /*193a0*/  IMAD.MOV.U32 R41, RZ, RZ, R30 ;  /* 0x000000ffff297224 */ /* 0x001fca00078e001e */
[----:B------:R-:W-:-:S04]  /*193b0*/  @P2 LOP3.LUT R41, R41, R40, RZ, 0x3c, !PT ;  /* 0x0000002829292212 */ /* 0x000fc800078e3cff */
[----:B------:R-:W-:Y:S02]  /*193c0*/  @P2 LOP3.LUT R40, R41, R40, RZ, 0x3c, !PT ;  /* 0x0000002829282212 */ /* 0x000fe400078e3cff */
[----:B------:R-:W-:Y:S02]  /*193d0*/  IADD3 R29, P4, PT, R35, R29, RZ ;  /* 0x0000001d231d7210 */ /* 0x000fe40007f9e0ff */
[----:B------:R-:W-:Y:S01]  /*193e0*/  @P2 LOP3.LUT R41, R41, R40, RZ, 0x3c, !PT ;  /* 0x0000002829292212 */ /* 0x000fe200078e3cff */
[----:B------:R0:W-:Y:S04]  /*193f0*/  STL [R1+0x6a8], R66 ;  /* 0x0006a84201007387 */ /* 0x0001e80000100800 */
[----:B------:R-:W2:Y:S04]  /*19400*/  LDL.LU R16, [R1+0x6bc] ;  /* 0x0006bc0001107983 */ /* 0x000ea80000300800 */
[----:B------:R1:W2:Y:S04]  /*19410*/  @P2 LDG.E.U8 R140, desc[UR18][R40.64] ;  /* 0x00000012288c2981 */ /* 0x0002a8000c1e1100 */
[----:B0-----:R-:W2:Y:S04]  /*19420*/  LDL.LU R66, [R1+0xa38] ;  /* 0x000a380001427983 */ /* 0x001ea80000300800 */
[----:B------:R-:W-:Y:S04]  /*19430*/  STL [R1+0xf8], R29 ;  /* 0x0000f81d01007387 */ /* 0x000fe80000100800 */
[----:B------:R-:W2:Y:S01]  /*19440*/  LDL.LU R40, [R1+0xf4] ;  /* 0x0000f40001287983 */ /* 0x000ea20000300800 */
[----:B------:R-:W-:Y:S01]  /*19450*/  ISETP.GT.AND P3, PT, R65, 0x57, PT ;  /* 0x000000574100780c */ /* 0x000fe20003f64270 */
[----:B-1----:R-:W-:Y:S01]  /*19460*/  IMAD.MOV.U32 R41, RZ, RZ, R29 ;  /* 0x000000ffff297224 */ /* 0x002fe200078e001d */
[----:B------:R-:W-:Y:S01]  /*19470*/  PRMT R136, RZ, 0x7610, R136 ;  /* 0x00007610ff887816 */ /* 0x000fe20000000088 */
[----:B--2---:R-:W-:-:S10]  /*19480*/  IMAD.X R40, R37, 0x1, R40, P4 ;  /* 0x0000000125287824 */ /* 0x004fd400020e0628 */
[-C--:B------:R-:W-:Y:S01]  /*19490*/  @P3 LOP3.LUT R41, R41, R40.reuse, RZ, 0x3c, !PT ;  /* 0x0000002829293212 */ /* 0x080fe200078e3cff */
[----:B------:R0:W-:Y:S03]  /*194a0*/  STL [R1+0xf4], R40 ;  /* 0x0000f42801007387 */ /* 0x0001e60000100800 */
[----:B0-----:R-:W-:-:S04]  /*194b0*/  @P3 LOP3.LUT R40, R41, R40, RZ, 0x3c, !PT ;  /* 0x0000002829283212 */ /* 0x001fc800078e3cff */
[----:B------:R-:W-:-:S05]  /*194c0*/  @P3 LOP3.LUT R41, R41, R40, RZ, 0x3c, !PT ;  /* 0x0000002829293212 */ /* 0x000fca00078e3cff */
[----:B------:R0:W2:Y:S04]  /*194d0*/  @P3 LDG.E.U8 R136, desc[UR18][R40.64] ;  /* 0x0000001228883981 */ /* 0x0000a8000c1e1100 */
[----:B------:R-:W2:Y:S01]  /*194e0*/  LDL.LU R41, [R1+0x6b0] ;  /* 0x0006b00001297983 */ /* 0x000ea20000300800 */
[----:B------:R-:W-:Y:S02]  /*194f0*/  ISETP.GT.AND P5, PT, R65, 0x58, PT ;  /* 0x000000584100780c */ /* 0x000fe40003fa4270 */
[----:B------:R-:W-:Y:S02]  /*19500*/  IADD3 R28, P2, PT, R35, R28, RZ ;  /* 0x0000001c231c7210 */ /* 0x000fe40007f5e0ff */
[----:B------:R-:W-:-:S03]  /*19510*/  PRMT R54, RZ, 0x7610, R54 ;  /* 0x00007610ff367816 */ /* 0x000fc60000000036 */
[----:B------:R1:W-:Y:S06]  /*19520*/  STL [R1+0x6b4], R28 ;  /* 0x0006b41c01007387 */ /* 0x0003ec0000100800 */
[----:B0-----:R-:W-:Y:S02]  /*19530*/  @P5 IMAD.MOV.U32 R40, RZ, RZ, R28 ;  /* 0x000000ffff285224 */ /* 0x001fe400078e001c */
[----:B--2---:R-:W-:-:S05]  /*19540*/  IMAD.X R41, R37, 0x1, R41, P2 ;  /* 0x0000000125297824 */ /* 0x004fca00010e0629 */
[----:B------:R0:W-:Y:S04]  /*19550*/  STL [R1+0x6b0], R41 ;  /* 0x0006b02901007387 */ /* 0x0001e80000100800 */
[----:B-1----:R-:W2:Y:S04]  /*19560*/  LDL.LU R28, [R1+0x6cc] ;  /* 0x0006cc00011c7983 */ /* 0x002ea80000300800 */
[----:B------:R1:W2:Y:S04]  /*19570*/  @P5 LDG.E.U8 R54, desc[UR18][R40.64] ;  /* 0x0000001228365981 */ /* 0x0002a8000c1e1100 */
[----:B0-----:R-:W2:Y:S01]  /*19580*/  LDL.LU R41, [R1+0x6b8] ;  /* 0x0006b80001297983 */ /* 0x001ea20000300800 */
[----:B------:R-:W-:-:S02]  /*19590*/  ISETP.GT.AND P3, PT, R65, 0x59, PT ;  /* 0x000000594100780c */ /* 0x000fc40003f64270 */
[----:B------:R-:W-:Y:S02]  /*195a0*/  IADD3 R16, P2, PT, R35, R16, RZ ;  /* 0x0000001023107210 */ /* 0x000fe40007f5e0ff */
[----:B------:R-:W-:-:S03]  /*195b0*/  PRMT R86, RZ, 0x7610, R86 ;  /* 0x00007610ff567816 */ /* 0x000fc60000000056 */
[----:B------:R0:W-:Y:S06]  /*195c0*/  STL [R1+0x6bc], R16 ;  /* 0x0006bc1001007387 */ /* 0x0001ec0000100800 */
[----:B-1----:R-:W-:Y:S02]  /*195d0*/  @P3 IMAD.MOV.U32 R40, RZ, RZ, R16 ;  /* 0x000000ffff283224 */ /* 0x002fe400078e0010 */
[----:B--2---:R-:W-:-:S05]  /*195e0*/  IMAD.X R41, R37, 0x1, R41, P2 ;  /* 0x0000000125297824 */ /* 0x004fca00010e0629 */
[----:B------:R1:W-:Y:S04]  /*195f0*/  STL [R1+0x6b8], R41 ;  /* 0x0006b82901007387 */ /* 0x0003e80000100800 */
[----:B0-----:R-:W2:Y:S04]  /*19600*/  LDL.LU R16, [R1+0x6d4] ;  /* 0x0006d40001107983 */ /* 0x001ea80000300800 */
[----:B------:R0:W2:Y:S04]  /*19610*/  @P3 LDG.E.U8 R86, desc[UR18][R40.64] ;  /* 0x0000001228563981 */ /* 0x0000a8000c1e1100 */
[----:B------:R-:W2:Y:S04]  /*19620*/  LDL.LU R40, [R1+0x6c0] ;  /* 0x0006c00001287983 */ /* 0x000ea80000300800 */
[----:B-1----:R-:W0:Y:S01]  /*19630*/  LDL.LU R41, [R1+0x6c4] ;  /* 0x0006c40001297983 */ /* 0x002e220000300800 */
[----:B------:R-:W-:-:S02]  /*19640*/  ISETP.GT.AND P3, PT, R65, 0x5a, PT ;  /* 0x0000005a4100780c */ /* 0x000fc40003f64270 */
[----:B------:R-:W-:Y:S02]  /*19650*/  PRMT R99, RZ, 0x7610, R99 ;  /* 0x00007610ff637816 */ /* 0x000fe40000000063 */
[----:B0-----:R-:W-:-:S05]  /*19660*/  IADD3 R41, P2, PT, R35, R41, RZ ;  /* 0x0000002923297210 */ /* 0x001fca0007f5e0ff */
[----:B--2---:R-:W-:Y:S01]  /*19670*/  IMAD.X R40, R37, 0x1, R40, P2 ;  /* 0x0000000125287824 */ /* 0x004fe200010e0628 */
[----:B------:R0:W-:Y:S04]  /*19680*/  STL [R1+0x6c4], R41 ;  /* 0x0006c42901007387 */ /* 0x0001e80000100800 */
[----:B------:R1:W-:Y:S01]  /*19690*/  STL [R1+0x6c0], R40 ;  /* 0x0006c02801007387 */ /* 0x0003e20000100800 */
[----:B0-----:R-:W-:-:S04]  /*196a0*/  @P3 LOP3.LUT R41, R41, R40, RZ, 0x3c, !PT ;  /* 0x0000002829293212 */ /* 0x001fc800078e3cff */
[----:B-1----:R-:W-:-:S04]  /*196b0*/  @P3 LOP3.LUT R40, R41, R40, RZ, 0x3c, !PT ;  /* 0x0000002829283212 */ /* 0x002fc800078e3cff */
        /* <DEDUP_REMOVED lines=246> */
[----:B-1----:R-:W2:Y:S01]  /*1a620*/  LDL.LU R41, [R1+0x768] ;  /* 0x0007680001297983 */ /* 0x002ea20000300800 */
[----:B------:R-:W-:-:S02]  /*1a630*/  ISETP.GT.AND P3, PT, R65, RZ, PT ;  /* 0x000000ff4100720c */ /* 0x000fc40003f64270 */
[----:B------:R-:W-:Y:S02]  /*1a640*/  IADD3 R2, P2, PT, R35, R2, RZ ;  /* 0x0000000223027210 */ /* 0x000fe40007f5e0ff */
[----:B------:R-:W-:-:S03]  /*1a650*/  PRMT R83, RZ, 0x7610, R83 ;  /* 0x00007610ff537816 */ /* 0x000fc60000000053 */
[----:B------:R-:W-:-:S06]  /*1a660*/  IMAD.X R3, R37, 0x1, R3, P2 ;  /* 0x0000000125037824 */ /* 0x000fcc00010e0603 */
[----:B------:R-:W3:Y:S01]  /*1a670*/  @P3 LDG.E.U8 R83, desc[UR18][R2.64] ;  /* 0x0000001202533981 */ /* 0x000ee2000c1e1100 */
        /* <DEDUP_REMOVED lines=131> */
[----:B------:R-:W-:Y:S06]  /*1aeb0*/  STL [R1+0x7c4], R28 ;  /* 0x0007c41c01007387 */ /* 0x000fec0000100800 */
[----:B0-----:R-:W-:Y:S02]  /*1aec0*/  @P3 IMAD.MOV.U32 R40, RZ, RZ, R28 ;  /* 0x000000ffff283224 */ /* 0x001fe400078e001c */
[----:B--2---:R-:W-:-:S05]  /*1aed0*/  IMAD.X R41, R37, 0x1, R41, P2 ;  /* 0x0000000125297824 */ /* 0x004fca00010e0629 */
[----:B------:R0:W-:Y:S04]  /*1aee0*/  STL [R1+0x7c0], R41 ;  /* 0x0007c02901007387 */ /* 0x0001e80000100800 */
[----:B------:R1:W2:Y:S04]  /*1aef0*/  @P3 LDG.E.U8 R76, desc[UR18][R40.64] ;  /* 0x00000012284c3981 */ /* 0x0002a8000c1e1100 */
[----:B0-----:R-:W2:Y:S01]  /*1af00*/  LDL.LU R41, [R1+0x11c] ;  /* 0x00011c0001297983 */ /* 0x001ea20000300800 */
[----:B------:R-:W-:Y:S02]  /*1af10*/  ISETP.GT.AND P4, PT, R65, 0x7f, PT ;  /* 0x0000007f4100780c */ /* 0x000fe40003f84270 */
[----:B------:R-:W-:-:S02]  /*1af20*/  IADD3 R16, P3, PT, R35, R16, RZ ;  /* 0x0000001023107210 */ /* 0x000fc40007f7e0ff */
[----:B------:R-:W-:-:S03]  /*1af30*/  PRMT R74, RZ, 0x7610, R74 ;  /* 0x00007610ff4a7816 */ /* 0x000fc6000000004a */
[----:B------:R0:W-:Y:S06]  /*1af40*/  STL [R1+0x120], R16 ;  /* 0x0001201001007387 */ /* 0x0001ec0000100800 */
[----:B-1----:R-:W-:Y:S01]  /*1af50*/  @P4 IMAD.MOV.U32 R40, RZ, RZ, R16 ;  /* 0x000000ffff284224 */ /* 0x002fe200078e0010 */
[----:B------:R-:W1:Y:S01]  /*1af60*/  S2R R28, SR_TID.X ;  /* 0x00000000001c7919 */ /* 0x000e620000002100 */
[----:B--2---:R-:W-:-:S05]  /*1af70*/  IMAD.X R41, R37, 0x1, R41, P3 ;  /* 0x0000000125297824 */ /* 0x004fca00018e0629 */
[----:B------:R2:W-:Y:S04]  /*1af80*/  STL [R1+0x11c], R41 ;  /* 0x00011c2901007387 */ /* 0x0005e80000100800 */
[----:B0-----:R-:W3:Y:S04]  /*1af90*/  LDL.LU R16, [R1+0x1e8] ;  /* 0x0001e80001107983 */ /* 0x001ee80000300800 */
[----:B------:R0:W3:Y:S04]  /*1afa0*/  @P4 LDG.E.U8 R74, desc[UR18][R40.64] ;  /* 0x00000012284a4981 */ /* 0x0000e8000c1e1100 */
[----:B------:R-:W3:Y:S04]  /*1afb0*/  LDL.LU R40, [R1+0x124] ;  /* 0x0001240001287983 */ /* 0x000ee80000300800 */
[----:B--2---:R-:W0:Y:S01]  /*1afc0*/  LDL.LU R41, [R1+0x128] ;  /* 0x0001280001297983 */ /* 0x004e220000300800 */
[----:B-1----:R-:W-:Y:S01]  /*1afd0*/  LOP3.LUT R28, R28, 0x7f, RZ, 0xc0, !PT ;  /* 0x0000007f1c1c7812 */ /* 0x002fe200078ec0ff */
[----:B------:R-:W-:Y:S03]  /*1afe0*/  BAR.SYNC.DEFER_BLOCKING 0x0 ;  /* 0x0000000000007b1d */ /* 0x000fe60000010000 */
[----:B------:R-:W-:-:S02]  /*1aff0*/  ISETP.GE.AND P2, PT, R28, R65, PT ;  /* 0x000000411c00720c */ /* 0x000fc40003f46270 */
[----:B------:R-:W-:Y:S02]  /*1b000*/  PRMT R73, RZ, 0x7610, R73 ;  /* 0x00007610ff497816 */ /* 0x000fe40000000049 */
[----:B0-----:R-:W-:-:S05]  /*1b010*/  IADD3 R41, P3, PT, R36, R41, RZ ;  /* 0x0000002924297210 */ /* 0x001fca0007f7e0ff */
[----:B---3--:R-:W-:Y:S01]  /*1b020*/  IMAD.X R40, R38, 0x1, R40, P3 ;  /* 0x0000000126287824 */ /* 0x008fe200018e0628 */
[----:B------:R0:W-:Y:S04]  /*1b030*/  STL [R1+0x128], R41 ;  /* 0x0001282901007387 */ /* 0x0001e80000100800 */
[----:B------:R1:W-:Y:S01]  /*1b040*/  STL [R1+0x124], R40 ;  /* 0x0001242801007387 */ /* 0x0003e20000100800 */
[----:B0-----:R-:W-:-:S04]  /*1b050*/  @!P2 LOP3.LUT R41, R41, R40, RZ, 0x3c, !PT ;  /* 0x000000282929a212 */ /* 0x001fc800078e3cff */
[----:B-1----:R-:W-:-:S04]  /*1b060*/  @!P2 LOP3.LUT R40, R41, R40, RZ, 0x3c, !PT ;  /* 0x000000282928a212 */ /* 0x002fc800078e3cff */
[----:B------:R-:W-:-:S05]  /*1b070*/  @!P2 LOP3.LUT R41, R41, R40, RZ, 0x3c, !PT ;  /* 0x000000282929a212 */ /* 0x000fca00078e3cff */
[----:B------:R0:W2:Y:S04]  /*1b080*/  @!P2 LDG.E.U8 R73, desc[UR18][R40.64] ;  /* 0x000000122849a981 */ /* 0x0000a8000c1e1100 */
[----:B------:R-:W3:Y:S04]  /*1b090*/  LDL.LU R40, [R1+0x164] ;  /* 0x0001640001287983 */ /* 0x000ee80000300800 */
[----:B------:R-:W0:Y:S01]  /*1b0a0*/  LDL.LU R41, [R1+0x168] ;  /* 0x0001680001297983 */ /* 0x000e220000300800 */
        /* <DEDUP_REMOVED lines=8> */
[----:B------:R0:W3:Y:S04]  /*1b130*/  @!P2 LDG.E.U8 R72, desc[UR18][R40.64] ;  /* 0x000000122848a981 */ /* 0x0000e8000c1e1100 */
[----:B------:R-:W2:Y:S04]  /*1b140*/  LDL.LU R40, [R1+0x1a4] ;  /* 0x0001a40001287983 */ /* 0x000ea80000300800 */
[----:B------:R-:W0:Y:S01]  /*1b150*/  LDL.LU R41, [R1+0x1a8] ;  /* 0x0001a80001297983 */ /* 0x000e220000300800 */
[----:B------:R-:W-:Y:S02]  /*1b160*/  PRMT R71, RZ, 0x7610, R71 ;  /* 0x00007610ff477816 */ /* 0x000fe40000000047 */
[----:B0-----:R-:W-:-:S05]  /*1b170*/  IADD3 R41, P3, PT, R36, R41, RZ ;  /* 0x0000002924297210 */ /* 0x001fca0007f7e0ff */
[----:B--2---:R-:W-:Y:S01]  /*1b180*/  IMAD.X R40, R38, 0x1, R40, P3 ;  /* 0x0000000126287824 */ /* 0x004fe200018e0628 */
[----:B------:R0:W-:Y:S04]  /*1b190*/  STL [R1+0x1a8], R41 ;  /* 0x0001a82901007387 */ /* 0x0001e80000100800 */
[----:B------:R1:W-:Y:S01]  /*1b1a0*/  STL [R1+0x1a4], R40 ;  /* 0x0001a42801007387 */ /* 0x0003e20000100800 */
[----:B0-----:R-:W-:-:S04]  /*1b1b0*/  @!P2 LOP3.LUT R41, R41, R40, RZ, 0x3c, !PT ;  /* 0x000000282929a212 */ /* 0x001fc800078e3cff */
[----:B-1----:R-:W-:-:S04]  /*1b1c0*/  @!P2 LOP3.LUT R40, R41, R40, RZ, 0x3c, !PT ;  /* 0x000000282928a212 */ /* 0x002fc800078e3cff */
[----:B------:R-:W-:-:S05]  /*1b1d0*/  @!P2 LOP3.LUT R41, R41, R40, RZ, 0x3c, !PT ;  /* 0x000000282929a212 */ /* 0x000fca00078e3cff */
[----:B------:R0:W2:Y:S04]  /*1b1e0*/  @!P2 LDG.E.U8 R71, desc[UR18][R40.64] ;  /* 0x000000122847a981 */ /* 0x0000a8000c1e1100 */
[----:B------:R-:W2:Y:S01]  /*1b1f0*/  LDL.LU R41, [R1+0x1e4] ;  /* 0x0001e40001297983 */ /* 0x000ea20000300800 */
[----:B------:R-:W-:Y:S02]  /*1b200*/  IADD3 R16, P3, PT, R36, R16, RZ ;  /* 0x0000001024107210 */ /* 0x000fe40007f7e0ff */
[----:B------:R-:W-:-:S03]  /*1b210*/  PRMT R70, RZ, 0x7610, R70 ;  /* 0x00007610ff467816 */ /* 0x000fc60000000046 */
[----:B0-----:R-:W-:Y:S01]  /*1b220*/  @!P2 IMAD.MOV.U32 R40, RZ, RZ, R16 ;  /* 0x000000ffff28a224 */ /* 0x001fe200078e0010 */
[----:B------:R0:W-:Y:S01]  /*1b230*/  STL [R1+0x1e8], R16 ;  /* 0x0001e81001007387 */ /* 0x0001e20000100800 */
[----:B--2---:R-:W-:-:S05]  /*1b240*/  IMAD.X R41, R38, 0x1, R41, P3 ;  /* 0x0000000126297824 */ /* 0x004fca00018e0629 */
[----:B------:R1:W-:Y:S04]  /*1b250*/  STL [R1+0x1e4], R41 ;  /* 0x0001e42901007387 */ /* 0x0003e80000100800 */
[----:B0-----:R-:W2:Y:S04]  /*1b260*/  LDL.LU R16, [R1+0x308] ;  /* 0x0003080001107983 */ /* 0x001ea80000300800 */
[----:B------:R0:W2:Y:S04]  /*1b270*/  @!P2 LDG.E.U8 R70, desc[UR18][R40.64] ;  /* 0x000000122846a981 */ /* 0x0000a8000c1e1100 */
[----:B------:R-:W2:Y:S04]  /*1b280*/  LDL.LU R40, [R1+0x224] ;  /* 0x0002240001287983 */ /* 0x000ea80000300800 */
[----:B-1----:R-:W0:Y:S01]  /*1b290*/  LDL.LU R41, [R1+0x240] ;  /* 0x0002400001297983 */ /* 0x002e220000300800 */
[----:B------:R-:W-:-:S02]  /*1b2a0*/  PRMT R69, RZ, 0x7610, R69 ;  /* 0x00007610ff457816 */ /* 0x000fc40000000045 */
        /* <DEDUP_REMOVED lines=41> */
[----:B------:R-:W-:-:S03]  /*1b540*/  PRMT R65, RZ, 0x7610, R65 ;  /* 0x00007610ff417816 */ /* 0x000fc60000000041 */
[----:B------:R1:W-:Y:S01]  /*1b550*/  STS.U8 [R28+UR9+0x8000], R83 ;  /* 0x008000531c007988 */ /* 0x0003e20008000009 */
[----:B0-----:R-:W-:-:S05]  /*1b560*/  IADD3 R41, P3, PT, R36, R41, RZ ;  /* 0x0000002924297210 */ /* 0x001fca0007f7e0ff */
[----:B--2---:R-:W-:Y:S01]  /*1b570*/  IMAD.X R40, R38, 0x1, R40, P3 ;  /* 0x0000000126287824 */ /* 0x004fe200018e0628 */
[----:B------:R0:W-:Y:S04]  /*1b580*/  STL [R1+0x348], R41 ;  /* 0x0003482901007387 */ /* 0x0001e80000100800 */
[----:B------:R2:W-:Y:S04]  /*1b590*/  STL [R1+0x344], R40 ;  /* 0x0003442801007387 */ /* 0x0005e80000100800 */
[----:B-1----:R-:W3:Y:S01]  /*1b5a0*/  LDL.LU R83, [R1+0x448] ;  /* 0x0004480001537983 */ /* 0x002ee20000300800 */
[----:B0-----:R-:W-:-:S04]  /*1b5b0*/  @!P2 LOP3.LUT R41, R41, R40, RZ, 0x3c, !PT ;  /* 0x000000282929a212 */ /* 0x001fc800078e3cff */
[----:B--2---:R-:W-:-:S04]  /*1b5c0*/  @!P2 LOP3.LUT R40, R41, R40, RZ, 0x3c, !PT ;  /* 0x000000282928a212 */ /* 0x004fc800078e3cff */
[----:B------:R-:W-:-:S05]  /*1b5d0*/  @!P2 LOP3.LUT R41, R41, R40, RZ, 0x3c, !PT ;  /* 0x000000282929a212 */ /* 0x000fca00078e3cff */
[----:B------:R0:W2:Y:S04]  /*1b5e0*/  @!P2 LDG.E.U8 R65, desc[UR18][R40.64] ;  /* 0x000000122841a981 */ /* 0x0000a8000c1e1100 */
[----:B------:R-:W2:Y:S04]  /*1b5f0*/  LDL.LU R40, [R1+0x384] ;  /* 0x0003840001287983 */ /* 0x000ea80000300800 */
[----:B------:R-:W0:Y:S04]  /*1b600*/  LDL.LU R41, [R1+0x388] ;  /* 0x0003880001297983 */ /* 0x000e280000300800 */
[----:B------:R1:W-:Y:S02]  /*1b610*/  STS.U8 [R28+UR9+0x8400], R64 ;  /* 0x008400401c007988 */ /* 0x0003e40008000009 */
[----:B-1----:R-:W-:-:S02]  /*1b620*/  PRMT R64, RZ, 0x7610, R64 ;  /* 0x00007610ff407816 */ /* 0x002fc40000000040 */
        /* <DEDUP_REMOVED lines=21> */
[----:B------:R-:W-:-:S03]  /*1b780*/  IADD3 R16, P3, PT, R36, R16, RZ ;  /* 0x0000001024107210 */ /* 0x000fc60007f7e0ff */
[----:B------:R1:W-:Y:S02]  /*1b790*/  STS.U8 [R28+UR9+0x8c00], R62 ;  /* 0x008c003e1c007988 */ /* 0x0003e40008000009 */
[----:B0-----:R-:W-:Y:S02]  /*1b7a0*/  @!P2 IMAD.MOV.U32 R40, RZ, RZ, R16 ;  /* 0x000000ffff28a224 */ /* 0x001fe400078e0010 */
[----:B------:R0:W-:Y:S01]  /*1b7b0*/  STL [R1+0x408], R16 ;  /* 0x0004081001007387 */ /* 0x0001e20000100800 */
[----:B-1----:R-:W-:Y:S01]  /*1b7c0*/  PRMT R62, RZ, 0x7610, R62 ;  /* 0x00007610ff3e7816 */ /* 0x002fe2000000003e */
[----:B--2---:R-:W-:-:S05]  /*1b7d0*/  IMAD.X R41, R38, 0x1, R41, P3 ;  /* 0x0000000126297824 */ /* 0x004fca00018e0629 */
[----:B------:R1:W-:Y:S04]  /*1b7e0*/  STL [R1+0x404], R41 ;  /* 0x0004042901007387 */ /* 0x0003e80000100800 */
[----:B0-----:R-:W2:Y:S04]  /*1b7f0*/  LDL.LU R16, [R1+0x500] ;  /* 0x0005000001107983 */ /* 0x001ea80000300800 */
[----:B------:R0:W2:Y:S04]  /*1b800*/  @!P2 LDG.E.U8 R62, desc[UR18][R40.64] ;  /* 0x00000012283ea981 */ /* 0x0000a8000c1e1100 */
[----:B-1----:R-:W2:Y:S01]  /*1b810*/  LDL.LU R41, [R1+0x444] ;  /* 0x0004440001297983 */ /* 0x002ea20000300800 */
[----:B---3--:R-:W-:-:S03]  /*1b820*/  IADD3 R83, P3, PT, R36, R83, RZ ;  /* 0x0000005324537210 */ /* 0x008fc60007f7e0ff */
[----:B------:R1:W-:Y:S02]  /*1b830*/  STS.U8 [R28+UR9+0x9000], R61 ;  /* 0x0090003d1c007988 */ /* 0x0003e40008000009 */
[----:B0-----:R-:W-:Y:S02]  /*1b840*/  @!P2 IMAD.MOV.U32 R40, RZ, RZ, R83 ;  /* 0x000000ffff28a224 */ /* 0x001fe400078e0053 */
[----:B------:R0:W-:Y:S01]  /*1b850*/  STL [R1+0x448], R83 ;  /* 0x0004485301007387 */ /* 0x0001e20000100800 */
[----:B-1----:R-:W-:Y:S01]  /*1b860*/  PRMT R61, RZ, 0x7610, R61 ;  /* 0x00007610ff3d7816 */ /* 0x002fe2000000003d */
[----:B--2---:R-:W-:-:S05]  /*1b870*/  IMAD.X R41, R38, 0x1, R41, P3 ;  /* 0x0000000126297824 */ /* 0x004fca00018e0629 */
[----:B------:R1:W-:Y:S04]  /*1b880*/  STL [R1+0x444], R41 ;  /* 0x0004442901007387 */ /* 0x0003e80000100800 */
[----:B0-----:R-:W2:Y:S04]  /*1b890*/  LDL.LU R83, [R1+0x130] ;  /* 0x0001300001537983 */ /* 0x001ea80000300800 */
[----:B------:R0:W3:Y:S04]  /*1b8a0*/  @!P2 LDG.E.U8 R61, desc[UR18][R40.64] ;  /* 0x00000012283da981 */ /* 0x0000e8000c1e1100 */
[----:B------:R-:W2:Y:S04]  /*1b8b0*/  LDL.LU R40, [R1+0x484] ;  /* 0x0004840001287983 */ /* 0x000ea80000300800 */
[----:B-1----:R-:W0:Y:S04]  /*1b8c0*/  LDL.LU R41, [R1+0x488] ;  /* 0x0004880001297983 */ /* 0x002e280000300800 */
        /* <DEDUP_REMOVED lines=111> */
[----:B0-----:R-:W0:Y:S01]  /*1bfc0*/  S2R R40, SR_TID.X ;  /* 0x0000000000287919 */ /* 0x001e220000002100 */
[----:B------:R-:W-:-:S05]  /*1bfd0*/  IADD3 R16, P3, PT, R36, R16, RZ ;  /* 0x0000001024107210 */ /* 0x000fca0007f7e0ff */
[----:B------:R-:W-:Y:S01]  /*1bfe0*/  STL [R1+0x310], R16 ;  /* 0x0003101001007387 */ /* 0x000fe20000100800 */
[----:B0-----:R-:W-:-:S05]  /*1bff0*/  LOP3.LUT R40, R40, 0x7f, RZ, 0xc0, !PT ;  /* 0x0000007f28287812 */ /* 0x001fca00078ec0ff */
[----:B------:R0:W-:Y:S02]  /*1c000*/  STS.U8 [R40+UR9+0xbc00], R50 ;  /* 0x00bc003228007988 */ /* 0x0001e40008000009 */
[----:B0-----:R-:W-:Y:S01]  /*1c010*/  PRMT R50, RZ, 0x7610, R50 ;  /* 0x00007610ff327816 */ /* 0x001fe20000000032 */
[----:B------:R-:W-:Y:S02]  /*1c020*/  @!P2 IMAD.MOV.U32 R40, RZ, RZ, R16 ;  /* 0x000000ffff28a224 */ /* 0x000fe400078e0010 */
[----:B--2---:R-:W-:-:S05]  /*1c030*/  IMAD.X R41, R38, 0x1, R41, P3 ;  /* 0x0000000126297824 */ /* 0x004fca00018e0629 */
[----:B------:R0:W-:Y:S04]  /*1c040*/  STL [R1+0x30c], R41 ;  /* 0x00030c2901007387 */ /* 0x0001e80000100800 */
[----:B------:R-:W2:Y:S04]  /*1c050*/  LDL.LU R16, [R1+0x410] ;  /* 0x0004100001107983 */ /* 0x000ea80000300800 */
[----:B------:R1:W2:Y:S04]  /*1c060*/  @!P2 LDG.E.U8 R50, desc[UR18][R40.64] ;  /* 0x000000122832a981 */ /* 0x0002a8000c1e1100 */
[----:B0-----:R-:W2:Y:S01]  /*1c070*/  LDL.LU R41, [R1+0x34c] ;  /* 0x00034c0001297983 */ /* 0x001ea20000300800 */
[----:B------:R-:W0:Y:S01]  /*1c080*/  S2R R28, SR_TID.X ;  /* 0x00000000001c7919 */ /* 0x000e220000002100 */
[----:B------:R-:W-:-:S05]  /*1c090*/  IADD3 R83, P3, PT, R36, R83, RZ ;  /* 0x0000005324537210 */ /* 0x000fca0007f7e0ff */
[----:B-1----:R-:W-:Y:S01]  /*1c0a0*/  @!P2 IMAD.MOV.U32 R40, RZ, RZ, R83 ;  /* 0x000000ffff28a224 */ /* 0x002fe200078e0053 */
[----:B------:R-:W-:Y:S01]  /*1c0b0*/  STL [R1+0x350], R83 ;  /* 0x0003505301007387 */ /* 0x000fe20000100800 */
[----:B0-----:R-:W-:-:S04]  /*1c0c0*/  LOP3.LUT R28, R28, 0x7f, RZ, 0xc0, !PT ;  /* 0x0000007f1c1c7812 */ /* 0x001fc800078ec0ff */
[----:B------:R-:W-:-:S05]  /*1c0d0*/  LOP3.LUT R28, R28, 0x10, RZ, 0x3c, !PT ;  /* 0x000000101c1c7812 */ /* 0x000fca00078e3cff */
[----:B------:R0:W-:Y:S02]  /*1c0e0*/  STS.U8 [R28+UR9+0x8080], R49 ;  /* 0x008080311c007988 */ /* 0x0001e40008000009 */
[----:B0-----:R-:W-:Y:S01]  /*1c0f0*/  PRMT R49, RZ, 0x7610, R49 ;  /* 0x00007610ff317816 */ /* 0x001fe20000000031 */
[----:B--2---:R-:W-:-:S05]  /*1c100*/  IMAD.X R41, R38, 0x1, R41, P3 ;  /* 0x0000000126297824 */ /* 0x004fca00018e0629 */
[----:B------:R0:W-:Y:S04]  /*1c110*/  STL [R1+0x34c], R41 ;  /* 0x00034c2901007387 */ /* 0x0001e80000100800 */
[----:B------:R-:W2:Y:S04]  /*1c120*/  LDL.LU R83, [R1+0x450] ;  /* 0x0004500001537983 */ /* 0x000ea80000300800 */
[----:B------:R1:W2:Y:S04]  /*1c130*/  @!P2 LDG.E.U8 R49, desc[UR18][R40.64] ;  /* 0x000000122831a981 */ /* 0x0002a8000c1e1100 */
[----:B------:R-:W2:Y:S04]  /*1c140*/  LDL.LU R40, [R1+0x38c] ;  /* 0x00038c0001287983 */ /* 0x000ea80000300800 */
[----:B0-----:R-:W1:Y:S04]  /*1c150*/  LDL.LU R41, [R1+0x390] ;  /* 0x0003900001297983 */ /* 0x001e680000300800 */
[----:B------:R0:W-:Y:S02]  /*1c160*/  STS.U8 [R28+UR9+0x8480], R48 ;  /* 0x008480301c007988 */ /* 0x0001e40008000009 */
[----:B0-----:R-:W-:-:S02]  /*1c170*/  PRMT R48, RZ, 0x7610, R48 ;  /* 0x00007610ff307816 */ /* 0x001fc40000000030 */
[----:B-1----:R-:W-:-:S05]  /*1c180*/  IADD3 R41, P3, PT, R36, R41, RZ ;  /* 0x0000002924297210 */ /* 0x002fca0007f7e0ff */
        /* <DEDUP_REMOVED lines=65> */
[----:B------:R-:W-:Y:S02]  /*1c5a0*/  STS.U8 [R28+UR9+0xa080], R82 ;  /* 0x00a080521c007988 */ /* 0x000fe40008000009 */
[----:B0-----:R-:W-:Y:S02]  /*1c5b0*/  @!P2 IMAD.MOV.U32 R40, RZ, RZ, R16 ;  /* 0x000000ffff28a224 */ /* 0x001fe400078e0010 */
[----:B------:R0:W-:Y:S01]  /*1c5c0*/  STL [R1+0x508], R16 ;  /* 0x0005081001007387 */ /* 0x0001e20000100800 */
[----:B--2---:R-:W-:-:S05]  /*1c5d0*/  IMAD.X R41, R38, 0x1, R41, P3 ;  /* 0x0000000126297824 */ /* 0x004fca00018e0629 */
[----:B------:R-:W-:Y:S04]  /*1c5e0*/  STL [R1+0x504], R41 ;  /* 0x0005042901007387 */ /* 0x000fe80000100800 */
[----:B0-----:R-:W2:Y:S04]  /*1c5f0*/  LDL.LU R16, [R1+0x1f8] ;  /* 0x0001f80001107983 */ /* 0x001ea80000300800 */
[----:B------:R-:W2:Y:S01]  /*1c600*/  LDL.LU R82, [R1+0x134] ;  /* 0x0001340001527983 */ /* 0x000ea20000300800 */
[----:B------:R-:W-:-:S03]  /*1c610*/  IADD3 R83, P3, PT, R36, R83, RZ ;  /* 0x0000005324537210 */ /* 0x000fc60007f7e0ff */
[----:B------:R0:W-:Y:S04]  /*1c620*/  STS.U8 [R28+UR9+0x9c80], R42 ;  /* 0x009c802a1c007988 */ /* 0x0001e80008000009 */
[----:B------:R1:W-:Y:S01]  /*1c630*/  STL [R1+0x138], R83 ;  /* 0x0001385301007387 */ /* 0x0003e20000100800 */
[----:B0-----:R-:W-:-:S06]  /*1c640*/  PRMT R42, RZ, 0x7610, R42 ;  /* 0x00007610ff2a7816 */ /* 0x001fcc000000002a */
[----:B------:R0:W3:Y:S02]  /*1c650*/  @!P2 LDG.E.U8 R42, desc[UR18][R40.64] ;  /* 0x00000012282aa981 */ /* 0x0000e4000c1e1100 */
[----:B0-----:R-:W-:Y:S01]  /*1c660*/  PRMT R41, RZ, 0x7610, R41 ;  /* 0x00007610ff297816 */ /* 0x001fe20000000029 */
[----:B--2---:R-:W-:-:S05]  /*1c670*/  IMAD.X R82, R38, 0x1, R82, P3 ;  /* 0x0000000126527824 */ /* 0x004fca00018e0652 */
[-C--:B-1----:R-:W-:Y:S01]  /*1c680*/  @!P2 LOP3.LUT R83, R83, R82.reuse, RZ, 0x3c, !PT ;  /* 0x000000525353a212 */ /* 0x082fe200078e3cff */
[----:B------:R0:W-:Y:S03]  /*1c690*/  STL [R1+0x134], R82 ;  /* 0x0001345201007387 */ /* 0x0001e60000100800 */
[----:B0-----:R-:W-:-:S04]  /*1c6a0*/  @!P2 LOP3.LUT R82, R83, R82, RZ, 0x3c, !PT ;  /* 0x000000525352a212 */ /* 0x001fc800078e3cff */
        /* <DEDUP_REMOVED lines=75> */
[----:B------:R0:W-:Y:S01]  /*1cb60*/  STS.U8 [R28+UR9+0xa480], R109 ;  /* 0x00a4806d1c007988 */ /* 0x0001e20008000009 */
[----:B-1----:R-:W-:-:S03]  /*1cb70*/  PRMT R90, RZ, 0x7610, R90 ;  /* 0x00007610ff5a7816 */ /* 0x002fc6000000005a */
[----:B0-----:R-:W3:Y:S04]  /*1cb80*/  LDL.LU R28, [R1+0x398] ;  /* 0x00039800011c7983 */ /* 0x001ee80000300800 */
[----:B------:R0:W-:Y:S01]  /*1cb90*/  STL [R1+0x318], R16 ;  /* 0x0003181001007387 */ /* 0x0001e20000100800 */
[----:B--2---:R-:W-:-:S05]  /*1cba0*/  IMAD.X R83, R38, 0x1, R83, P3 ;  /* 0x0000000126537824 */ /* 0x004fca00018e0653 */
[----:B------:R1:W-:Y:S04]  /*1cbb0*/  STL [R1+0x314], R83 ;  /* 0x0003145301007387 */ /* 0x0003e80000100800 */
[----:B0-----:R-:W2:Y:S04]  /*1cbc0*/  LDL.LU R16, [R1+0x418] ;  /* 0x0004180001107983 */ /* 0x001ea80000300800 */
[----:B------:R0:W2:Y:S04]  /*1cbd0*/  @!P2 LDG.E.U8 R90, desc[UR18][R82.64] ;  /* 0x00000012525aa981 */ /* 0x0000a8000c1e1100 */
[----:B------:R-:W2:Y:S04]  /*1cbe0*/  LDL.LU R82, [R1+0x354] ;  /* 0x0003540001527983 */ /* 0x000ea80000300800 */
[----:B-1----:R-:W0:Y:S01]  /*1cbf0*/  LDL.LU R83, [R1+0x358] ;  /* 0x0003580001537983 */ /* 0x002e220000300800 */
[----:B------:R-:W1:Y:S02]  /*1cc00*/  S2R R29, SR_TID.X ;  /* 0x00000000001d7919 */ /* 0x000e640000002100 */
[----:B-1----:R-:W-:-:S04]  /*1cc10*/  LOP3.LUT R29, R29, 0x7f, RZ, 0xc0, !PT ;  /* 0x0000007f1d1d7812 */ /* 0x002fc800078ec0ff */
[----:B------:R-:W-:-:S05]  /*1cc20*/  LOP3.LUT R29, R29, 0x20, RZ, 0x3c, !PT ;  /* 0x000000201d1d7812 */ /* 0x000fca00078e3cff */
[----:B------:R1:W-:Y:S02]  /*1cc30*/  STS.U8 [R29+UR9+0x8100], R91 ;  /* 0x0081005b1d007988 */ /* 0x0003e40008000009 */
[----:B-1----:R-:W-:Y:S02]  /*1cc40*/  PRMT R91, RZ, 0x7610, R91 ;  /* 0x00007610ff5b7816 */ /* 0x002fe4000000005b */
        /* <DEDUP_REMOVED lines=165> */
[----:B0-----:R-:W-:Y:S01]  /*1d6a0*/  @!P2 IMAD.MOV.U32 R82, RZ, RZ, R16 ;  /* 0x000000ffff52a224 */ /* 0x001fe200078e0010 */
[----:B-1----:R-:W-:Y:S01]  /*1d6b0*/  PRMT R95, RZ, 0x7610, R95 ;  /* 0x00007610ff5f7816 */ /* 0x002fe2000000005f */
[----:B------:R-:W3:Y:S04]  /*1d6c0*/  LDL.LU R29, [R1+0x3a0] ;  /* 0x0003a000011d7983 */ /* 0x000ee80000300800 */
[----:B------:R0:W-:Y:S01]  /*1d6d0*/  STL [R1+0x320], R16 ;  /* 0x0003201001007387 */ /* 0x0001e20000100800 */
[----:B------:R-:W1:Y:S01]  /*1d6e0*/  S2R R30, SR_TID.X ;  /* 0x00000000001e7919 */ /* 0x000e620000002100 */
[----:B--2---:R-:W-:-:S05]  /*1d6f0*/  IMAD.X R83, R38, 0x1, R83, P3 ;  /* 0x0000000126537824 */ /* 0x004fca00018e0653 */
[----:B------:R2:W-:Y:S04]  /*1d700*/  STL [R1+0x31c], R83 ;  /* 0x00031c5301007387 */ /* 0x0005e80000100800 */
[----:B0-----:R-:W3:Y:S04]  /*1d710*/  LDL.LU R16, [R1+0x3e0] ;  /* 0x0003e00001107983 */ /* 0x001ee80000300800 */
[----:B------:R0:W3:Y:S04]  /*1d720*/  @!P2 LDG.E.U8 R95, desc[UR18][R82.64] ;  /* 0x00000012525fa981 */ /* 0x0000e8000c1e1100 */
[----:B--2---:R-:W2:Y:S01]  /*1d730*/  LDL.LU R83, [R1+0x35c] ;  /* 0x00035c0001537983 */ /* 0x004ea20000300800 */
[----:B-1----:R-:W-:-:S02]  /*1d740*/  LOP3.LUT R30, R30, 0x7f, RZ, 0xc0, !PT ;  /* 0x0000007f1e1e7812 */ /* 0x002fc400078ec0ff */
[----:B------:R-:W-:Y:S02]  /*1d750*/  IADD3 R28, P3, PT, R36, R28, RZ ;  /* 0x0000001c241c7210 */ /* 0x000fe40007f7e0ff */
[----:B------:R-:W-:-:S03]  /*1d760*/  LOP3.LUT R30, R30, 0x30, RZ, 0x3c, !PT ;  /* 0x000000301e1e7812 */ /* 0x000fc600078e3cff */
[----:B0-----:R-:W-:Y:S02]  /*1d770*/  @!P2 IMAD.MOV.U32 R82, RZ, RZ, R28 ;  /* 0x000000ffff52a224 */ /* 0x001fe400078e001c */
[----:B------:R0:W-:Y:S04]  /*1d780*/  STS.U8 [R30+UR9+0x8180], R94 ;  /* 0x0081805e1e007988 */ /* 0x0001e80008000009 */
[----:B------:R1:W-:Y:S01]  /*1d790*/  STL [R1+0x360], R28 ;  /* 0x0003601c01007387 */ /* 0x0003e20000100800 */
[----:B0-----:R-:W-:Y:S01]  /*1d7a0*/  PRMT R94, RZ, 0x7610, R94 ;  /* 0x00007610ff5e7816 */ /* 0x001fe2000000005e */
[----:B--2---:R-:W-:-:S05]  /*1d7b0*/  IMAD.X R83, R38, 0x1, R83, P3 ;  /* 0x0000000126537824 */ /* 0x004fca00018e0653 */
[----:B------:R0:W-:Y:S04]  /*1d7c0*/  STL [R1+0x35c], R83 ;  /* 0x00035c5301007387 */ /* 0x0001e80000100800 */
[----:B-1----:R-:W2:Y:S04]  /*1d7d0*/  LDL.LU R28, [R1+0x420] ;  /* 0x00042000011c7983 */ /* 0x002ea80000300800 */
[----:B------:R1:W2:Y:S04]  /*1d7e0*/  @!P2 LDG.E.U8 R94, desc[UR18][R82.64] ;  /* 0x00000012525ea981 */ /* 0x0002a8000c1e1100 */
[----:B0-----:R-:W2:Y:S01]  /*1d7f0*/  LDL.LU R83, [R1+0x39c] ;  /* 0x00039c0001537983 */ /* 0x001ea20000300800 */
[----:B---3--:R-:W-:-:S03]  /*1d800*/  IADD3 R29, P3, PT, R36, R29, RZ ;  /* 0x0000001d241d7210 */ /* 0x008fc60007f7e0ff */
[----:B------:R0:W-:Y:S02]  /*1d810*/  STS.U8 [R30+UR9+0x8580], R93 ;  /* 0x0085805d1e007988 */ /* 0x0001e40008000009 */
[----:B-1----:R-:W-:Y:S02]  /*1d820*/  @!P2 IMAD.MOV.U32 R82, RZ, RZ, R29 ;  /* 0x000000ffff52a224 */ /* 0x002fe400078e001d */
[----:B------:R1:W-:Y:S01]  /*1d830*/  STL [R1+0x3a0], R29 ;  /* 0x0003a01d01007387 */ /* 0x0003e20000100800 */
[----:B0-----:R-:W-:Y:S01]  /*1d840*/  PRMT R93, RZ, 0x7610, R93 ;  /* 0x00007610ff5d7816 */ /* 0x001fe2000000005d */
[----:B--2---:R-:W-:-:S05]  /*1d850*/  IMAD.X R83, R38, 0x1, R83, P3 ;  /* 0x0000000126537824 */ /* 0x004fca00018e0653 */
[----:B------:R0:W-:Y:S04]  /*1d860*/  STL [R1+0x39c], R83 ;  /* 0x00039c5301007387 */ /* 0x0001e80000100800 */
[----:B-1----:R-:W2:Y:S04]  /*1d870*/  LDL.LU R29, [R1+0x460] ;  /* 0x00046000011d7983 */ /* 0x002ea80000300800 */
[----:B------:R1:W3:Y:S04]  /*1d880*/  @!P2 LDG.E.U8 R93, desc[UR18][R82.64] ;  /* 0x00000012525da981 */ /* 0x0002e8000c1e1100 */
[----:B0-----:R-:W2:Y:S01]  /*1d890*/  LDL.LU R83, [R1+0x3dc] ;  /* 0x0003dc0001537983 */ /* 0x001ea20000300800 */
[----:B------:R-:W-:-:S02]  /*1d8a0*/  IADD3 R16, P3, PT, R36, R16, RZ ;  /* 0x0000001024107210 */ /* 0x000fc40007f7e0ff */
[----:B------:R-:W-:-:S03]  /*1d8b0*/  PRMT R109, RZ, 0x7610, R109 ;  /* 0x00007610ff6d7816 */ /* 0x000fc6000000006d */
[----:B-1----:R-:W-:Y:S01]  /*1d8c0*/  @!P2 IMAD.MOV.U32 R82, RZ, RZ, R16 ;  /* 0x000000ffff52a224 */ /* 0x002fe200078e0010 */
[----:B------:R0:W-:Y:S01]  /*1d8d0*/  STL [R1+0x3e0], R16 ;  /* 0x0003e01001007387 */ /* 0x0001e20000100800 */
        /* <DEDUP_REMOVED lines=26> */
[----:B------:R1:W-:Y:S04]  /*1da80*/  STS.U8 [R30+UR9+0x9580], R147 ;  /* 0x009580931e007988 */ /* 0x0003e80008000009 */
[----:B------:R3:W-:Y:S01]  /*1da90*/  STS.U8 [R30+UR9+0x9980], R149 ;  /* 0x009980951e007988 */ /* 0x0007e20008000009 */
[----:B-1----:R-:W-:-:S02]  /*1daa0*/  PRMT R147, RZ, 0x7610, R147 ;  /* 0x00007610ff937816 */ /* 0x002fc40000000093 */
[----:B---3--:R-:W-:Y:S02]  /*1dab0*/  PRMT R149, RZ, 0x7610, R149 ;  /* 0x00007610ff957816 */ /* 0x008fe40000000095 */
[----:B0-----:R-:W-:-:S05]  /*1dac0*/  IADD3 R83, P3, PT, R36, R83, RZ ;  /* 0x0000005324537210 */ /* 0x001fca0007f7e0ff */
[----:B--2---:R-:W-:Y:S01]  /*1dad0*/  IMAD.X R82, R38, 0x1, R82, P3 ;  /* 0x0000000126527824 */ /* 0x004fe200018e0652 */
[----:B------:R0:W-:Y:S01]  /*1dae0*/  STL [R1+0x4a0], R83 ;  /* 0x0004a05301007387 */ /* 0x0001e20000100800 */
[----:B------:R-:W-:-:S03]  /*1daf0*/  IADD3 R16, P3, PT, R36, R16, RZ ;  /* 0x0000001024107210 */ /* 0x000fc60007f7e0ff */
[----:B------:R1:W-:Y:S01]  /*1db00*/  STL [R1+0x49c], R82 ;  /* 0x00049c5201007387 */ /* 0x0003e20000100800 */
[----:B0-----:R-:W-:-:S04]  /*1db10*/  @!P2 LOP3.LUT R83, R83, R82, RZ, 0x3c, !PT ;  /* 0x000000525353a212 */ /* 0x001fc800078e3cff */
[----:B-1----:R-:W-:Y:S01]  /*1db20*/  @!P2 LOP3.LUT R82, R83, R82, RZ, 0x3c, !PT ;  /* 0x000000525352a212 */ /* 0x002fe200078e3cff */
[----:B------:R-:W-:-:S03]  /*1db30*/  IMAD.X R28, R38, 0x1, R28, P3 ;  /* 0x00000001261c7824 */ /* 0x000fc600018e061c */
[----:B------:R-:W-:Y:S01]  /*1db40*/  @!P2 LOP3.LUT R83, R83, R82, RZ, 0x3c, !PT ;  /* 0x000000525353a212 */ /* 0x000fe200078e3cff */
[----:B------:R0:W-:Y:S04]  /*1db50*/  STL [R1+0x4e0], R16 ;  /* 0x0004e01001007387 */ /* 0x0001e80000100800 */
[----:B------:R1:W2:Y:S04]  /*1db60*/  @!P2 LDG.E.U8 R147, desc[UR18][R82.64] ;  /* 0x000000125293a981 */ /* 0x0002a8000c1e1100 */
[----:B------:R3:W-:Y:S01]  /*1db70*/  STL [R1+0x4dc], R28 ;  /* 0x0004dc1c01007387 */ /* 0x0007e20000100800 */
[----:B-1----:R-:W-:-:S02]  /*1db80*/  @!P2 IMAD.MOV.U32 R82, RZ, RZ, R16 ;  /* 0x000000ffff52a224 */ /* 0x002fc400078e0010 */
[----:B------:R-:W-:Y:S01]  /*1db90*/  @!P2 IMAD.MOV.U32 R83, RZ, RZ, R28 ;  /* 0x000000ffff53a224 */ /* 0x000fe200078e001c */
[----:B0-----:R-:W2:Y:S04]  /*1dba0*/  LDL.LU R16, [R1+0x188] ;  /* 0x0001880001107983 */ /* 0x001ea80000300800 */
[----:B---3--:R-:W3:Y:S04]  /*1dbb0*/  LDL.LU R28, [R1+0x1c8] ;  /* 0x0001c800011c7983 */ /* 0x008ee80000300800 */
        /* <DEDUP_REMOVED lines=27> */
[----:B------:R-:W-:Y:S01]  /*1dd70*/  STL [R1+0x188], R16 ;  /* 0x0001881001007387 */ /* 0x000fe20000100800 */
[----:B-1----:R-:W-:-:S03]  /*1dd80*/  PRMT R144, RZ, 0x7610, R144 ;  /* 0x00007610ff907816 */ /* 0x002fc60000000090 */
[----:B------:R0:W-:Y:S02]  /*1dd90*/  STS.U8 [R30+UR9+0xa980], R137 ;  /* 0x00a980891e007988 */ /* 0x0001e40008000009 */
[----:B0-----:R-:W-:Y:S01]  /*1dda0*/  PRMT R137, RZ, 0x7610, R137 ;  /* 0x00007610ff897816 */ /* 0x001fe20000000089 */
[----:B--2---:R-:W-:Y:S01]  /*1ddb0*/  IMAD.X R83, R38, 0x1, R83, P3 ;  /* 0x0000000126537824 */ /* 0x004fe200018e0653 */
[----:B---3--:R-:W-:-:S04]  /*1ddc0*/  IADD3 R28, P3, PT, R36, R28, RZ ;  /* 0x0000001c241c7210 */ /* 0x008fc80007f7e0ff */
[----:B------:R0:W2:Y:S01]  /*1ddd0*/  @!P2 LDG.E.U8 R144, desc[UR18][R82.64] ;  /* 0x000000125290a981 */ /* 0x0000a2000c1e1100 */
[----:B------:R-:W-:-:S03]  /*1dde0*/  IMAD.X R29, R38, 0x1, R29, P3 ;  /* 0x00000001261d7824 */ /* 0x000fc600018e061d */
[----:B------:R1:W-:Y:S04]  /*1ddf0*/  STL [R1+0x184], R83 ;  /* 0x0001845301007387 */ /* 0x0003e80000100800 */
[----:B------:R-:W3:Y:S01]  /*1de00*/  LDL.LU R16, [R1+0x90] ;  /* 0x0000900001107983 */ /* 0x000ee20000300800 */
[----:B0-----:R-:W-:-:S03]  /*1de10*/  @!P2 IMAD.MOV.U32 R82, RZ, RZ, R28 ;  /* 0x000000ffff52a224 */ /* 0x001fc600078e001c */
[----:B------:R-:W-:Y:S01]  /*1de20*/  STL [R1+0x1c8], R28 ;  /* 0x0001c81c01007387 */ /* 0x000fe20000100800 */
[----:B-1----:R-:W-:-:S03]  /*1de30*/  @!P2 IMAD.MOV.U32 R83, RZ, RZ, R29 ;  /* 0x000000ffff53a224 */ /* 0x002fc600078e001d */
[----:B------:R0:W-:Y:S04]  /*1de40*/  STL [R1+0x1c4], R29 ;  /* 0x0001c41d01007387 */ /* 0x0001e80000100800 */
[----:B------:R1:W2:Y:S04]  /*1de50*/  @!P2 LDG.E.U8 R137, desc[UR18][R82.64] ;  /* 0x000000125289a981 */ /* 0x0002a8000c1e1100 */
[----:B0-----:R-:W2:Y:S04]  /*1de60*/  LDL.LU R29, [R1+0x40] ;  /* 0x00004000011d7983 */ /* 0x001ea80000300800 */
[----:B------:R-:W2:Y:S04]  /*1de70*/  LDL.LU R28, [R1+0x28] ;  /* 0x00002800011c7983 */ /* 0x000ea80000300800 */
[----:B------:R-:W2:Y:S04]  /*1de80*/  LDL.LU R82, [R1+0x204] ;  /* 0x0002040001527983 */ /* 0x000ea80000300800 */
[----:B------:R-:W1:Y:S04]  /*1de90*/  LDL.LU R83, [R1+0x208] ;  /* 0x0002080001537983 */ /* 0x000e680000300800 */
        /* <DEDUP_REMOVED lines=36> */
[----:B------:R1:W-:Y:S04]  /*1e0e0*/  STS.U8 [R30+UR9+0x9180], R31 ;  /* 0x0091801f1e007988 */ /* 0x0003e80008000009 */
[----:B------:R-:W-:Y:S04]  /*1e0f0*/  STS.U8 [R30+UR9+0xb980], R84 ;  /* 0x00b980541e007988 */ /* 0x000fe80008000009 */
[----:B------:R0:W-:Y:S01]  /*1e100*/  STS.U8 [R30+UR9+0xbd80], R39 ;  /* 0x00bd80271e007988 */ /* 0x0001e20008000009 */
[----:B-1----:R-:W1:Y:S01]  /*1e110*/  S2R R31, SR_TID.X ;  /* 0x00000000001f7919 */ /* 0x002e620000002100 */
[----:B0-----:R-:W-:-:S05]  /*1e120*/  IADD3 R83, P3, PT, R36, R83, RZ ;  /* 0x0000005324537210 */ /* 0x001fca0007f7e0ff */
[----:B--2---:R-:W-:Y:S01]  /*1e130*/  IMAD.X R82, R38, 0x1, R82, P3 ;  /* 0x0000000126527824 */ /* 0x004fe200018e0652 */
[----:B------:R-:W-:Y:S04]  /*1e140*/  STL [R1+0x2e8], R83 ;  /* 0x0002e85301007387 */ /* 0x000fe80000100800 */
[----:B------:R-:W-:Y:S04]  /*1e150*/  STL [R1+0x2e4], R82 ;  /* 0x0002e45201007387 */ /* 0x000fe80000100800 */
[----:B------:R-:W2:Y:S01]  /*1e160*/  LDL.LU R30, [R1+0x50] ;  /* 0x00005000011e7983 */ /* 0x000ea20000300800 */
[----:B-1----:R-:W-:-:S04]  /*1e170*/  LOP3.LUT R31, R31, 0x7f, RZ, 0xc0, !PT ;  /* 0x0000007f1f1f7812 */ /* 0x002fc800078ec0ff */
[----:B------:R-:W-:-:S05]  /*1e180*/  LOP3.LUT R31, R31, 0x40, RZ, 0x3c, !PT ;  /* 0x000000401f1f7812 */ /* 0x000fca00078e3cff */
[----:B---3--:R0:W-:Y:S04]  /*1e190*/  STS.U8 [R31+UR9+0x8200], R16 ;  /* 0x008200101f007988 */ /* 0x0081e80008000009 */
[----:B------:R1:W-:Y:S04]  /*1e1a0*/  STS.U8 [R31+UR9+0x8600], R17 ;  /* 0x008600111f007988 */ /* 0x0003e80008000009 */
[----:B------:R3:W-:Y:S04]  /*1e1b0*/  STS.U8 [R31+UR9+0x8a00], R12 ;  /* 0x008a000c1f007988 */ /* 0x0007e80008000009 */
[----:B0-----:R-:W5:Y:S04]  /*1e1c0*/  LDL.LU R16, [R1+0xa34] ;  /* 0x000a340001107983 */ /* 0x001f680000300800 */
[----:B-1----:R-:W5:Y:S04]  /*1e1d0*/  LDL.LU R17, [R1+0xa30] ;  /* 0x000a300001117983 */ /* 0x002f680000300800 */
[----:B------:R0:W-:Y:S04]  /*1e1e0*/  STS.U8 [R31+UR9+0x9e00], R32 ;  /* 0x009e00201f007988 */ /* 0x0001e80008000009 */
[----:B---3--:R-:W5:Y:S04]  /*1e1f0*/  LDL.LU R12, [R1+0xa2c] ;  /* 0x000a2c00010c7983 */ /* 0x008f680000300800 */
[----:B------:R1:W-:Y:S01]  /*1e200*/  STS.U8 [R31+UR9+0x8e00], R13 ;  /* 0x008e000d1f007988 */ /* 0x0003e20008000009 */
[----:B0-----:R-:W0:Y:S03]  /*1e210*/  S2R R32, SR_TID.X ;  /* 0x0000000000207919 */ /* 0x001e260000002100 */
[----:B------:R3:W-:Y:S04]  /*1e220*/  STS.U8 [R31+UR9+0xa200], R162 ;  /* 0x00a200a21f007988 */ /* 0x0007e80008000009 */
[----:B-1----:R-:W5:Y:S04]  /*1e230*/  LDL.LU R13, [R1+0xa28] ;  /* 0x000a2800010d7983 */ /* 0x002f680000300800 */
[----:B------:R1:W-:Y:S04]  /*1e240*/  STS.U8 [R31+UR9+0xa600], R155 ;  /* 0x00a6009b1f007988 */ /* 0x0003e80008000009 */
[----:B---3--:R-:W3:Y:S04]  /*1e250*/  LDL.LU R162, [R1+0x88] ;  /* 0x0000880001a27983 */ /* 0x008ee80000300800 */
[----:B-1----:R-:W3:Y:S01]  /*1e260*/  LDL.LU R155, [R1+0x8c] ;  /* 0x00008c00019b7983 */ /* 0x002ee20000300800 */
[----:B0-----:R-:W-:-:S04]  /*1e270*/  LOP3.LUT R32, R32, 0x7f, RZ, 0xc0, !PT ;  /* 0x0000007f20207812 */ /* 0x001fc800078ec0ff */
[----:B------:R-:W-:Y:S01]  /*1e280*/  LOP3.LUT R32, R32, 0x50, RZ, 0x3c, !PT ;  /* 0x0000005020207812 */ /* 0x000fe200078e3cff */
[----:B------:R-:W-:Y:S04]  /*1e290*/  STS.U8 [R31+UR9+0x9600], R29 ;  /* 0x0096001d1f007988 */ /* 0x000fe80008000009 */
[----:B------:R-:W-:Y:S04]  /*1e2a0*/  STS.U8 [R31+UR9+0x9a00], R28 ;  /* 0x009a001c1f007988 */ /* 0x000fe80008000009 */
[----:B----4-:R-:W-:Y:S04]  /*1e2b0*/  STS.U8 [R31+UR9+0xaa00], R143 ;  /* 0x00aa008f1f007988 */ /* 0x010fe80008000009 */
[----:B------:R-:W-:Y:S04]  /*1e2c0*/  STS.U8 [R31+UR9+0xae00], R134 ;  /* 0x00ae00861f007988 */ /* 0x000fe80008000009 */
[----:B------:R-:W-:Y:S04]  /*1e2d0*/  STS.U8 [R31+UR9+0xb200], R127 ;  /* 0x00b2007f1f007988 */ /* 0x000fe80008000009 */
[----:B------:R-:W-:Y:S04]  /*1e2e0*/  STS.U8 [R31+UR9+0xb600], R117 ;  /* 0x00b600751f007988 */ /* 0x000fe80008000009 */
[----:B------:R-:W-:Y:S04]  /*1e2f0*/  STS.U8 [R31+UR9+0xba00], R81 ;  /* 0x00ba00511f007988 */ /* 0x000fe80008000009 */
[----:B------:R-:W-:Y:S04]  /*1e300*/  STS.U8 [R31+UR9+0xbe00], R80 ;  /* 0x00be00501f007988 */ /* 0x000fe80008000009 */
[----:B--2---:R-:W-:Y:S04]  /*1e310*/  STS.U8 [R31+UR9+0x9200], R30 ;  /* 0x0092001e1f007988 */ /* 0x004fe80008000009 */
[----:B------:R0:W-:Y:S04]  /*1e320*/  STS.U8 [R32+UR9+0x8680], R6 ;  /* 0x0086800620007988 */ /* 0x0001e80008000009 */
[----:B------:R1:W-:Y:S04]  /*1e330*/  STS.U8 [R32+UR9+0x8a80], R7 ;  /* 0x008a800720007988 */ /* 0x0003e80008000009 */
[----:B------:R2:W-:Y:S04]  /*1e340*/  STS.U8 [R32+UR9+0x8e80], R4 ;  /* 0x008e800420007988 */ /* 0x0005e80008000009 */
[----:B0-----:R-:W5:Y:S04]  /*1e350*/  LDL.LU R6, [R1+0xa24] ;  /* 0x000a240001067983 */ /* 0x001f680000300800 */
[----:B-1----:R-:W5:Y:S04]  /*1e360*/  LDL.LU R7, [R1+0xa20] ;  /* 0x000a200001077983 */ /* 0x002f680000300800 */
[----:B--2---:R-:W5:Y:S04]  /*1e370*/  LDL.LU R4, [R1+0xa1c] ;  /* 0x000a1c0001047983 */ /* 0x004f680000300800 */
[----:B------:R0:W-:Y:S04]  /*1e380*/  STS.U8 [R32+UR9+0x9280], R5 ;  /* 0x0092800520007988 */ /* 0x0001e80008000009 */
[----:B------:R1:W-:Y:S04]  /*1e390*/  STS.U8 [R32+UR9+0x9680], R19 ;  /* 0x0096801320007988 */ /* 0x0003e80008000009 */
[----:B0-----:R-:W5:Y:S04]  /*1e3a0*/  LDL.LU R5, [R1+0xa18] ;  /* 0x000a180001057983 */ /* 0x001f680000300800 */
[----:B-1----:R-:W2:Y:S04]  /*1e3b0*/  LDL.LU R19, [R1+0xa14] ;  /* 0x000a140001137983 */ /* 0x002ea80000300800 */
[----:B------:R0:W-:Y:S02]  /*1e3c0*/  STS.U8 [R32+UR9+0x9e80], R33 ;  /* 0x009e802120007988 */ /* 0x0001e40008000009 */
[----:B0-----:R-:W0:Y:S02]  /*1e3d0*/  S2R R33, SR_TID.X ;  /* 0x0000000000217919 */ /* 0x001e240000002100 */
[----:B------:R1:W-:Y:S04]  /*1e3e0*/  STS.U8 [R32+UR9+0x9a80], R26 ;  /* 0x009a801a20007988 */ /* 0x0003e80008000009 */
[----:B---3--:R-:W-:Y:S04]  /*1e3f0*/  STS.U8 [R32+UR9+0x8280], R155 ;  /* 0x0082809b20007988 */ /* 0x008fe80008000009 */
[----:B------:R-:W-:Y:S04]  /*1e400*/  STS.U8 [R32+UR9+0xa280], R161 ;  /* 0x00a280a120007988 */ /* 0x000fe80008000009 */
[----:B------:R-:W-:Y:S04]  /*1e410*/  STS.U8 [R32+UR9+0xa680], R154 ;  /* 0x00a6809a20007988 */ /* 0x000fe80008000009 */
[----:B------:R-:W-:Y:S04]  /*1e420*/  STS.U8 [R32+UR9+0xaa80], R141 ;  /* 0x00aa808d20007988 */ /* 0x000fe80008000009 */
[----:B------:R-:W-:Y:S04]  /*1e430*/  STS.U8 [R32+UR9+0xae80], R133 ;  /* 0x00ae808520007988 */ /* 0x000fe80008000009 */
[----:B------:R-:W-:Y:S01]  /*1e440*/  STS.U8 [R32+UR9+0xb280], R124 ;  /* 0x00b2807c20007988 */ /* 0x000fe20008000009 */
[----:B0-----:R-:W-:-:S03]  /*1e450*/  LOP3.LUT R33, R33, 0x7f, RZ, 0xc0, !PT ;  /* 0x0000007f21217812 */ /* 0x001fc600078ec0ff */
[----:B------:R-:W-:Y:S01]  /*1e460*/  STS.U8 [R32+UR9+0xb680], R115 ;  /* 0x00b6807320007988 */ /* 0x000fe20008000009 */
[----:B------:R-:W-:-:S03]  /*1e470*/  LOP3.LUT R33, R33, 0x60, RZ, 0x3c, !PT ;  /* 0x0000006021217812 */ /* 0x000fc600078e3cff */
[----:B------:R-:W-:Y:S04]  /*1e480*/  STS.U8 [R32+UR9+0xba80], R79 ;  /* 0x00ba804f20007988 */ /* 0x000fe80008000009 */
[----:B------:R-:W-:Y:S04]  /*1e490*/  STS.U8 [R32+UR9+0xbe80], R78 ;  /* 0x00be804e20007988 */ /* 0x000fe80008000009 */
[----:B------:R0:W-:Y:S04]  /*1e4a0*/  STS.U8 [R33+UR9+0x9f00], R34 ;  /* 0x009f002221007988 */ /* 0x0001e80008000009 */
[----:B------:R3:W-:Y:S04]  /*1e4b0*/  STS.U8 [R33+UR9+0x8300], R162 ;  /* 0x008300a221007988 */ /* 0x0007e80008000009 */
[----:B-1----:R-:W5:Y:S01]  /*1e4c0*/  LDL.LU R26, [R1+0xa10] ;  /* 0x000a1000011a7983 */ /* 0x002f620000300800 */
[----:B0-----:R-:W0:Y:S01]  /*1e4d0*/  S2R R34, SR_TID.X ;  /* 0x0000000000227919 */ /* 0x001e220000002100 */
[----:B---3--:R-:W1:Y:S02]  /*1e4e0*/  S2R R162, SR_TID.X ;  /* 0x0000000000a27919 */ /* 0x008e640000002100 */
[----:B------:R3:W-:Y:S04]  /*1e4f0*/  STS.U8 [R33+UR9+0x8700], R27 ;  /* 0x0087001b21007988 */ /* 0x0007e80008000009 */
[----:B------:R4:W-:Y:S04]  /*1e500*/  STS.U8 [R33+UR9+0x8b00], R24 ;  /* 0x008b001821007988 */ /* 0x0009e80008000009 */
[----:B------:R4:W-:Y:S04]  /*1e510*/  STS.U8 [R33+UR9+0x8f00], R25 ;  /* 0x008f001921007988 */ /* 0x0009e80008000009 */
[----:B---3--:R-:W5:Y:S04]  /*1e520*/  LDL.LU R27, [R1+0xa0c] ;  /* 0x000a0c00011b7983 */ /* 0x008f680000300800 */
[----:B----4-:R-:W5:Y:S04]  /*1e530*/  LDL.LU R24, [R1+0xa08] ;  /* 0x000a080001187983 */ /* 0x010f680000300800 */
[----:B------:R-:W5:Y:S01]  /*1e540*/  LDL.LU R25, [R1+0xa04] ;  /* 0x000a040001197983 */ /* 0x000f620000300800 */
[----:B0-----:R-:W-:-:S04]  /*1e550*/  LOP3.LUT R34, R34, 0x7f, RZ, 0xc0, !PT ;  /* 0x0000007f22227812 */ /* 0x001fc800078ec0ff */
[----:B------:R-:W-:Y:S02]  /*1e560*/  LOP3.LUT R34, R34, 0x70, RZ, 0x3c, !PT ;  /* 0x0000007022227812 */ /* 0x000fe400078e3cff */
[----:B-1----:R-:W-:Y:S01]  /*1e570*/  LOP3.LUT R162, R162, 0x7f, RZ, 0xc0, !PT ;  /* 0x0000007fa2a27812 */ /* 0x002fe200078ec0ff */
[----:B------:R0:W-:Y:S04]  /*1e580*/  STS.U8 [R33+UR9+0x9300], R22 ;  /* 0x0093001621007988 */ /* 0x0001e80008000009 */
[----:B------:R1:W-:Y:S04]  /*1e590*/  STS.U8 [R33+UR9+0x9700], R23 ;  /* 0x0097001721007988 */ /* 0x0003e80008000009 */
[----:B------:R3:W-:Y:S04]  /*1e5a0*/  STS.U8 [R33+UR9+0x9b00], R18 ;  /* 0x009b001221007988 */ /* 0x0007e80008000009 */
        /* <DEDUP_REMOVED lines=8> */
[----:B0-----:R-:W5:Y:S04]  /*1e630*/  LDL.LU R22, [R1+0xa00] ;  /* 0x000a000001167983 */ /* 0x001f680000300800 */
        /* <DEDUP_REMOVED lines=15> */
[----:B-1----:R-:W5:Y:S04]  /*1e730*/  LDL.LU R23, [R1+0x9fc] ;  /* 0x0009fc0001177983 */ /* 0x002f680000300800 */
[----:B---3--:R-:W5:Y:S04]  /*1e740*/  LDL.LU R18, [R1+0x9f8] ;  /* 0x0009f80001127983 */ /* 0x008f680000300800 */
[----:B--2---:R0:W-:Y:S04]  /*1e750*/  STS.U8 [R34+UR9+0x8380], R19 ;  /* 0x0083801322007988 */ /* 0x0041e80008000009 */
[----:B------:R-:W-:Y:S04]  /*1e760*/  STS.U8 [R162+UR9+0xc000], R73 ;  /* 0x00c00049a2007988 */ /* 0x000fe80008000009 */
[----:B------:R-:W-:Y:S04]  /*1e770*/  STS.U8 [R162+UR9+0xc400], R72 ;  /* 0x00c40048a2007988 */ /* 0x000fe80008000009 */
[----:B0-----:R-:W5:Y:S04]  /*1e780*/  LDL.LU R19, [R1+0x9f4] ;  /* 0x0009f40001137983 */ /* 0x001f680000300800 */
[----:B------:R-:W-:Y:S04]  /*1e790*/  STS.U8 [R162+UR9+0xc800], R71 ;  /* 0x00c80047a2007988 */ /* 0x000fe80008000009 */
[----:B------:R-:W5:Y:S04]  /*1e7a0*/  LDL.LU R14, [R1+0x9f0] ;  /* 0x0009f000010e7983 */ /* 0x000f680000300800 */
        /* <DEDUP_REMOVED lines=13> */
[----:B------:R-:W-:Y:S04]  /*1e880*/  STS.U8 [R162+UR9+0xe800], R63 ;  /* 0x00e8003fa2007988 */ /* 0x000fe80008000009 */
[----:B------:R-:W2:Y:S04]  /*1e890*/  LDL.LU R134, [R1+0x14c] ;  /* 0x00014c0001867983 */ /* 0x000ea80000300800 */
[----:B------:R-:W-:Y:S04]  /*1e8a0*/  STS.U8 [R162+UR9+0xec00], R62 ;  /* 0x00ec003ea2007988 */ /* 0x000fe80008000009 */
[----:B------:R-:W3:Y:S04]  /*1e8b0*/  LDL.LU R133, [R1+0x150] ;  /* 0x0001500001857983 */ /* 0x000ee80000300800 */
[----:B------:R-:W-:Y:S04]  /*1e8c0*/  STS.U8 [R162+UR9+0xf000], R61 ;  /* 0x00f0003da2007988 */ /* 0x000fe80008000009 */
[----:B------:R-:W4:Y:S04]  /*1e8d0*/  LDL.LU R131, [R1+0x154] ;  /* 0x0001540001837983 */ /* 0x000f280000300800 */
[----:B------:R-:W-:Y:S04]  /*1e8e0*/  STS.U8 [R162+UR9+0xf400], R60 ;  /* 0x00f4003ca2007988 */ /* 0x000fe80008000009 */
[----:B------:R-:W4:Y:S04]  /*1e8f0*/  LDL.LU R128, [R1+0x158] ;  /* 0x0001580001807983 */ /* 0x000f280000300800 */
[----:B------:R0:W-:Y:S04]  /*1e900*/  STS.U8 [R162+UR9+0xf800], R59 ;  /* 0x00f8003ba2007988 */ /* 0x0001e80008000009 */
[----:B------:R-:W4:Y:S04]  /*1e910*/  LDL.LU R127, [R1+0x15c] ;  /* 0x00015c00017f7983 */ /* 0x000f280000300800 */
[----:B0-----:R-:W4:Y:S01]  /*1e920*/  LDL.LU R59, [R1+0x160] ;  /* 0x00016000013b7983 */ /* 0x001f220000300800 */
[----:B------:R-:W0:Y:S01]  /*1e930*/  S2R R28, SR_TID.X ;  /* 0x00000000001c7919 */ /* 0x000e220000002100 */
[----:B------:R-:W1:Y:S01]  /*1e940*/  S2R R29, SR_TID.X ;  /* 0x00000000001d7919 */ /* 0x000e620000002100 */
[----:B------:R-:W1:Y:S01]  /*1e950*/  S2R R30, SR_TID.X ;  /* 0x00000000001e7919 */ /* 0x000e620000002100 */
        /* <DEDUP_REMOVED lines=8> */
[----:B------:R-:W-:Y:S02]  /*1e9e0*/  LOP3.LUT R28, R28, 0x10, RZ, 0x3c, !PT ;  /* 0x000000101c1c7812 */ /* 0x000fe400078e3cff */
[----:B-1----:R-:W-:Y:S01]  /*1e9f0*/  LOP3.LUT R29, R29, 0x7f, RZ, 0xc0, !PT ;  /* 0x0000007f1d1d7812 */ /* 0x002fe200078ec0ff */
[----:B------:R-:W-:Y:S01]  /*1ea00*/  STS.U8 [R162+UR9+0xfc00], R58 ;  /* 0x00fc003aa2007988 */ /* 0x000fe20008000009 */
[----:B------:R-:W-:Y:S02]  /*1ea10*/  LOP3.LUT R30, R30, 0x7f, RZ, 0xc0, !PT ;  /* 0x0000007f1e1e7812 */ /* 0x000fe400078ec0ff */
[----:B------:R-:W-:Y:S01]  /*1ea20*/  LOP3.LUT R29, R29, 0x20, RZ, 0x3c, !PT ;  /* 0x000000201d1d7812 */ /* 0x000fe200078e3cff */
[----:B------:R0:W-:Y:S01]  /*1ea30*/  STS.U8 [R28+UR9+0xe480], R48 ;  /* 0x00e480301c007988 */ /* 0x0001e20008000009 */
[----:B------:R-:W-:-:S03]  /*1ea40*/  LOP3.LUT R30, R30, 0x30, RZ, 0x3c, !PT ;  /* 0x000000301e1e7812 */ /* 0x000fc600078e3cff */
        /* <DEDUP_REMOVED lines=31> */
[----:B------:R0:W-:Y:S01]  /*1ec40*/  STS.U8 [R30+UR9+0xc980], R100 ;  /* 0x00c980641e007988 */ /* 0x0001e20008000009 */
[----:B---3--:R-:W-:-:S05]  /*1ec50*/  IADD3 R133, P5, PT, R36, R133, RZ ;  /* 0x0000008524857210 */ /* 0x008fca0007fbe0ff */
[----:B--2---:R-:W-:Y:S01]  /*1ec60*/  IMAD.X R134, R38, 0x1, R134, P5 ;  /* 0x0000000126867824 */ /* 0x004fe200028e0686 */
[----:B------:R-:W-:Y:S01]  /*1ec70*/  STL [R1+0x150], R133 ;  /* 0x0001508501007387 */ /* 0x000fe20000100800 */
[----:B----4-:R-:W-:-:S05]  /*1ec80*/  IADD3 R128, P4, PT, R36, R128, RZ ;  /* 0x0000008024807210 */ /* 0x010fca0007f9e0ff */
[----:B------:R-:W-:Y:S01]  /*1ec90*/  IMAD.X R131, R38, 0x1, R131, P4 ;  /* 0x0000000126837824 */ /* 0x000fe200020e0683 */
[----:B------:R-:W-:-:S05]  /*1eca0*/  IADD3 R59, P3, PT, R36, R59, RZ ;  /* 0x0000003b243b7210 */ /* 0x000fca0007f7e0ff */
[----:B------:R2:W-:Y:S01]  /*1ecb0*/  STL [R1+0x160], R59 ;  /* 0x0001603b01007387 */ /* 0x0005e20000100800 */
[----:B------:R-:W-:-:S03]  /*1ecc0*/  IMAD.X R127, R38, 0x1, R127, P3 ;  /* 0x00000001267f7824 */ /* 0x000fc600018e067f */
[----:B------:R-:W-:Y:S04]  /*1ecd0*/  STL [R1+0x158], R128 ;  /* 0x0001588001007387 */ /* 0x000fe80000100800 */
[----:B------:R-:W-:Y:S04]  /*1ece0*/  STL [R1+0x14c], R134 ;  /* 0x00014c8601007387 */ /* 0x000fe80000100800 */
[----:B------:R-:W-:Y:S04]  /*1ecf0*/  STL [R1+0x154], R131 ;  /* 0x0001548301007387 */ /* 0x000fe80000100800 */
[----:B0-----:R-:W3:Y:S04]  /*1ed00*/  LDL.LU R48, [R1+0x1d0] ;  /* 0x0001d00001307983 */ /* 0x001ee80000300800 */
[----:B------:R-:W4:Y:S04]  /*1ed10*/  LDL.LU R58, [R1+0x1d8] ;  /* 0x0001d800013a7983 */ /* 0x000f280000300800 */
[----:B------:R-:W-:Y:S04]  /*1ed20*/  STL [R1+0x15c], R127 ;  /* 0x00015c7f01007387 */ /* 0x000fe80000100800 */
[----:B-1----:R-:W4:Y:S04]  /*1ed30*/  LDL.LU R49, [R1+0x1cc] ;  /* 0x0001cc0001317983 */ /* 0x002f280000300800 */
[----:B------:R-:W4:Y:S04]  /*1ed40*/  LDL.LU R100, [R1+0x1d4] ;  /* 0x0001d40001647983 */ /* 0x000f280000300800 */
[----:B------:R-:W4:Y:S01]  /*1ed50*/  LDL.LU R55, [R1+0x1dc] ;  /* 0x0001dc0001377983 */ /* 0x000f220000300800 */
[----:B------:R-:W-:Y:S01]  /*1ed60*/  PRMT R39, RZ, 0x7610, R39 ;  /* 0x00007610ff277816 */ /* 0x000fe20000000027 */
[----:B------:R-:W-:-:S02]  /*1ed70*/  @!P2 IMAD.MOV.U32 R42, RZ, RZ, R133 ;  /* 0x000000ffff2aa224 */ /* 0x000fc400078e0085 */
[----:B------:R-:W-:Y:S01]  /*1ed80*/  @!P2 IMAD.MOV.U32 R43, RZ, RZ, R134 ;  /* 0x000000ffff2ba224 */ /* 0x000fe200078e0086 */
[----:B------:R-:W-:Y:S02]  /*1ed90*/  PRMT R40, RZ, 0x7610, R40 ;  /* 0x00007610ff287816 */ /* 0x000fe40000000028 */
[C---:B------:R-:W-:Y:S02]  /*1eda0*/  IADD3 R121, P5, PT, R36.reuse, R121, RZ ;  /* 0x0000007924797210 */ /* 0x040fe40007fbe0ff */
[----:B------:R0:W4:Y:S01]  /*1edb0*/  @!P2 LDG.E.U8 R39, desc[UR18][R42.64] ;  /* 0x000000122a27a981 */ /* 0x000122000c1e1100 */
[C---:B------:R-:W-:Y:S02]  /*1edc0*/  IADD3 R117, P4, PT, R36.reuse, R117, RZ ;  /* 0x0000007524757210 */ /* 0x040fe40007f9e0ff */
[----:B------:R-:W-:Y:S01]  /*1edd0*/  IADD3 R114, P3, PT, R36, R114, RZ ;  /* 0x0000007224727210 */ /* 0x000fe20007f7e0ff */
[----:B------:R-:W-:Y:S02]  /*1ede0*/  IMAD.X R124, R38, 0x1, R124, P5 ;  /* 0x00000001267c7824 */ /* 0x000fe400028e067c */
[----:B0-----:R-:W-:-:S02]  /*1edf0*/  @!P2 IMAD.MOV.U32 R42, RZ, RZ, R128 ;  /* 0x000000ffff2aa224 */ /* 0x001fc400078e0080 */
[----:B------:R-:W-:Y:S02]  /*1ee00*/  @!P2 IMAD.MOV.U32 R43, RZ, RZ, R131 ;  /* 0x000000ffff2ba224 */ /* 0x000fe400078e0083 */
[----:B------:R-:W-:-:S03]  /*1ee10*/  IMAD.X R120, R38, 0x1, R120, P4 ;  /* 0x0000000126787824 */ /* 0x000fc600020e0678 */
[----:B------:R0:W4:Y:S01]  /*1ee20*/  @!P2 LDG.E.U8 R40, desc[UR18][R42.64] ;  /* 0x000000122a28a981 */ /* 0x000122000c1e1100 */
[----:B------:R-:W-:Y:S01]  /*1ee30*/  IMAD.X R115, R38, 0x1, R115, P3 ;  /* 0x0000000126737824 */ /* 0x000fe200018e0673 */
[----:B------:R-:W-:Y:S01]  /*1ee40*/  PRMT R41, RZ, 0x7610, R41 ;  /* 0x00007610ff297816 */ /* 0x000fe20000000029 */
[----:B0-----:R-:W-:Y:S02]  /*1ee50*/  @!P2 IMAD.MOV.U32 R42, RZ, RZ, R59 ;  /* 0x000000ffff2aa224 */ /* 0x001fe400078e003b */
[----:B--2---:R-:W2:Y:S04]  /*1ee60*/  LDL.LU R59, [R1+0x220] ;  /* 0x00022000013b7983 */ /* 0x004ea80000300800 */
[----:B------:R-:W-:Y:S04]  /*1ee70*/  STL [R1+0x190], R121 ;  /* 0x0001907901007387 */ /* 0x000fe80000100800 */
[----:B------:R-:W-:Y:S04]  /*1ee80*/  STL [R1+0x1a0], R114 ;  /* 0x0001a07201007387 */ /* 0x000fe80000100800 */
[----:B------:R-:W-:Y:S04]  /*1ee90*/  STL [R1+0x198], R117 ;  /* 0x0001987501007387 */ /* 0x000fe80000100800 */
[----:B------:R-:W-:Y:S01]  /*1eea0*/  STL [R1+0x18c], R124 ;  /* 0x00018c7c01007387 */ /* 0x000fe20000100800 */
[----:B------:R-:W-:-:S03]  /*1eeb0*/  @!P2 IMAD.MOV.U32 R43, RZ, RZ, R127 ;  /* 0x000000ffff2ba224 */ /* 0x000fc600078e007f */
[----:B------:R-:W-:Y:S04]  /*1eec0*/  STL [R1+0x194], R120 ;  /* 0x0001947801007387 */ /* 0x000fe80000100800 */
[----:B------:R-:W2:Y:S04]  /*1eed0*/  LDL.LU R52, [R1+0x210] ;  /* 0x0002100001347983 */ /* 0x000ea80000300800 */
[----:B------:R0:W-:Y:S01]  /*1eee0*/  STS.U8 [R30+UR9+0xc180], R102 ;  /* 0x00c180661e007988 */ /* 0x0001e20008000009 */
[----:B------:R-:W-:-:S03]  /*1eef0*/  @!P2 IMAD.MOV.U32 R46, RZ, RZ, R121 ;  /* 0x000000ffff2ea224 */ /* 0x000fc600078e0079 */
[----:B------:R1:W2:Y:S04]  /*1ef00*/  @!P2 LDG.E.U8 R41, desc[UR18][R42.64] ;  /* 0x000000122a29a981 */ /* 0x0002a8000c1e1100 */
[----:B0-----:R-:W2:Y:S04]  /*1ef10*/  LDL.LU R102, [R1+0x218] ;  /* 0x0002180001667983 */ /* 0x001ea80000300800 */
[----:B------:R-:W-:Y:S01]  /*1ef20*/  STL [R1+0x19c], R115 ;  /* 0x00019c7301007387 */ /* 0x000fe20000100800 */
[----:B-1----:R-:W-:-:S03]  /*1ef30*/  PRMT R42, RZ, 0x7610, R42 ;  /* 0x00007610ff2a7816 */ /* 0x002fc6000000002a */
[----:B------:R-:W2:Y:S01]  /*1ef40*/  LDL.LU R53, [R1+0x20c] ;  /* 0x00020c0001357983 */ /* 0x000ea20000300800 */
[----:B------:R-:W-:-:S03]  /*1ef50*/  @!P2 IMAD.MOV.U32 R47, RZ, RZ, R124 ;  /* 0x000000ffff2fa224 */ /* 0x000fc600078e007c */
[----:B------:R-:W2:Y:S01]  /*1ef60*/  LDL.LU R103, [R1+0x214] ;  /* 0x0002140001677983 */ /* 0x000ea20000300800 */
[----:B------:R-:W-:-:S03]  /*1ef70*/  PRMT R43, RZ, 0x7610, R43 ;  /* 0x00007610ff2b7816 */ /* 0x000fc6000000002b */
[----:B------:R0:W-:Y:S04]  /*1ef80*/  STS.U8 [R30+UR9+0xcd80], R99 ;  /* 0x00cd80631e007988 */ /* 0x0001e80008000009 */
[----:B------:R1:W2:Y:S04]  /*1ef90*/  @!P2 LDG.E.U8 R42, desc[UR18][R46.64] ;  /* 0x000000122e2aa981 */ /* 0x0002a8000c1e1100 */
[----:B0-----:R-:W2:Y:S01]  /*1efa0*/  LDL.LU R99, [R1+0x21c] ;  /* 0x00021c0001637983 */ /* 0x001ea20000300800 */
[----:B-1----:R-:W-:Y:S02]  /*1efb0*/  @!P2 IMAD.MOV.U32 R46, RZ, RZ, R117 ;  /* 0x000000ffff2ea224 */ /* 0x002fe400078e0075 */
[----:B------:R-:W-:Y:S01]  /*1efc0*/  @!P2 IMAD.MOV.U32 R47, RZ, RZ, R120 ;  /* 0x000000ffff2fa224 */ /* 0x000fe200078e0078 */
[----:B------:R-:W-:-:S02]  /*1efd0*/  PRMT R44, RZ, 0x7610, R44 ;  /* 0x00007610ff2c7816 */ /* 0x000fc4000000002c */
[----:B------:R-:W-:Y:S02]  /*1efe0*/  IADD3 R113, P3, PT, R36, R113, RZ ;  /* 0x0000007124717210 */ /* 0x000fe40007f7e0ff */
[----:B------:R0:W2:Y:S01]  /*1eff0*/  @!P2 LDG.E.U8 R43, desc[UR18][R46.64] ;  /* 0x000000122e2ba981 */ /* 0x0000a2000c1e1100 */
[----:B------:R-:W-:-:S03]  /*1f000*/  PRMT R45, RZ, 0x7610, R45 ;  /* 0x00007610ff2d7816 */ /* 0x000fc6000000002d */
[----:B------:R1:W-:Y:S01]  /*1f010*/  STS.U8 [R30+UR9+0xd180], R98 ;  /* 0x00d180621e007988 */ /* 0x0003e20008000009 */
[----:B0-----:R-:W-:Y:S02]  /*1f020*/  @!P2 IMAD.MOV.U32 R46, RZ, RZ, R114 ;  /* 0x000000ffff2ea224 */ /* 0x001fe400078e0072 */
[----:B------:R-:W-:Y:S01]  /*1f030*/  @!P2 IMAD.MOV.U32 R47, RZ, RZ, R115 ;  /* 0x000000ffff2fa224 */ /* 0x000fe200078e0073 */
[----:B-1----:R-:W2:Y:S04]  /*1f040*/  LDL.LU R98, [R1+0x280] ;  /* 0x0002800001627983 */ /* 0x002ea80000300800 */
[----:B------:R0:W2:Y:S02]  /*1f050*/  @!P2 LDG.E.U8 R44, desc[UR18][R46.64] ;  /* 0x000000122e2ca981 */ /* 0x0000a4000c1e1100 */
[----:B0-----:R-:W-:-:S02]  /*1f060*/  PRMT R46, RZ, 0x7610, R46 ;  /* 0x00007610ff2e7816 */ /* 0x001fc4000000002e */
[C---:B---3--:R-:W-:Y:S02]  /*1f070*/  IADD3 R48, P5, PT, R36.reuse, R48, RZ ;  /* 0x0000003024307210 */ /* 0x048fe40007fbe0ff */
[----:B----4-:R-:W-:-:S03]  /*1f080*/  IADD3 R58, P4, PT, R36, R58, RZ ;  /* 0x0000003a243a7210 */ /* 0x010fc60007f9e0ff */
[----:B------:R0:W-:Y:S04]  /*1f090*/  STL [R1+0x1d0], R48 ;  /* 0x0001d03001007387 */ /* 0x0001e80000100800 */
[----:B------:R-:W-:Y:S01]  /*1f0a0*/  STL [R1+0x1e0], R113 ;  /* 0x0001e07101007387 */ /* 0x000fe20000100800 */
[----:B------:R-:W-:-:S03]  /*1f0b0*/  IMAD.X R49, R38, 0x1, R49, P5 ;  /* 0x0000000126317824 */ /* 0x000fc600028e0631 */
[----:B------:R-:W-:Y:S01]  /*1f0c0*/  STL [R1+0x1d8], R58 ;  /* 0x0001d83a01007387 */ /* 0x000fe20000100800 */
[----:B------:R-:W-:-:S03]  /*1f0d0*/  IMAD.X R100, R38, 0x1, R100, P4 ;  /* 0x0000000126647824 */ /* 0x000fc600020e0664 */
[----:B------:R1:W-:Y:S04]  /*1f0e0*/  STL [R1+0x1cc], R49 ;  /* 0x0001cc3101007387 */ /* 0x0003e80000100800 */
[----:B------:R0:W3:Y:S01]  /*1f0f0*/  @!P2 LDG.E.U8 R45, desc[UR18][R48.64] ;  /* 0x00000012302da981 */ /* 0x0000e2000c1e1100 */
[----:B------:R-:W-:-:S03]  /*1f100*/  IMAD.X R55, R38, 0x1, R55, P3 ;  /* 0x0000000126377824 */ /* 0x000fc600018e0637 */
[----:B------:R-:W-:Y:S04]  /*1f110*/  STL [R1+0x1d4], R100 ;  /* 0x0001d46401007387 */ /* 0x000fe80000100800 */
[----:B------:R-:W4:Y:S01]  /*1f120*/  LDL.LU R54, [R1+0x270] ;  /* 0x0002700001367983 */ /* 0x000f220000300800 */
[----:B0-----:R-:W-:Y:S02]  /*1f130*/  @!P2 IMAD.MOV.U32 R48, RZ, RZ, R58 ;  /* 0x000000ffff30a224 */ /* 0x001fe400078e003a */
[----:B-1----:R-:W-:Y:S01]  /*1f140*/  @!P2 IMAD.MOV.U32 R49, RZ, RZ, R100 ;  /* 0x000000ffff31a224 */ /* 0x002fe200078e0064 */
[----:B------:R-:W3:Y:S04]  /*1f150*/  LDL.LU R105, [R1+0x278] ;  /* 0x0002780001697983 */ /* 0x000ee80000300800 */
[----:B------:R0:W3:Y:S04]  /*1f160*/  @!P2 LDG.E.U8 R46, desc[UR18][R48.64] ;  /* 0x00000012302ea981 */ /* 0x0000e8000c1e1100 */
[----:B------:R1:W-:Y:S01]  /*1f170*/  STL [R1+0x1dc], R55 ;  /* 0x0001dc3701007387 */ /* 0x0003e20000100800 */
[----:B0-----:R-:W-:-:S03]  /*1f180*/  @!P2 IMAD.MOV.U32 R49, RZ, RZ, R55 ;  /* 0x000000ffff31a224 */ /* 0x001fc600078e0037 */
[----:B-1----:R-:W3:Y:S04]  /*1f190*/  LDL.LU R55, [R1+0x26c] ;  /* 0x00026c0001377983 */ /* 0x002ee80000300800 */
[----:B------:R-:W3:Y:S04]  /*1f1a0*/  LDL.LU R106, [R1+0x274] ;  /* 0x00027400016a7983 */ /* 0x000ee80000300800 */
[----:B------:R-:W3:Y:S01]  /*1f1b0*/  LDL.LU R100, [R1+0x27c] ;  /* 0x00027c0001647983 */ /* 0x000ee20000300800 */
[----:B------:R-:W-:Y:S01]  /*1f1c0*/  PRMT R47, RZ, 0x7610, R47 ;  /* 0x00007610ff2f7816 */ /* 0x000fe2000000002f */
[----:B------:R-:W-:Y:S01]  /*1f1d0*/  @!P2 IMAD.MOV.U32 R48, RZ, RZ, R113 ;  /* 0x000000ffff30a224 */ /* 0x000fe200078e0071 */
[----:B--2---:R-:W-:Y:S01]  /*1f1e0*/  IADD3 R59, P3, PT, R36, R59, RZ ;  /* 0x0000003b243b7210 */ /* 0x004fe20007f7e0ff */
[----:B------:R0:W-:Y:S04]  /*1f1f0*/  STS.U8 [R30+UR9+0xc580], R101 ;  /* 0x00c580651e007988 */ /* 0x0001e80008000009 */
[----:B------:R1:W2:Y:S04]  /*1f200*/  @!P2 LDG.E.U8 R47, desc[UR18][R48.64] ;  /* 0x00000012302fa981 */ /* 0x0002a8000c1e1100 */
[----:B0-----:R-:W2:Y:S01]  /*1f210*/  LDL.LU R101, [R1+0x2c0] ;  /* 0x0002c00001657983 */ /* 0x001ea20000300800 */
[----:B-1----:R-:W-:-:S02]  /*1f220*/  PRMT R48, RZ, 0x7610, R48 ;  /* 0x00007610ff307816 */ /* 0x002fc40000000030 */
[----:B------:R-:W-:Y:S02]  /*1f230*/  IADD3 R52, P5, PT, R36, R52, RZ ;  /* 0x0000003424347210 */ /* 0x000fe40007fbe0ff */
[----:B------:R-:W-:-:S03]  /*1f240*/  PRMT R49, RZ, 0x7610, R49 ;  /* 0x00007610ff317816 */ /* 0x000fc60000000031 */
[----:B------:R0:W-:Y:S01]  /*1f250*/  STL [R1+0x210], R52 ;  /* 0x0002103401007387 */ /* 0x0001e20000100800 */
[----:B------:R-:W-:-:S03]  /*1f260*/  IADD3 R102, P4, PT, R36, R102, RZ ;  /* 0x0000006624667210 */ /* 0x000fc60007f9e0ff */
[----:B------:R-:W-:Y:S01]  /*1f270*/  STL [R1+0x220], R59 ;  /* 0x0002203b01007387 */ /* 0x000fe20000100800 */
[----:B------:R-:W-:-:S03]  /*1f280*/  IMAD.X R53, R38, 0x1, R53, P5 ;  /* 0x0000000126357824 */ /* 0x000fc600028e0635 */
[----:B------:R-:W-:Y:S01]  /*1f290*/  STL [R1+0x218], R102 ;  /* 0x0002186601007387 */ /* 0x000fe20000100800 */
[----:B------:R-:W-:-:S03]  /*1f2a0*/  IMAD.X R103, R38, 0x1, R103, P4 ;  /* 0x0000000126677824 */ /* 0x000fc600020e0667 */
[----:B------:R1:W-:Y:S04]  /*1f2b0*/  STL [R1+0x20c], R53 ;  /* 0x00020c3501007387 */ /* 0x0003e80000100800 */
[----:B------:R0:W2:Y:S04]  /*1f2c0*/  @!P2 LDG.E.U8 R48, desc[UR18][R52.64] ;  /* 0x000000123430a981 */ /* 0x0000a8000c1e1100 */
[----:B------:R1:W-:Y:S04]  /*1f2d0*/  STL [R1+0x214], R103 ;  /* 0x0002146701007387 */ /* 0x0003e80000100800 */
[----:B------:R-:W2:Y:S01]  /*1f2e0*/  LDL.LU R58, [R1+0x2b0] ;  /* 0x0002b000013a7983 */ /* 0x000ea20000300800 */
[----:B------:R-:W-:-:S02]  /*1f2f0*/  IMAD.X R99, R38, 0x1, R99, P3 ;  /* 0x0000000126637824 */ /* 0x000fc400018e0663 */
[----:B0-----:R-:W-:Y:S01]  /*1f300*/  @!P2 IMAD.MOV.U32 R52, RZ, RZ, R102 ;  /* 0x000000ffff34a224 */ /* 0x001fe200078e0066 */
[----:B------:R-:W2:Y:S01]  /*1f310*/  LDL.LU R104, [R1+0x2b8] ;  /* 0x0002b80001687983 */ /* 0x000ea20000300800 */
[----:B-1----:R-:W-:-:S03]  /*1f320*/  @!P2 IMAD.MOV.U32 R53, RZ, RZ, R103 ;  /* 0x000000ffff35a224 */ /* 0x002fc600078e0067 */
[----:B------:R0:W-:Y:S04]  /*1f330*/  STL [R1+0x21c], R99 ;  /* 0x00021c6301007387 */ /* 0x0001e80000100800 */
[----:B------:R1:W2:Y:S02]  /*1f340*/  @!P2 LDG.E.U8 R49, desc[UR18][R52.64] ;  /* 0x000000123431a981 */ /* 0x0002a4000c1e1100 */
[----:B-1----:R-:W-:Y:S02]  /*1f350*/  @!P2 IMAD.MOV.U32 R52, RZ, RZ, R59 ;  /* 0x000000ffff34a224 */ /* 0x002fe400078e003b */
[----:B------:R-:W2:Y:S04]  /*1f360*/  LDL.LU R59, [R1+0x2ac] ;  /* 0x0002ac00013b7983 */ /* 0x000ea80000300800 */
[----:B------:R-:W2:Y:S04]  /*1f370*/  LDL.LU R107, [R1+0x2b4] ;  /* 0x0002b400016b7983 */ /* 0x000ea80000300800 */
[----:B------:R-:W2:Y:S01]  /*1f380*/  LDL.LU R103, [R1+0x2bc] ;  /* 0x0002bc0001677983 */ /* 0x000ea20000300800 */
[----:B------:R-:W-:-:S03]  /*1f390*/  IADD3 R98, P3, PT, R36, R98, RZ ;  /* 0x0000006224627210 */ /* 0x000fc60007f7e0ff */
[----:B------:R-:W2:Y:S01]  /*1f3a0*/  LDL.LU R102, [R1+0x300] ;  /* 0x0003000001667983 */ /* 0x000ea20000300800 */
[----:B------:R-:W-:Y:S01]  /*1f3b0*/  @!P2 IMAD.MOV.U32 R53, RZ, RZ, R99 ;  /* 0x000000ffff35a224 */ /* 0x000fe200078e0063 */
[----:B------:R-:W-:Y:S02]  /*1f3c0*/  PRMT R51, RZ, 0x7610, R51 ;  /* 0x00007610ff337816 */ /* 0x000fe40000000033 */
[----:B------:R1:W-:Y:S01]  /*1f3d0*/  STS.U8 [R30+UR9+0xe980], R109 ;  /* 0x00e9806d1e007988 */ /* 0x0003e20008000009 */
[C---:B----4-:R-:W-:Y:S02]  /*1f3e0*/  IADD3 R54, P5, PT, R36.reuse, R54, RZ ;  /* 0x0000003624367210 */ /* 0x050fe40007fbe0ff */
[----:B---3--:R-:W-:-:S03]  /*1f3f0*/  IADD3 R105, P4, PT, R36, R105, RZ ;  /* 0x0000006924697210 */ /* 0x008fc60007f9e0ff */
[----:B------:R-:W-:Y:S04]  /*1f400*/  STL [R1+0x270], R54 ;  /* 0x0002703601007387 */ /* 0x000fe80000100800 */
[----:B------:R-:W-:Y:S04]  /*1f410*/  STL [R1+0x280], R98 ;  /* 0x0002806201007387 */ /* 0x000fe80000100800 */
[----:B------:R-:W-:Y:S01]  /*1f420*/  STL [R1+0x278], R105 ;  /* 0x0002786901007387 */ /* 0x000fe20000100800 */
[C---:B------:R-:W-:Y:S02]  /*1f430*/  IMAD.X R55, R38.reuse, 0x1, R55, P5 ;  /* 0x0000000126377824 */ /* 0x040fe400028e0637 */
[----:B------:R-:W-:-:S03]  /*1f440*/  IMAD.X R106, R38, 0x1, R106, P4 ;  /* 0x00000001266a7824 */ /* 0x000fc600020e066a */
[----:B------:R3:W-:Y:S01]  /*1f450*/  STL [R1+0x26c], R55 ;  /* 0x00026c3701007387 */ /* 0x0007e20000100800 */
[----:B------:R-:W-:-:S03]  /*1f460*/  IMAD.X R100, R38, 0x1, R100, P3 ;  /* 0x0000000126647824 */ /* 0x000fc600018e0664 */
[----:B------:R4:W-:Y:S04]  /*1f470*/  STL [R1+0x274], R106 ;  /* 0x0002746a01007387 */ /* 0x0009e80000100800 */
[----:B0-----:R-:W2:Y:S04]  /*1f480*/  LDL.LU R99, [R1+0x2f0] ;  /* 0x0002f00001637983 */ /* 0x001ea80000300800 */
[----:B------:R-:W2:Y:S04]  /*1f490*/  LDL.LU R108, [R1+0x2f8] ;  /* 0x0002f800016c7983 */ /* 0x000ea80000300800 */
[----:B------:R0:W-:Y:S04]  /*1f4a0*/  STL [R1+0x27c], R100 ;  /* 0x00027c6401007387 */ /* 0x0001e80000100800 */
[----:B-1----:R-:W2:Y:S04]  /*1f4b0*/  LDL.LU R109, [R1+0x2ec] ;  /* 0x0002ec00016d7983 */ /* 0x002ea80000300800 */
[----:B------:R-:W2:Y:S04]  /*1f4c0*/  LDL.LU R113, [R1+0x2f4] ;  /* 0x0002f40001717983 */ /* 0x000ea80000300800 */
[----:B------:R3:W2:Y:S02]  /*1f4d0*/  @!P2 LDG.E.U8 R51, desc[UR18][R54.64] ;  /* 0x000000123633a981 */ /* 0x0006a4000c1e1100 */
[----:B---3--:R-:W-:-:S02]  /*1f4e0*/  @!P2 IMAD.MOV.U32 R55, RZ, RZ, R106 ;  /* 0x000000ffff37a224 */ /* 0x008fc400078e006a */
[----:B----4-:R-:W3:Y:S01]  /*1f4f0*/  LDL.LU R106, [R1+0x2fc] ;  /* 0x0002fc00016a7983 */ /* 0x010ee20000300800 */
[----:B------:R-:W-:Y:S01]  /*1f500*/  PRMT R50, RZ, 0x7610, R50 ;  /* 0x00007610ff327816 */ /* 0x000fe20000000032 */
[----:B------:R-:W-:-:S05]  /*1f510*/  @!P2 IMAD.MOV.U32 R54, RZ, RZ, R105 ;  /* 0x000000ffff36a224 */ /* 0x000fca00078e0069 */
[----:B------:R1:W4:Y:S01]  /*1f520*/  @!P2 LDG.E.U8 R50, desc[UR18][R52.64] ;  /* 0x000000123432a981 */ /* 0x000322000c1e1100 */
[----:B--2---:R-:W-:Y:S02]  /*1f530*/  IADD3 R101, P3, PT, R36, R101, RZ ;  /* 0x0000006524657210 */ /* 0x004fe40007f7e0ff */
[----:B-1----:R-:W-:Y:S02]  /*1f540*/  PRMT R52, RZ, 0x7610, R52 ;  /* 0x00007610ff347816 */ /* 0x002fe40000000034 */
[----:B------:R-:W-:-:S04]  /*1f550*/  PRMT R53, RZ, 0x7610, R53 ;  /* 0x00007610ff357816 */ /* 0x000fc80000000035 */
[----:B------:R1:W2:Y:S01]  /*1f560*/  @!P2 LDG.E.U8 R52, desc[UR18][R54.64] ;  /* 0x000000123634a981 */ /* 0x0002a2000c1e1100 */
[C---:B------:R-:W-:Y:S02]  /*1f570*/  IADD3 R58, P5, PT, R36.reuse, R58, RZ ;  /* 0x0000003a243a7210 */ /* 0x040fe40007fbe0ff */
[----:B------:R-:W-:Y:S01]  /*1f580*/  IADD3 R104, P4, PT, R36, R104, RZ ;  /* 0x0000006824687210 */ /* 0x000fe20007f9e0ff */
[----:B-1----:R-:W-:Y:S02]  /*1f590*/  @!P2 IMAD.MOV.U32 R54, RZ, RZ, R98 ;  /* 0x000000ffff36a224 */ /* 0x002fe400078e0062 */
[----:B------:R-:W-:Y:S02]  /*1f5a0*/  @!P2 IMAD.MOV.U32 R55, RZ, RZ, R100 ;  /* 0x000000ffff37a224 */ /* 0x000fe400078e0064 */
[----:B0-----:R-:W2:Y:S04]  /*1f5b0*/  LDL.LU R100, [R1+0x338] ;  /* 0x0003380001647983 */ /* 0x001ea80000300800 */
[----:B------:R0:W-:Y:S04]  /*1f5c0*/  STL [R1+0x2b0], R58 ;  /* 0x0002b03a01007387 */ /* 0x0001e80000100800 */
[----:B------:R1:W4:Y:S01]  /*1f5d0*/  @!P2 LDG.E.U8 R53, desc[UR18][R54.64] ;  /* 0x000000123635a981 */ /* 0x000322000c1e1100 */
[----:B------:R-:W-:-:S03]  /*1f5e0*/  IMAD.X R59, R38, 0x1, R59, P5 ;  /* 0x00000001263b7824 */ /* 0x000fc600028e063b */
[----:B------:R-:W-:Y:S01]  /*1f5f0*/  STL [R1+0x2c0], R101 ;  /* 0x0002c06501007387 */ /* 0x000fe20000100800 */
[----:B------:R-:W-:-:S03]  /*1f600*/  IMAD.X R107, R38, 0x1, R107, P4 ;  /* 0x00000001266b7824 */ /* 0x000fc600020e066b */
[----:B------:R-:W-:Y:S01]  /*1f610*/  STL [R1+0x2b8], R104 ;  /* 0x0002b86801007387 */ /* 0x000fe20000100800 */
[----:B-1----:R-:W-:Y:S01]  /*1f620*/  PRMT R54, RZ, 0x7610, R54 ;  /* 0x00007610ff367816 */ /* 0x002fe20000000036 */
[----:B------:R-:W-:Y:S02]  /*1f630*/  IMAD.X R103, R38, 0x1, R103, P3 ;  /* 0x0000000126677824 */ /* 0x000fe400018e0667 */
[----:B------:R1:W-:Y:S04]  /*1f640*/  STL [R1+0x2ac], R59 ;  /* 0x0002ac3b01007387 */ /* 0x0003e80000100800 */
[----:B------:R0:W-:Y:S01]  /*1f650*/  STL [R1+0x2b4], R107 ;  /* 0x0002b46b01007387 */ /* 0x0001e20000100800 */
[----:B------:R-:W-:-:S03]  /*1f660*/  PRMT R55, RZ, 0x7610, R55 ;  /* 0x00007610ff377816 */ /* 0x000fc60000000037 */
[----:B------:R-:W4:Y:S04]  /*1f670*/  LDL.LU R98, [R1+0x328] ;  /* 0x0003280001627983 */ /* 0x000f280000300800 */
[----:B------:R-:W4:Y:S04]  /*1f680*/  LDL.LU R105, [R1+0x330] ;  /* 0x0003300001697983 */ /* 0x000f280000300800 */
[----:B------:R0:W4:Y:S04]  /*1f690*/  @!P2 LDG.E.U8 R54, desc[UR18][R58.64] ;  /* 0x000000123a36a981 */ /* 0x000128000c1e1100 */
[----:B------:R1:W-:Y:S01]  /*1f6a0*/  STL [R1+0x2bc], R103 ;  /* 0x0002bc6701007387 */ /* 0x0003e20000100800 */
[----:B0-----:R-:W-:-:S02]  /*1f6b0*/  @!P2 IMAD.MOV.U32 R58, RZ, RZ, R104 ;  /* 0x000000ffff3aa224 */ /* 0x001fc400078e0068 */
[----:B-1----:R-:W-:Y:S01]  /*1f6c0*/  @!P2 IMAD.MOV.U32 R59, RZ, RZ, R107 ;  /* 0x000000ffff3ba224 */ /* 0x002fe200078e006b */
[----:B------:R-:W4:Y:S04]  /*1f6d0*/  LDL.LU R104, [R1+0x324] ;  /* 0x0003240001687983 */ /* 0x000f280000300800 */
[----:B------:R-:W4:Y:S04]  /*1f6e0*/  LDL.LU R107, [R1+0x32c] ;  /* 0x00032c00016b7983 */ /* 0x000f280000300800 */
[----:B------:R0:W4:Y:S02]  /*1f6f0*/  @!P2 LDG.E.U8 R55, desc[UR18][R58.64] ;  /* 0x000000123a37a981 */ /* 0x000124000c1e1100 */
[----:B0-----:R-:W-:-:S02]  /*1f700*/  @!P2 IMAD.MOV.U32 R59, RZ, RZ, R103 ;  /* 0x000000ffff3ba224 */ /* 0x001fc400078e0067 */
[----:B------:R-:W4:Y:S01]  /*1f710*/  LDL.LU R103, [R1+0x334] ;  /* 0x0003340001677983 */ /* 0x000f220000300800 */
[----:B------:R-:W-:Y:S01]  /*1f720*/  PRMT R56, RZ, 0x7610, R56 ;  /* 0x00007610ff387816 */ /* 0x000fe20000000038 */
[----:B------:R-:W-:Y:S01]  /*1f730*/  @!P2 IMAD.MOV.U32 R58, RZ, RZ, R101 ;  /* 0x000000ffff3aa224 */ /* 0x000fe200078e0065 */
[----:B------:R-:W-:Y:S01]  /*1f740*/  IADD3 R102, P3, PT, R36, R102, RZ ;  /* 0x0000006624667210 */ /* 0x000fe20007f7e0ff */
[----:B------:R-:W4:Y:S01]  /*1f750*/  LDL.LU R101, [R1+0x370] ;  /* 0x0003700001657983 */ /* 0x000f220000300800 */
[----:B------:R-:W-:-:S03]  /*1f760*/  PRMT R57, RZ, 0x7610, R57 ;  /* 0x00007610ff397816 */ /* 0x000fc60000000039 */
[----:B------:R0:W4:Y:S01]  /*1f770*/  @!P2 LDG.E.U8 R56, desc[UR18][R58.64] ;  /* 0x000000123a38a981 */ /* 0x000122000c1e1100 */
[----:B------:R-:W-:Y:S02]  /*1f780*/  PRMT R60, RZ, 0x7610, R60 ;  /* 0x00007610ff3c7816 */ /* 0x000fe4000000003c */
[C---:B------:R-:W-:Y:S02]  /*1f790*/  IADD3 R99, P5, PT, R36.reuse, R99, RZ ;  /* 0x0000006324637210 */ /* 0x040fe40007fbe0ff */
[----:B------:R-:W-:-:S03]  /*1f7a0*/  IADD3 R108, P4, PT, R36, R108, RZ ;  /* 0x0000006c246c7210 */ /* 0x000fc60007f9e0ff */
[----:B------:R1:W-:Y:S01]  /*1f7b0*/  STL [R1+0x2f0], R99 ;  /* 0x0002f06301007387 */ /* 0x0003e20000100800 */
[----:B0-----:R-:W-:-:S03]  /*1f7c0*/  @!P2 IMAD.MOV.U32 R58, RZ, RZ, R99 ;  /* 0x000000ffff3aa224 */ /* 0x001fc600078e0063 */
[----:B------:R-:W-:Y:S01]  /*1f7d0*/  STL [R1+0x300], R102 ;  /* 0x0003006601007387 */ /* 0x000fe20000100800 */
[----:B------:R-:W-:-:S03]  /*1f7e0*/  IMAD.X R109, R38, 0x1, R109, P5 ;  /* 0x00000001266d7824 */ /* 0x000fc600028e066d */
[----:B------:R-:W-:Y:S01]  /*1f7f0*/  STL [R1+0x2f8], R108 ;  /* 0x0002f86c01007387 */ /* 0x000fe20000100800 */
[----:B------:R-:W-:-:S03]  /*1f800*/  IMAD.X R113, R38, 0x1, R113, P4 ;  /* 0x0000000126717824 */ /* 0x000fc600020e0671 */
[----:B------:R0:W-:Y:S01]  /*1f810*/  STL [R1+0x2ec], R109 ;  /* 0x0002ec6d01007387 */ /* 0x0001e20000100800 */
[----:B------:R-:W-:-:S03]  /*1f820*/  @!P2 IMAD.MOV.U32 R59, RZ, RZ, R109 ;  /* 0x000000ffff3ba224 */ /* 0x000fc600078e006d */
[----:B------:R3:W-:Y:S04]  /*1f830*/  STL [R1+0x2f4], R113 ;  /* 0x0002f47101007387 */ /* 0x0007e80000100800 */
[----:B-1----:R-:W4:Y:S04]  /*1f840*/  LDL.LU R99, [R1+0x340] ;  /* 0x0003400001637983 */ /* 0x002f280000300800 */
[----:B0-----:R-:W4:Y:S01]  /*1f850*/  LDL.LU R109, [R1+0x368] ;  /* 0x00036800016d7983 */ /* 0x001f220000300800 */
[----:B---3--:R-:W-:-:S03]  /*1f860*/  IMAD.X R106, R38, 0x1, R106, P3 ;  /* 0x00000001266a7824 */ /* 0x008fc600018e066a */
[----:B------:R0:W3:Y:S04]  /*1f870*/  @!P2 LDG.E.U8 R57, desc[UR18][R58.64] ;  /* 0x000000123a39a981 */ /* 0x0000e8000c1e1100 */
[----:B------:R1:W-:Y:S01]  /*1f880*/  STL [R1+0x2fc], R106 ;  /* 0x0002fc6a01007387 */ /* 0x0003e20000100800 */
[----:B0-----:R-:W-:Y:S02]  /*1f890*/  @!P2 IMAD.MOV.U32 R58, RZ, RZ, R108 ;  /* 0x000000ffff3aa224 */ /* 0x001fe400078e006c */
[----:B------:R-:W-:Y:S01]  /*1f8a0*/  @!P2 IMAD.MOV.U32 R59, RZ, RZ, R113 ;  /* 0x000000ffff3ba224 */ /* 0x000fe200078e0071 */
[----:B------:R-:W3:Y:S04]  /*1f8b0*/  LDL.LU R108, [R1+0x33c] ;  /* 0x00033c00016c7983 */ /* 0x000ee80000300800 */
[----:B------:R-:W3:Y:S04]  /*1f8c0*/  LDL.LU R113, [R1+0x364] ;  /* 0x0003640001717983 */ /* 0x000ee80000300800 */
[----:B------:R0:W3:Y:S02]  /*1f8d0*/  @!P2 LDG.E.U8 R60, desc[UR18][R58.64] ;  /* 0x000000123a3ca981 */ /* 0x0000e4000c1e1100 */
[----:B0-----:R-:W-:-:S02]  /*1f8e0*/  @!P2 IMAD.MOV.U32 R59, RZ, RZ, R106 ;  /* 0x000000ffff3ba224 */ /* 0x001fc400078e006a */
[----:B-1----:R-:W3:Y:S01]  /*1f8f0*/  LDL.LU R106, [R1+0x36c] ;  /* 0x00036c00016a7983 */ /* 0x002ee20000300800 */
[----:B------:R-:W-:Y:S01]  /*1f900*/  PRMT R61, RZ, 0x7610, R61 ;  /* 0x00007610ff3d7816 */ /* 0x000fe2000000003d */
[----:B------:R-:W-:Y:S01]  /*1f910*/  @!P2 IMAD.MOV.U32 R58, RZ, RZ, R102 ;  /* 0x000000ffff3aa224 */ /* 0x000fe200078e0066 */
[----:B--2---:R-:W-:Y:S01]  /*1f920*/  IADD3 R100, P3, PT, R36, R100, RZ ;  /* 0x0000006424647210 */ /* 0x004fe20007f7e0ff */
[----:B------:R-:W2:Y:S01]  /*1f930*/  LDL.LU R102, [R1+0x3a8] ;  /* 0x0003a80001667983 */ /* 0x000ea20000300800 */
[----:B------:R-:W-:-:S03]  /*1f940*/  PRMT R62, RZ, 0x7610, R62 ;  /* 0x00007610ff3e7816 */ /* 0x000fc6000000003e */
[----:B------:R0:W2:Y:S01]  /*1f950*/  @!P2 LDG.E.U8 R61, desc[UR18][R58.64] ;  /* 0x000000123a3da981 */ /* 0x0000a2000c1e1100 */
[----:B------:R-:W-:Y:S02]  /*1f960*/  PRMT R63, RZ, 0x7610, R63 ;  /* 0x00007610ff3f7816 */ /* 0x000fe4000000003f */
[C---:B----4-:R-:W-:Y:S02]  /*1f970*/  IADD3 R98, P5, PT, R36.reuse, R98, RZ ;  /* 0x0000006224627210 */ /* 0x050fe40007fbe0ff */
[----:B------:R-:W-:-:S03]  /*1f980*/  IADD3 R105, P4, PT, R36, R105, RZ ;  /* 0x0000006924697210 */ /* 0x000fc60007f9e0ff */
[----:B------:R1:W-:Y:S01]  /*1f990*/  STL [R1+0x328], R98 ;  /* 0x0003286201007387 */ /* 0x0003e20000100800 */
[----:B0-----:R-:W-:-:S03]  /*1f9a0*/  @!P2 IMAD.MOV.U32 R58, RZ, RZ, R98 ;  /* 0x000000ffff3aa224 */ /* 0x001fc600078e0062 */
[----:B------:R-:W-:Y:S04]  /*1f9b0*/  STL [R1+0x338], R100 ;  /* 0x0003386401007387 */ /* 0x000fe80000100800 */
[----:B------:R-:W-:Y:S01]  /*1f9c0*/  STL [R1+0x330], R105 ;  /* 0x0003306901007387 */ /* 0x000fe20000100800 */
[C---:B------:R-:W-:Y:S02]  /*1f9d0*/  IMAD.X R104, R38.reuse, 0x1, R104, P5 ;  /* 0x0000000126687824 */ /* 0x040fe400028e0668 */
[----:B------:R-:W-:-:S03]  /*1f9e0*/  IMAD.X R107, R38, 0x1, R107, P4 ;  /* 0x00000001266b7824 */ /* 0x000fc600020e066b */
[----:B------:R0:W-:Y:S01]  /*1f9f0*/  STL [R1+0x324], R104 ;  /* 0x0003246801007387 */ /* 0x0001e20000100800 */
[----:B------:R-:W-:-:S03]  /*1fa00*/  @!P2 IMAD.MOV.U32 R59, RZ, RZ, R104 ;  /* 0x000000ffff3ba224 */ /* 0x000fc600078e0068 */
[----:B------:R4:W-:Y:S04]  /*1fa10*/  STL [R1+0x32c], R107 ;  /* 0x00032c6b01007387 */ /* 0x0009e80000100800 */
[----:B-1----:R-:W2:Y:S04]  /*1fa20*/  LDL.LU R98, [R1+0x378] ;  /* 0x0003780001627983 */ /* 0x002ea80000300800 */
[----:B0-----:R-:W2:Y:S01]  /*1fa30*/  LDL.LU R104, [R1+0x380] ;  /* 0x0003800001687983 */ /* 0x001ea20000300800 */
[----:B------:R-:W-:-:S03]  /*1fa40*/  IMAD.X R103, R38, 0x1, R103, P3 ;  /* 0x0000000126677824 */ /* 0x000fc600018e0667 */
[----:B------:R0:W2:Y:S04]  /*1fa50*/  @!P2 LDG.E.U8 R62, desc[UR18][R58.64] ;  /* 0x000000123a3ea981 */ /* 0x0000a8000c1e1100 */
[----:B------:R1:W-:Y:S01]  /*1fa60*/  STL [R1+0x334], R103 ;  /* 0x0003346701007387 */ /* 0x0003e20000100800 */
[----:B0-----:R-:W-:-:S03]  /*1fa70*/  @!P2 IMAD.MOV.U32 R58, RZ, RZ, R105 ;  /* 0x000000ffff3aa224 */ /* 0x001fc600078e0069 */
[----:B------:R-:W2:Y:S01]  /*1fa80*/  LDL.LU R105, [R1+0x374] ;  /* 0x0003740001697983 */ /* 0x000ea20000300800 */
[----:B------:R-:W-:-:S03]  /*1fa90*/  @!P2 IMAD.MOV.U32 R59, RZ, RZ, R107 ;  /* 0x000000ffff3ba224 */ /* 0x000fc600078e006b */
[----:B----4-:R-:W4:Y:S04]  /*1faa0*/  LDL.LU R107, [R1+0x37c] ;  /* 0x00037c00016b7983 */ /* 0x010f280000300800 */
[----:B------:R0:W4:Y:S01]  /*1fab0*/  @!P2 LDG.E.U8 R63, desc[UR18][R58.64] ;  /* 0x000000123a3fa981 */ /* 0x000122000c1e1100 */
[----:B------:R-:W-:Y:S02]  /*1fac0*/  PRMT R64, RZ, 0x7610, R64 ;  /* 0x00007610ff407816 */ /* 0x000fe40000000040 */
[----:B------:R-:W-:Y:S01]  /*1fad0*/  IADD3 R101, P3, PT, R36, R101, RZ ;  /* 0x0000006524657210 */ /* 0x000fe20007f7e0ff */
[----:B0-----:R-:W-:Y:S02]  /*1fae0*/  @!P2 IMAD.MOV.U32 R59, RZ, RZ, R103 ;  /* 0x000000ffff3ba224 */ /* 0x001fe400078e0067 */
[----:B-1----:R-:W4:Y:S01]  /*1faf0*/  LDL.LU R103, [R1+0x3a4] ;  /* 0x0003a40001677983 */ /* 0x002f220000300800 */
[----:B------:R-:W-:-:S03]  /*1fb00*/  @!P2 IMAD.MOV.U32 R58, RZ, RZ, R100 ;  /* 0x000000ffff3aa224 */ /* 0x000fc600078e0064 */
        /* <DEDUP_REMOVED lines=8> */
[----:B------:R-:W-:Y:S04]  /*1fb90*/  STL [R1+0x370], R101 ;  /* 0x0003706501007387 */ /* 0x000fe80000100800 */
[----:B------:R-:W-:Y:S01]  /*1fba0*/  STL [R1+0x368], R109 ;  /* 0x0003686d01007387 */ /* 0x000fe20000100800 */
[C---:B---3--:R-:W-:Y:S02]  /*1fbb0*/  IMAD.X R108, R38.reuse, 0x1, R108, P5 ;  /* 0x00000001266c7824 */ /* 0x048fe400028e066c */
[----:B------:R-:W-:-:S03]  /*1fbc0*/  IMAD.X R113, R38, 0x1, R113, P4 ;  /* 0x0000000126717824 */ /* 0x000fc600020e0671 */
[----:B------:R0:W-:Y:S01]  /*1fbd0*/  STL [R1+0x33c], R108 ;  /* 0x00033c6c01007387 */ /* 0x0001e20000100800 */
[----:B------:R-:W-:-:S03]  /*1fbe0*/  @!P2 IMAD.MOV.U32 R59, RZ, RZ, R108 ;  /* 0x000000ffff3ba224 */ /* 0x000fc600078e006c */
[----:B------:R3:W-:Y:S04]  /*1fbf0*/  STL [R1+0x364], R113 ;  /* 0x0003647101007387 */ /* 0x0007e80000100800 */
[----:B-1----:R-:W4:Y:S04]  /*1fc00*/  LDL.LU R99, [R1+0x3b0] ;  /* 0x0003b00001637983 */ /* 0x002f280000300800 */
[----:B0-----:R-:W4:Y:S01]  /*1fc10*/  LDL.LU R108, [R1+0x3b8] ;  /* 0x0003b800016c7983 */ /* 0x001f220000300800 */
[----:B------:R-:W-:-:S03]  /*1fc20*/  IMAD.X R106, R38, 0x1, R106, P3 ;  /* 0x00000001266a7824 */ /* 0x000fc600018e066a */
[----:B------:R0:W4:Y:S04]  /*1fc30*/  @!P2 LDG.E.U8 R65, desc[UR18][R58.64] ;  /* 0x000000123a41a981 */ /* 0x000128000c1e1100 */
[----:B------:R1:W-:Y:S01]  /*1fc40*/  STL [R1+0x36c], R106 ;  /* 0x00036c6a01007387 */ /* 0x0003e20000100800 */
[----:B0-----:R-:W-:Y:S02]  /*1fc50*/  @!P2 IMAD.MOV.U32 R58, RZ, RZ, R109 ;  /* 0x000000ffff3aa224 */ /* 0x001fe400078e006d */
[----:B------:R-:W-:Y:S01]  /*1fc60*/  @!P2 IMAD.MOV.U32 R59, RZ, RZ, R113 ;  /* 0x000000ffff3ba224 */ /* 0x000fe200078e0071 */
[----:B------:R-:W4:Y:S04]  /*1fc70*/  LDL.LU R109, [R1+0x3ac] ;  /* 0x0003ac00016d7983 */ /* 0x000f280000300800 */
[----:B---3--:R-:W3:Y:S04]  /*1fc80*/  LDL.LU R113, [R1+0x3b4] ;  /* 0x0003b40001717983 */ /* 0x008ee80000300800 */
        /* <DEDUP_REMOVED lines=10> */
[C---:B------:R-:W-:Y:S02]  /*1fd30*/  IADD3 R98, P5, PT, R36.reuse, R98, RZ ;  /* 0x0000006224627210 */ /* 0x040fe40007fbe0ff */
[----:B------:R-:W-:-:S03]  /*1fd40*/  IADD3 R104, P4, PT, R36, R104, RZ ;  /* 0x0000006824687210 */ /* 0x000fc60007f9e0ff */
[----:B0-----:R-:W-:Y:S01]  /*1fd50*/  @!P2 IMAD.MOV.U32 R58, RZ, RZ, R98 ;  /* 0x000000ffff3aa224 */ /* 0x001fe200078e0062 */
[----:B------:R0:W-:Y:S04]  /*1fd60*/  STL [R1+0x378], R98 ;  /* 0x0003786201007387 */ /* 0x0001e80000100800 */
[----:B------:R-:W-:Y:S01]  /*1fd70*/  STL [R1+0x3a8], R102 ;  /* 0x0003a86601007387 */ /* 0x000fe20000100800 */
[----:B------:R-:W-:-:S04]  /*1fd80*/  IMAD.X R105, R38, 0x1, R105, P5 ;  /* 0x0000000126697824 */ /* 0x000fc800028e0669 */
[----:B------:R-:W-:Y:S02]  /*1fd90*/  @!P2 IMAD.MOV.U32 R59, RZ, RZ, R105 ;  /* 0x000000ffff3ba224 */ /* 0x000fe400078e0069 */
[C---:B----4-:R-:W-:Y:S01]  /*1fda0*/  IMAD.X R107, R38.reuse, 0x1, R107, P4 ;  /* 0x00000001266b7824 */ /* 0x050fe200020e066b */
[----:B------:R-:W-:Y:S04]  /*1fdb0*/  STL [R1+0x380], R104 ;  /* 0x0003806801007387 */ /* 0x000fe80000100800 */
[----:B------:R1:W4:Y:S04]  /*1fdc0*/  @!P2 LDG.E.U8 R68, desc[UR18][R58.64] ;  /* 0x000000123a44a981 */ /* 0x000328000c1e1100 */
[----:B------:R0:W-:Y:S04]  /*1fdd0*/  STL [R1+0x374], R105 ;  /* 0x0003746901007387 */ /* 0x0001e80000100800 */
[----:B------:R0:W-:Y:S01]  /*1fde0*/  STL [R1+0x37c], R107 ;  /* 0x00037c6b01007387 */ /* 0x0001e20000100800 */
[----:B------:R-:W-:-:S02]  /*1fdf0*/  IMAD.X R103, R38, 0x1, R103, P3 ;  /* 0x0000000126677824 */ /* 0x000fc400018e0667 */
[----:B-1----:R-:W-:Y:S01]  /*1fe00*/  @!P2 IMAD.MOV.U32 R58, RZ, RZ, R104 ;  /* 0x000000ffff3aa224 */ /* 0x002fe200078e0068 */
[----:B0-----:R-:W4:Y:S01]  /*1fe10*/  LDL.LU R98, [R1+0x3e8] ;  /* 0x0003e80001627983 */ /* 0x001f220000300800 */
[----:B------:R-:W-:-:S03]  /*1fe20*/  @!P2 IMAD.MOV.U32 R59, RZ, RZ, R107 ;  /* 0x000000ffff3ba224 */ /* 0x000fc600078e006b */
[----:B------:R-:W4:Y:S04]  /*1fe30*/  LDL.LU R105, [R1+0x3f0] ;  /* 0x0003f00001697983 */ /* 0x000f280000300800 */
[----:B------:R0:W4:Y:S04]  /*1fe40*/  @!P2 LDG.E.U8 R69, desc[UR18][R58.64] ;  /* 0x000000123a45a981 */ /* 0x000128000c1e1100 */
[----:B------:R1:W-:Y:S01]  /*1fe50*/  STL [R1+0x3a4], R103 ;  /* 0x0003a46701007387 */ /* 0x0003e20000100800 */
[----:B0-----:R-:W-:-:S03]  /*1fe60*/  @!P2 IMAD.MOV.U32 R58, RZ, RZ, R102 ;  /* 0x000000ffff3aa224 */ /* 0x001fc600078e0066 */
[----:B------:R-:W4:Y:S04]  /*1fe70*/  LDL.LU R102, [R1+0x3e4] ;  /* 0x0003e40001667983 */ /* 0x000f280000300800 */
[----:B------:R-:W4:Y:S01]  /*1fe80*/  LDL.LU R107, [R1+0x3ec] ;  /* 0x0003ec00016b7983 */ /* 0x000f220000300800 */
[----:B------:R-:W-:-:S03]  /*1fe90*/  @!P2 IMAD.MOV.U32 R59, RZ, RZ, R103 ;  /* 0x000000ffff3ba224 */ /* 0x000fc600078e0067 */
[----:B-1----:R-:W4:Y:S01]  /*1fea0*/  LDL.LU R103, [R1+0x3f4] ;  /* 0x0003f40001677983 */ /* 0x002f220000300800 */
[----:B------:R-:W-:Y:S02]  /*1feb0*/  PRMT R70, RZ, 0x7610, R70 ;  /* 0x00007610ff467816 */ /* 0x000fe40000000046 */
        /* <DEDUP_REMOVED lines=11> */
[C---:B------:R-:W-:Y:S02]  /*1ff70*/  IMAD.X R109, R38.reuse, 0x1, R109, P5 ;  /* 0x00000001266d7824 */ /* 0x040fe400028e066d */
[----:B---3--:R-:W-:-:S03]  /*1ff80*/  IMAD.X R113, R38, 0x1, R113, P4 ;  /* 0x0000000126717824 */ /* 0x008fc600020e0671 */
        /* <DEDUP_REMOVED lines=32> */
[----:B------:R-:W-:Y:S02]  /*20190*/  @!P2 IMAD.MOV.U32 R59, RZ, RZ, R102 ;  /* 0x000000ffff3ba224 */ /* 0x000fe400078e0066 */
[----:B------:R-:W-:Y:S01]  /*201a0*/  IMAD.X R103, R38, 0x1, R103, P3 ;  /* 0x0000000126677824 */ /* 0x000fe200018e0667 */
[----:B------:R4:W-:Y:S04]  /*201b0*/  STL [R1+0x3ec], R107 ;  /* 0x0003ec6b01007387 */ /* 0x0009e80000100800 */
[----:B-1----:R-:W2:Y:S04]  /*201c0*/  LDL.LU R98, [R1+0x438] ;  /* 0x0004380001627983 */ /* 0x002ea80000300800 */
[----:B------:R1:W2:Y:S04]  /*201d0*/  @!P2 LDG.E.U8 R74, desc[UR18][R58.64] ;  /* 0x000000123a4aa981 */ /* 0x0002a8000c1e1100 */
[----:B0-----:R-:W2:Y:S04]  /*201e0*/  LDL.LU R102, [R1+0x440] ;  /* 0x0004400001667983 */ /* 0x001ea80000300800 */
[----:B------:R0:W-:Y:S01]  /*201f0*/  STL [R1+0x3f4], R103 ;  /* 0x0003f46701007387 */ /* 0x0001e20000100800 */
[----:B-1----:R-:W-:-:S02]  /*20200*/  @!P2 IMAD.MOV.U32 R58, RZ, RZ, R105 ;  /* 0x000000ffff3aa224 */ /* 0x002fc400078e0069 */
[----:B------:R-:W-:Y:S02]  /*20210*/  @!P2 IMAD.MOV.U32 R59, RZ, RZ, R107 ;  /* 0x000000ffff3ba224 */ /* 0x000fe400078e006b */
[----:B----4-:R-:W4:Y:S04]  /*20220*/  LDL.LU R107, [R1+0x434] ;  /* 0x00043400016b7983 */ /* 0x010f280000300800 */
[----:B------:R1:W4:Y:S04]  /*20230*/  @!P2 LDG.E.U8 R75, desc[UR18][R58.64] ;  /* 0x000000123a4ba981 */ /* 0x000328000c1e1100 */
[----:B------:R-:W4:Y:S01]  /*20240*/  LDL.LU R105, [R1+0x43c] ;  /* 0x00043c0001697983 */ /* 0x000f220000300800 */
[----:B-1----:R-:W-:-:S03]  /*20250*/  @!P2 IMAD.MOV.U32 R59, RZ, RZ, R103 ;  /* 0x000000ffff3ba224 */ /* 0x002fc600078e0067 */
[----:B0-----:R-:W4:Y:S01]  /*20260*/  LDL.LU R103, [R1+0x464] ;  /* 0x0004640001677983 */ /* 0x001f220000300800 */
[----:B------:R-:W-:Y:S01]  /*20270*/  @!P2 IMAD.MOV.U32 R58, RZ, RZ, R101 ;  /* 0x000000ffff3aa224 */ /* 0x000fe200078e0065 */
[----:B------:R-:W-:Y:S02]  /*20280*/  IADD3 R104, P3, PT, R36, R104, RZ ;  /* 0x0000006824687210 */ /* 0x000fe40007f7e0ff */
[----:B------:R-:W4:Y:S01]  /*20290*/  LDL.LU R101, [R1+0x4e8] ;  /* 0x0004e80001657983 */ /* 0x000f220000300800 */
[----:B------:R-:W-:-:S03]  /*202a0*/  PRMT R77, RZ, 0x7610, R77 ;  /* 0x00007610ff4d7816 */ /* 0x000fc6000000004d */
[----:B------:R0:W4:Y:S01]  /*202b0*/  @!P2 LDG.E.U8 R76, desc[UR18][R58.64] ;  /* 0x000000123a4ca981 */ /* 0x000122000c1e1100 */
[-C--:B------:R-:W-:Y:S02]  /*202c0*/  @!P2 LOP3.LUT R83, R83, R82.reuse, RZ, 0x3c, !PT ;  /* 0x000000525353a212 */ /* 0x080fe400078e3cff */
[----:B------:R-:W-:Y:S02]  /*202d0*/  PRMT R78, RZ, 0x7610, R78 ;  /* 0x00007610ff4e7816 */ /* 0x000fe4000000004e */
[C---:B------:R-:W-:Y:S02]  /*202e0*/  @!P2 LOP3.LUT R82, R83.reuse, R82, RZ, 0x3c, !PT ;  /* 0x000000525352a212 */ /* 0x040fe400078e3cff */
[----:B------:R-:W-:Y:S02]  /*202f0*/  PRMT R84, RZ, 0x7610, R84 ;  /* 0x00007610ff547816 */ /* 0x000fe40000000054 */
[----:B------:R-:W-:-:S05]  /*20300*/  @!P2 LOP3.LUT R83, R83, R82, RZ, 0x3c, !PT ;  /* 0x000000525353a212 */ /* 0x000fca00078e3cff */
[----:B------:R-:W4:Y:S01]  /*20310*/  @!P2 LDG.E.U8 R84, desc[UR18][R82.64] ;  /* 0x000000125254a981 */ /* 0x000f22000c1e1100 */
[C---:B------:R-:W-:Y:S02]  /*20320*/  IADD3 R99, P5, PT, R36.reuse, R99, RZ ;  /* 0x0000006324637210 */ /* 0x040fe40007fbe0ff */
[----:B------:R-:W-:-:S03]  /*20330*/  IADD3 R109, P4, PT, R36, R109, RZ ;  /* 0x0000006d246d7210 */ /* 0x000fc60007f9e0ff */
[----:B------:R-:W-:Y:S01]  /*20340*/  STL [R1+0x400], R99 ;  /* 0x0004006301007387 */ /* 0x000fe20000100800 */
[----:B0-----:R-:W-:-:S03]  /*20350*/  @!P2 IMAD.MOV.U32 R58, RZ, RZ, R99 ;  /* 0x000000ffff3aa224 */ /* 0x001fc600078e0063 */
[----:B------:R-:W-:Y:S04]  /*20360*/  STL [R1+0x430], R104 ;  /* 0x0004306801007387 */ /* 0x000fe80000100800 */
[----:B------:R-:W-:Y:S01]  /*20370*/  STL [R1+0x428], R109 ;  /* 0x0004286d01007387 */ /* 0x000fe20000100800 */
[C---:B------:R-:W-:Y:S02]  /*20380*/  IMAD.X R108, R38.reuse, 0x1, R108, P5 ;  /* 0x00000001266c7824 */ /* 0x040fe400028e066c */
[----:B---3--:R-:W-:-:S03]  /*20390*/  IMAD.X R113, R38, 0x1, R113, P4 ;  /* 0x0000000126717824 */ /* 0x008fc600020e0671 */
[----:B------:R0:W-:Y:S01]  /*203a0*/  STL [R1+0x3fc], R108 ;  /* 0x0003fc6c01007387 */ /* 0x0001e20000100800 */
[----:B------:R-:W-:-:S03]  /*203b0*/  @!P2 IMAD.MOV.U32 R59, RZ, RZ, R108 ;  /* 0x000000ffff3ba224 */ /* 0x000fc600078e006c */
[----:B------:R-:W-:Y:S04]  /*203c0*/  STL [R1+0x424], R113 ;  /* 0x0004247101007387 */ /* 0x000fe80000100800 */
[----:B------:R1:W3:Y:S04]  /*203d0*/  @!P2 LDG.E.U8 R77, desc[UR18][R58.64] ;  /* 0x000000123a4da981 */ /* 0x0002e8000c1e1100 */
[----:B0-----:R-:W3:Y:S01]  /*203e0*/  LDL.LU R108, [R1+0x470] ;  /* 0x00047000016c7983 */ /* 0x001ee20000300800 */
[----:B------:R-:W-:-:S03]  /*203f0*/  IMAD.X R106, R38, 0x1, R106, P3 ;  /* 0x00000001266a7824 */ /* 0x000fc600018e066a */
[----:B------:R-:W3:Y:S01]  /*20400*/  LDL.LU R99, [R1+0x4a8] ;  /* 0x0004a80001637983 */ /* 0x000ee20000300800 */
[----:B-1----:R-:W-:Y:S02]  /*20410*/  @!P2 IMAD.MOV.U32 R58, RZ, RZ, R109 ;  /* 0x000000ffff3aa224 */ /* 0x002fe400078e006d */
[----:B------:R-:W-:Y:S01]  /*20420*/  @!P2 IMAD.MOV.U32 R59, RZ, RZ, R113 ;  /* 0x000000ffff3ba224 */ /* 0x000fe200078e0071 */
[----:B------:R0:W-:Y:S04]  /*20430*/  STL [R1+0x42c], R106 ;  /* 0x00042c6a01007387 */ /* 0x0001e80000100800 */
[----:B------:R-:W3:Y:S04]  /*20440*/  LDL.LU R109, [R1+0x46c] ;  /* 0x00046c00016d7983 */ /* 0x000ee80000300800 */
[----:B------:R1:W3:Y:S02]  /*20450*/  @!P2 LDG.E.U8 R78, desc[UR18][R58.64] ;  /* 0x000000123a4ea981 */ /* 0x0002e4000c1e1100 */
[----:B-1----:R-:W-:-:S02]  /*20460*/  @!P2 IMAD.MOV.U32 R59, RZ, RZ, R106 ;  /* 0x000000ffff3ba224 */ /* 0x002fc400078e006a */
[----:B------:R-:W-:Y:S01]  /*20470*/  @!P2 IMAD.MOV.U32 R58, RZ, RZ, R104 ;  /* 0x000000ffff3aa224 */ /* 0x000fe200078e0068 */
[----:B0-----:R-:W3:Y:S04]  /*20480*/  LDL.LU R106, [R1+0x4a4] ;  /* 0x0004a400016a7983 */ /* 0x001ee80000300800 */
[----:B------:R-:W3:Y:S01]  /*20490*/  LDL.LU R104, [R1+0x4e4] ;  /* 0x0004e40001687983 */ /* 0x000ee20000300800 */
[----:B------:R-:W-:Y:S02]  /*204a0*/  PRMT R79, RZ, 0x7610, R79 ;  /* 0x00007610ff4f7816 */ /* 0x000fe4000000004f */
[----:B--2---:R-:W-:Y:S02]  /*204b0*/  IADD3 R100, P3, PT, R36, R100, RZ ;  /* 0x0000006424647210 */ /* 0x004fe40007f7e0ff */
[----:B------:R-:W-:-:S02]  /*204c0*/  PRMT R80, RZ, 0x7610, R80 ;  /* 0x00007610ff507816 */ /* 0x000fc40000000050 */
[----:B------:R0:W2:Y:S01]  /*204d0*/  @!P2 LDG.E.U8 R79, desc[UR18][R58.64] ;  /* 0x000000123a4fa981 */ /* 0x0000a2000c1e1100 */
[----:B------:R-:W-:Y:S02]  /*204e0*/  PRMT R81, RZ, 0x7610, R81 ;  /* 0x00007610ff517816 */ /* 0x000fe40000000051 */
[----:B------:R-:W-:Y:S02]  /*204f0*/  PRMT R82, RZ, 0x7610, R82 ;  /* 0x00007610ff527816 */ /* 0x000fe40000000052 */
[C---:B------:R-:W-:Y:S02]  /*20500*/  IADD3 R98, P5, PT, R36.reuse, R98, RZ ;  /* 0x0000006224627210 */ /* 0x040fe40007fbe0ff */
[----:B------:R-:W-:-:S03]  /*20510*/  IADD3 R102, P4, PT, R36, R102, RZ ;  /* 0x0000006624667210 */ /* 0x000fc60007f9e0ff */
[----:B------:R1:W-:Y:S01]  /*20520*/  STL [R1+0x438], R98 ;  /* 0x0004386201007387 */ /* 0x0003e20000100800 */
[----:B0-----:R-:W-:-:S03]  /*20530*/  @!P2 IMAD.MOV.U32 R58, RZ, RZ, R98 ;  /* 0x000000ffff3aa224 */ /* 0x001fc600078e0062 */
[----:B------:R-:W-:Y:S01]  /*20540*/  STL [R1+0x468], R100 ;  /* 0x0004686401007387 */ /* 0x000fe20000100800 */
[----:B----4-:R-:W-:-:S03]  /*20550*/  IMAD.X R107, R38, 0x1, R107, P5 ;  /* 0x00000001266b7824 */ /* 0x010fc600028e066b */
[----:B------:R-:W-:Y:S01]  /*20560*/  STL [R1+0x440], R102 ;  /* 0x0004406601007387 */ /* 0x000fe20000100800 */
[----:B------:R-:W-:Y:S02]  /*20570*/  @!P2 IMAD.MOV.U32 R59, RZ, RZ, R107 ;  /* 0x000000ffff3ba224 */ /* 0x000fe400078e006b */
[C---:B------:R-:W-:Y:S01]  /*20580*/  IMAD.X R105, R38.reuse, 0x1, R105, P4 ;  /* 0x0000000126697824 */ /* 0x040fe200020e0669 */
[----:B------:R-:W-:Y:S04]  /*20590*/  STL [R1+0x434], R107 ;  /* 0x0004346b01007387 */ /* 0x000fe80000100800 */
[----:B------:R0:W-:Y:S01]  /*205a0*/  STL [R1+0x43c], R105 ;  /* 0x00043c6901007387 */ /* 0x0001e20000100800 */
[----:B------:R-:W-:-:S03]  /*205b0*/  IMAD.X R103, R38, 0x1, R103, P3 ;  /* 0x0000000126677824 */ /* 0x000fc600018e0667 */
[----:B-1----:R-:W4:Y:S04]  /*205c0*/  LDL.LU R98, [R1+0x4b0] ;  /* 0x0004b00001627983 */ /* 0x002f280000300800 */
[----:B------:R1:W2:Y:S04]  /*205d0*/  @!P2 LDG.E.U8 R80, desc[UR18][R58.64] ;  /* 0x000000123a50a981 */ /* 0x0002a8000c1e1100 */
[----:B------:R0:W-:Y:S01]  /*205e0*/  STL [R1+0x464], R103 ;  /* 0x0004646701007387 */ /* 0x0001e20000100800 */
[----:B-1----:R-:W-:Y:S02]  /*205f0*/  @!P2 IMAD.MOV.U32 R58, RZ, RZ, R102 ;  /* 0x000000ffff3aa224 */ /* 0x002fe400078e0066 */
[----:B------:R-:W-:-:S02]  /*20600*/  @!P2 IMAD.MOV.U32 R59, RZ, RZ, R105 ;  /* 0x000000ffff3ba224 */ /* 0x000fc400078e0069 */
[----:B0-----:R-:W2:Y:S04]  /*20610*/  LDL.LU R105, [R1+0x520] ;  /* 0x0005200001697983 */ /* 0x001ea80000300800 */
[----:B------:R-:W2:Y:S04]  /*20620*/  LDL.LU R102, [R1+0x478] ;  /* 0x0004780001667983 */ /* 0x000ea80000300800 */
[----:B------:R0:W2:Y:S04]  /*20630*/  @!P2 LDG.E.U8 R81, desc[UR18][R58.64] ;  /* 0x000000123a51a981 */ /* 0x0000a8000c1e1100 */
[----:B------:R-:W2:Y:S01]  /*20640*/  LDL.LU R107, [R1+0x51c] ;  /* 0x00051c00016b7983 */ /* 0x000ea20000300800 */
[----:B0-----:R-:W-:-:S02]  /*20650*/  @!P2 IMAD.MOV.U32 R59, RZ, RZ, R103 ;  /* 0x000000ffff3ba224 */ /* 0x001fc400078e0067 */
[----:B------:R-:W-:Y:S01]  /*20660*/  @!P2 IMAD.MOV.U32 R58, RZ, RZ, R100 ;  /* 0x000000ffff3aa224 */ /* 0x000fe200078e0064 */
[----:B------:R-:W2:Y:S04]  /*20670*/  LDL.LU R103, [R1+0x474] ;  /* 0x0004740001677983 */ /* 0x000ea80000300800 */
[----:B------:R-:W2:Y:S01]  /*20680*/  LDL.LU R100, [R1+0x4ac] ;  /* 0x0004ac0001647983 */ /* 0x000ea20000300800 */
[----:B------:R-:W-:Y:S02]  /*20690*/  IADD3 R101, P3, PT, R36, R101, RZ ;  /* 0x0000006524657210 */ /* 0x000fe40007f7e0ff */
[----:B------:R-:W-:Y:S01]  /*206a0*/  PRMT R83, RZ, 0x7610, R83 ;  /* 0x00007610ff537816 */ /* 0x000fe20000000053 */
[----:B------:R0:W2:Y:S04]  /*206b0*/  @!P2 LDG.E.U8 R82, desc[UR18][R58.64] ;  /* 0x000000123a52a981 */ /* 0x0000a8000c1e1100 */
        /* <DEDUP_REMOVED lines=10> */
[----:B------:R1:W-:Y:S02]  /*20760*/  STS.U8 [R31+UR9+0xda00], R84 ;  /* 0x00da00541f007988 */ /* 0x0003e40008000009 */
[----:B-1----:R-:W-:-:S02]  /*20770*/  PRMT R84, RZ, 0x7610, R84 ;  /* 0x00007610ff547816 */ /* 0x002fc40000000054 */
[----:B------:R-:W-:Y:S01]  /*20780*/  STS.U8 [R31+UR9+0xd600], R116 ;  /* 0x00d600741f007988 */ /* 0x000fe20008000009 */
[C---:B---3--:R-:W-:Y:S02]  /*20790*/  IADD3 R108, P5, PT, R36.reuse, R108, RZ ;  /* 0x0000006c246c7210 */ /* 0x048fe40007fbe0ff */
[----:B------:R-:W-:-:S03]  /*207a0*/  IADD3 R99, P4, PT, R36, R99, RZ ;  /* 0x0000006324637210 */ /* 0x000fc60007f9e0ff */
[----:B0-----:R-:W-:Y:S01]  /*207b0*/  @!P2 IMAD.MOV.U32 R58, RZ, RZ, R108 ;  /* 0x000000ffff3aa224 */ /* 0x001fe200078e006c */
[----:B------:R-:W-:Y:S01]  /*207c0*/  STL [R1+0x470], R108 ;  /* 0x0004706c01007387 */ /* 0x000fe20000100800 */
[----:B------:R-:W-:-:S03]  /*207d0*/  IMAD.X R109, R38, 0x1, R109, P5 ;  /* 0x00000001266d7824 */ /* 0x000fc600028e066d */
[----:B------:R-:W-:Y:S01]  /*207e0*/  STL [R1+0x4e8], R101 ;  /* 0x0004e86501007387 */ /* 0x000fe20000100800 */
[----:B------:R-:W-:-:S03]  /*207f0*/  @!P2 IMAD.MOV.U32 R59, RZ, RZ, R109 ;  /* 0x000000ffff3ba224 */ /* 0x000fc600078e006d */
[----:B------:R0:W-:Y:S04]  /*20800*/  STL [R1+0x4a8], R99 ;  /* 0x0004a86301007387 */ /* 0x0001e80000100800 */
[----:B------:R-:W-:Y:S04]  /*20810*/  STL [R1+0x46c], R109 ;  /* 0x00046c6d01007387 */ /* 0x000fe80000100800 */
[----:B------:R1:W3:Y:S01]  /*20820*/  @!P2 LDG.E.U8 R83, desc[UR18][R58.64] ;  /* 0x000000123a53a981 */ /* 0x0002e2000c1e1100 */
[C---:B------:R-:W-:Y:S02]  /*20830*/  IMAD.X R106, R38.reuse, 0x1, R106, P4 ;  /* 0x00000001266a7824 */ /* 0x040fe400020e066a */
[----:B------:R-:W-:-:S03]  /*20840*/  IMAD.X R104, R38, 0x1, R104, P3 ;  /* 0x0000000126687824 */ /* 0x000fc600018e0668 */
[----:B------:R0:W-:Y:S01]  /*20850*/  STL [R1+0x4a4], R106 ;  /* 0x0004a46a01007387 */ /* 0x0001e20000100800 */
[----:B-1----:R-:W-:Y:S02]  /*20860*/  @!P2 IMAD.MOV.U32 R58, RZ, RZ, R99 ;  /* 0x000000ffff3aa224 */ /* 0x002fe400078e0063 */
[----:B------:R-:W-:Y:S01]  /*20870*/  @!P2 IMAD.MOV.U32 R59, RZ, RZ, R106 ;  /* 0x000000ffff3ba224 */ /* 0x000fe200078e006a */
[----:B------:R1:W-:Y:S04]  /*20880*/  STL [R1+0x4e4], R104 ;  /* 0x0004e46801007387 */ /* 0x0003e80000100800 */
[----:B0-----:R-:W3:Y:S04]  /*20890*/  LDL.LU R99, [R1+0x4f0] ;  /* 0x0004f00001637983 */ /* 0x001ee80000300800 */
[----:B------:R-:W3:Y:S04]  /*208a0*/  LDL.LU R115, [R1+0x248] ;  /* 0x0002480001737983 */ /* 0x000ee80000300800 */
[----:B------:R0:W3:Y:S04]  /*208b0*/  @!P2 LDG.E.U8 R84, desc[UR18][R58.64] ;  /* 0x000000123a54a981 */ /* 0x0000e8000c1e1100 */
[----:B------:R-:W3:Y:S01]  /*208c0*/  LDL.LU R113, [R1+0x4b8] ;  /* 0x0004b80001717983 */ /* 0x000ee20000300800 */
[----:B0-----:R-:W-:-:S03]  /*208d0*/  @!P2 IMAD.MOV.U32 R58, RZ, RZ, R101 ;  /* 0x000000ffff3aa224 */ /* 0x001fc600078e0065 */
[----:B------:R-:W3:Y:S04]  /*208e0*/  LDL.LU R101, [R1+0x4ec] ;  /* 0x0004ec0001657983 */ /* 0x000ee80000300800 */
[----:B------:R-:W3:Y:S01]  /*208f0*/  LDL.LU R116, [R1+0x244] ;  /* 0x0002440001747983 */ /* 0x000ee20000300800 */
[----:B------:R-:W-:-:S03]  /*20900*/  @!P2 IMAD.MOV.U32 R59, RZ, RZ, R104 ;  /* 0x000000ffff3ba224 */ /* 0x000fc600078e0068 */
[----:B------:R-:W3:Y:S04]  /*20910*/  LDL.LU R114, [R1+0x4b4] ;  /* 0x0004b40001727983 */ /* 0x000ee80000300800 */
[----:B------:R-:W3:Y:S04]  /*20920*/  LDL.LU R108, [R1+0x4f8] ;  /* 0x0004f800016c7983 */ /* 0x000ee80000300800 */
[----:B------:R-:W3:Y:S04]  /*20930*/  LDL.LU R106, [R1+0x23c] ;  /* 0x00023c00016a7983 */ /* 0x000ee80000300800 */
[----:B-1----:R-:W3:Y:S01]  /*20940*/  LDL.LU R104, [R1+0x480] ;  /* 0x0004800001687983 */ /* 0x002ee20000300800 */
[----:B------:R-:W-:-:S02]  /*20950*/  PRMT R85, RZ, 0x7610, R85 ;  /* 0x00007610ff557816 */ /* 0x000fc40000000055 */
[----:B------:R-:W-:-:S04]  /*20960*/  PRMT R87, RZ, 0x7610, R87 ;  /* 0x00007610ff577816 */ /* 0x000fc80000000057 */
[----:B------:R0:W3:Y:S01]  /*20970*/  @!P2 LDG.E.U8 R85, desc[UR18][R58.64] ;  /* 0x000000123a55a981 */ /* 0x0000e2000c1e1100 */
[----:B------:R-:W-:Y:S02]  /*20980*/  PRMT R86, RZ, 0x7610, R86 ;  /* 0x00007610ff567816 */ /* 0x000fe40000000056 */
[C---:B----4-:R-:W-:Y:S02]  /*20990*/  IADD3 R98, P4, PT, R36.reuse, R98, RZ ;  /* 0x0000006224627210 */ /* 0x050fe40007f9e0ff */
[C---:B--2---:R-:W-:Y:S02]  /*209a0*/  IADD3 R105, P3, PT, R36.reuse, R105, RZ ;  /* 0x0000006924697210 */ /* 0x044fe40007f7e0ff */
[----:B------:R-:W-:-:S03]  /*209b0*/  IADD3 R102, P5, PT, R36, R102, RZ ;  /* 0x0000006624667210 */ /* 0x000fc60007fbe0ff */
[----:B------:R-:W-:Y:S04]  /*209c0*/  STL [R1+0x520], R105 ;  /* 0x0005206901007387 */ /* 0x000fe80000100800 */
[----:B------:R-:W-:Y:S01]  /*209d0*/  STL [R1+0x4b0], R98 ;  /* 0x0004b06201007387 */ /* 0x000fe20000100800 */
[----:B------:R-:W-:-:S03]  /*209e0*/  IMAD.X R107, R38, 0x1, R107, P3 ;  /* 0x00000001266b7824 */ /* 0x000fc600018e066b */
[----:B------:R-:W-:Y:S04]  /*209f0*/  STL [R1+0x478], R102 ;  /* 0x0004786601007387 */ /* 0x000fe80000100800 */
[----:B------:R1:W-:Y:S01]  /*20a00*/  STL [R1+0x51c], R107 ;  /* 0x00051c6b01007387 */ /* 0x0003e20000100800 */
[C---:B------:R-:W-:Y:S02]  /*20a10*/  IMAD.X R103, R38.reuse, 0x1, R103, P5 ;  /* 0x0000000126677824 */ /* 0x040fe400028e0667 */
[----:B------:R-:W-:-:S03]  /*20a20*/  IMAD.X R100, R38, 0x1, R100, P4 ;  /* 0x0000000126647824 */ /* 0x000fc600020e0664 */
[----:B------:R2:W-:Y:S04]  /*20a30*/  STL [R1+0x474], R103 ;  /* 0x0004746701007387 */ /* 0x0005e80000100800 */
[----:B------:R4:W-:Y:S04]  /*20a40*/  STL [R1+0x4ac], R100 ;  /* 0x0004ac6401007387 */ /* 0x0009e80000100800 */
[----:B------:R-:W3:Y:S01]  /*20a50*/  LDL.LU R109, [R1+0x4f4] ;  /* 0x0004f400016d7983 */ /* 0x000ee20000300800 */
[----:B0-----:R-:W-:Y:S02]  /*20a60*/  @!P2 IMAD.MOV.U32 R58, RZ, RZ, R105 ;  /* 0x000000ffff3aa224 */ /* 0x001fe400078e0069 */
[----:B------:R-:W-:-:S02]  /*20a70*/  @!P2 IMAD.MOV.U32 R59, RZ, RZ, R107 ;  /* 0x000000ffff3ba224 */ /* 0x000fc400078e006b */
[----:B-1----:R-:W3:Y:S04]  /*20a80*/  LDL.LU R107, [R1+0x238] ;  /* 0x00023800016b7983 */ /* 0x002ee80000300800 */
[----:B------:R0:W3:Y:S04]  /*20a90*/  @!P2 LDG.E.U8 R87, desc[UR18][R58.64] ;  /* 0x000000123a57a981 */ /* 0x0000e8000c1e1100 */
[----:B------:R-:W3:Y:S01]  /*20aa0*/  LDL.LU R105, [R1+0x47c] ;  /* 0x00047c0001697983 */ /* 0x000ee20000300800 */
[----:B0-----:R-:W-:Y:S02]  /*20ab0*/  @!P2 IMAD.MOV.U32 R58, RZ, RZ, R102 ;  /* 0x000000ffff3aa224 */ /* 0x001fe400078e0066 */
[----:B------:R-:W-:-:S02]  /*20ac0*/  @!P2 IMAD.MOV.U32 R59, RZ, RZ, R103 ;  /* 0x000000ffff3ba224 */ /* 0x000fc400078e0067 */
[----:B--2---:R-:W2:Y:S01]  /*20ad0*/  LDL.LU R103, [R1+0x4bc] ;  /* 0x0004bc0001677983 */ /* 0x004ea20000300800 */
[----:B------:R-:W-:-:S03]  /*20ae0*/  PRMT R88, RZ, 0x7610, R88 ;  /* 0x00007610ff587816 */ /* 0x000fc60000000058 */
[----:B------:R-:W2:Y:S04]  /*20af0*/  LDL.LU R102, [R1+0x4c0] ;  /* 0x0004c00001667983 */ /* 0x000ea80000300800 */
[----:B------:R0:W2:Y:S02]  /*20b00*/  @!P2 LDG.E.U8 R86, desc[UR18][R58.64] ;  /* 0x000000123a56a981 */ /* 0x0000a4000c1e1100 */
[----:B0-----:R-:W-:Y:S02]  /*20b10*/  @!P2 IMAD.MOV.U32 R59, RZ, RZ, R100 ;  /* 0x000000ffff3ba224 */ /* 0x001fe400078e0064 */
[----:B------:R-:W-:Y:S01]  /*20b20*/  @!P2 IMAD.MOV.U32 R58, RZ, RZ, R98 ;  /* 0x000000ffff3aa224 */ /* 0x000fe200078e0062 */
[----:B----4-:R-:W4:Y:S04]  /*20b30*/  LDL.LU R100, [R1+0x234] ;  /* 0x0002340001647983 */ /* 0x010f280000300800 */
[----:B------:R-:W4:Y:S04]  /*20b40*/  LDL.LU R98, [R1+0x230] ;  /* 0x0002300001627983 */ /* 0x000f280000300800 */
[----:B------:R0:W4:Y:S01]  /*20b50*/  @!P2 LDG.E.U8 R88, desc[UR18][R58.64] ;  /* 0x000000123a58a981 */ /* 0x000122000c1e1100 */
[----:B---3--:R-:W-:-:S02]  /*20b60*/  IADD3 R99, P4, PT, R36, R99, RZ ;  /* 0x0000006324637210 */ /* 0x008fc40007f9e0ff */
[----:B------:R-:W-:-:S03]  /*20b70*/  IADD3 R115, P3, PT, R36, R115, RZ ;  /* 0x0000007324737210 */ /* 0x000fc60007f7e0ff */
[----:B------:R-:W-:Y:S01]  /*20b80*/  STL [R1+0x4f0], R99 ;  /* 0x0004f06301007387 */ /* 0x000fe20000100800 */
[----:B------:R-:W-:-:S03]  /*20b90*/  IADD3 R113, P5, PT, R36, R113, RZ ;  /* 0x0000007124717210 */ /* 0x000fc60007fbe0ff */
[----:B------:R-:W-:Y:S01]  /*20ba0*/  STL [R1+0x248], R115 ;  /* 0x0002487301007387 */ /* 0x000fe20000100800 */
[----:B------:R-:W-:-:S03]  /*20bb0*/  IMAD.X R101, R38, 0x1, R101, P4 ;  /* 0x0000000126657824 */ /* 0x000fc600020e0665 */
[----:B------:R-:W-:Y:S01]  /*20bc0*/  STL [R1+0x4b8], R113 ;  /* 0x0004b87101007387 */ /* 0x000fe20000100800 */
[----:B------:R-:W-:-:S03]  /*20bd0*/  IMAD.X R116, R38, 0x1, R116, P3 ;  /* 0x0000000126747824 */ /* 0x000fc600018e0674 */
[----:B------:R1:W-:Y:S01]  /*20be0*/  STL [R1+0x4ec], R101 ;  /* 0x0004ec6501007387 */ /* 0x0003e20000100800 */
[----:B0-----:R-:W-:-:S03]  /*20bf0*/  @!P2 IMAD.MOV.U32 R59, RZ, RZ, R101 ;  /* 0x000000ffff3ba224 */ /* 0x001fc600078e0065 */
[----:B------:R0:W-:Y:S01]  /*20c00*/  STL [R1+0x244], R116 ;  /* 0x0002447401007387 */ /* 0x0001e20000100800 */
[----:B------:R-:W-:-:S03]  /*20c10*/  @!P2 IMAD.MOV.U32 R58, RZ, RZ, R99 ;  /* 0x000000ffff3aa224 */ /* 0x000fc600078e0063 */
[----:B-1----:R-:W3:Y:S04]  /*20c20*/  LDL.LU R101, [R1+0x228] ;  /* 0x0002280001657983 */ /* 0x002ee80000300800 */
[----:B------:R-:W3:Y:S01]  /*20c30*/  LDL.LU R99, [R1+0x22c] ;  /* 0x00022c0001637983 */ /* 0x000ee20000300800 */
[----:B------:R-:W-:Y:S02]  /*20c40*/  PRMT R90, RZ, 0x7610, R90 ;  /* 0x00007610ff5a7816 */ /* 0x000fe4000000005a */
[----:B------:R-:W-:Y:S01]  /*20c50*/  PRMT R91, RZ, 0x7610, R91 ;  /* 0x00007610ff5b7816 */ /* 0x000fe2000000005b */
[----:B------:R-:W-:-:S03]  /*20c60*/  IMAD.X R114, R38, 0x1, R114, P5 ;  /* 0x0000000126727824 */ /* 0x000fc600028e0672 */
[----:B------:R1:W3:Y:S01]  /*20c70*/  @!P2 LDG.E.U8 R90, desc[UR18][R58.64] ;  /* 0x000000123a5aa981 */ /* 0x0002e2000c1e1100 */
[C---:B------:R-:W-:Y:S02]  /*20c80*/  IADD3 R108, P4, PT, R36.reuse, R108, RZ ;  /* 0x0000006c246c7210 */ /* 0x040fe40007f9e0ff */
[----:B------:R-:W-:Y:S01]  /*20c90*/  PRMT R89, RZ, 0x7610, R89 ;  /* 0x00007610ff597816 */ /* 0x000fe20000000059 */
[----:B-1----:R-:W-:Y:S02]  /*20ca0*/  @!P2 IMAD.MOV.U32 R58, RZ, RZ, R115 ;  /* 0x000000ffff3aa224 */ /* 0x002fe400078e0073 */
[----:B------:R-:W-:Y:S01]  /*20cb0*/  @!P2 IMAD.MOV.U32 R59, RZ, RZ, R116 ;  /* 0x000000ffff3ba224 */ /* 0x000fe200078e0074 */
[----:B------:R-:W-:-:S04]  /*20cc0*/  IADD3 R106, P3, PT, R36, R106, RZ ;  /* 0x0000006a246a7210 */ /* 0x000fc80007f7e0ff */
[----:B------:R1:W3:Y:S01]  /*20cd0*/  @!P2 LDG.E.U8 R91, desc[UR18][R58.64] ;  /* 0x000000123a5ba981 */ /* 0x0002e2000c1e1100 */
[----:B------:R-:W-:Y:S01]  /*20ce0*/  PRMT R93, RZ, 0x7610, R93 ;  /* 0x00007610ff5d7816 */ /* 0x000fe2000000005d */
[----:B-1----:R-:W-:Y:S02]  /*20cf0*/  @!P2 IMAD.MOV.U32 R58, RZ, RZ, R113 ;  /* 0x000000ffff3aa224 */ /* 0x002fe400078e0071 */
[----:B------:R-:W-:Y:S01]  /*20d00*/  @!P2 IMAD.MOV.U32 R59, RZ, RZ, R114 ;  /* 0x000000ffff3ba224 */ /* 0x000fe200078e0072 */
[----:B------:R-:W-:-:S04]  /*20d10*/  IADD3 R104, P5, PT, R36, R104, RZ ;  /* 0x0000006824687210 */ /* 0x000fc80007fbe0ff */
[----:B------:R1:W3:Y:S01]  /*20d20*/  @!P2 LDG.E.U8 R89, desc[UR18][R58.64] ;  /* 0x000000123a59a981 */ /* 0x0002e2000c1e1100 */
[----:B------:R-:W-:Y:S01]  /*20d30*/  PRMT R94, RZ, 0x7610, R94 ;  /* 0x00007610ff5e7816 */ /* 0x000fe2000000005e */
[----:B-1----:R-:W-:Y:S01]  /*20d40*/  @!P2 IMAD.MOV.U32 R58, RZ, RZ, R108 ;  /* 0x000000ffff3aa224 */ /* 0x002fe200078e006c */
[----:B------:R-:W-:Y:S02]  /*20d50*/  PRMT R92, RZ, 0x7610, R92 ;  /* 0x00007610ff5c7816 */ /* 0x000fe4000000005c */
[----:B------:R-:W-:Y:S01]  /*20d60*/  PRMT R96, RZ, 0x7610, R96 ;  /* 0x00007610ff607816 */ /* 0x000fe20000000060 */
[----:B------:R-:W-:-:S04]  /*20d70*/  IMAD.X R109, R38, 0x1, R109, P4 ;  /* 0x00000001266d7824 */ /* 0x000fc800020e066d */
[----:B------:R-:W-:Y:S02]  /*20d80*/  @!P2 IMAD.MOV.U32 R59, RZ, RZ, R109 ;  /* 0x000000ffff3ba224 */ /* 0x000fe400078e006d */
[----:B------:R-:W-:-:S03]  /*20d90*/  IMAD.X R107, R38, 0x1, R107, P3 ;  /* 0x00000001266b7824 */ /* 0x000fc600018e066b */
[----:B------:R1:W3:Y:S01]  /*20da0*/  @!P2 LDG.E.U8 R93, desc[UR18][R58.64] ;  /* 0x000000123a5da981 */ /* 0x0002e2000c1e1100 */
[----:B------:R-:W-:Y:S02]  /*20db0*/  IMAD.X R105, R38, 0x1, R105, P5 ;  /* 0x0000000126697824 */ /* 0x000fe400028e0669 */
[----:B-1----:R-:W-:Y:S02]  /*20dc0*/  @!P2 IMAD.MOV.U32 R58, RZ, RZ, R106 ;  /* 0x000000ffff3aa224 */ /* 0x002fe400078e006a */
[----:B------:R-:W-:-:S05]  /*20dd0*/  @!P2 IMAD.MOV.U32 R59, RZ, RZ, R107 ;  /* 0x000000ffff3ba224 */ /* 0x000fca00078e006b */
[----:B------:R1:W3:Y:S01]  /*20de0*/  @!P2 LDG.E.U8 R94, desc[UR18][R58.64] ;  /* 0x000000123a5ea981 */ /* 0x0002e2000c1e1100 */
[----:B--2---:R-:W-:-:S05]  /*20df0*/  IADD3 R102, P5, PT, R36, R102, RZ ;  /* 0x0000006624667210 */ /* 0x004fca0007fbe0ff */
[----:B------:R-:W-:Y:S02]  /*20e00*/  IMAD.X R103, R38, 0x1, R103, P5 ;  /* 0x0000000126677824 */ /* 0x000fe400028e0667 */
[----:B-1----:R-:W-:Y:S02]  /*20e10*/  @!P2 IMAD.MOV.U32 R58, RZ, RZ, R104 ;  /* 0x000000ffff3aa224 */ /* 0x002fe400078e0068 */
[----:B------:R-:W-:-:S05]  /*20e20*/  @!P2 IMAD.MOV.U32 R59, RZ, RZ, R105 ;  /* 0x000000ffff3ba224 */ /* 0x000fca00078e0069 */
[----:B------:R1:W2:Y:S01]  /*20e30*/  @!P2 LDG.E.U8 R92, desc[UR18][R58.64] ;  /* 0x000000123a5ca981 */ /* 0x0002a2000c1e1100 */
[C---:B----4-:R-:W-:Y:S02]  /*20e40*/  IADD3 R100, P4, PT, R36.reuse, R100, RZ ;  /* 0x0000006424647210 */ /* 0x050fe40007f9e0ff */
[----:B------:R-:W-:Y:S02]  /*20e50*/  PRMT R97, RZ, 0x7610, R97 ;  /* 0x00007610ff617816 */ /* 0x000fe40000000061 */
[----:B------:R-:W-:Y:S01]  /*20e60*/  IADD3 R98, P3, PT, R36, R98, RZ ;  /* 0x0000006224627210 */ /* 0x000fe20007f7e0ff */
[----:B-1----:R-:W-:Y:S02]  /*20e70*/  @!P2 IMAD.MOV.U32 R58, RZ, RZ, R102 ;  /* 0x000000ffff3aa224 */ /* 0x002fe400078e0066 */
[----:B------:R-:W-:-:S05]  /*20e80*/  @!P2 IMAD.MOV.U32 R59, RZ, RZ, R103 ;  /* 0x000000ffff3ba224 */ /* 0x000fca00078e0067 */
[----:B------:R1:W4:Y:S01]  /*20e90*/  @!P2 LDG.E.U8 R96, desc[UR18][R58.64] ;  /* 0x000000123a60a981 */ /* 0x000322000c1e1100 */
[----:B------:R-:W-:Y:S01]  /*20ea0*/  PRMT R95, RZ, 0x7610, R95 ;  /* 0x00007610ff5f7816 */ /* 0x000fe2000000005f */
[----:B-1----:R-:W-:Y:S02]  /*20eb0*/  @!P2 IMAD.MOV.U32 R58, RZ, RZ, R100 ;  /* 0x000000ffff3aa224 */ /* 0x002fe400078e0064 */
[----:B---3--:R-:W-:-:S04]  /*20ec0*/  IMAD.X R101, R38, 0x1, R101, P4 ;  /* 0x0000000126657824 */ /* 0x008fc800020e0665 */
[----:B------:R-:W-:Y:S02]  /*20ed0*/  @!P2 IMAD.MOV.U32 R59, RZ, RZ, R101 ;  /* 0x000000ffff3ba224 */ /* 0x000fe400078e0065 */
[----:B------:R-:W-:-:S03]  /*20ee0*/  IMAD.X R99, R38, 0x1, R99, P3 ;  /* 0x0000000126637824 */ /* 0x000fc600018e0663 */
[----:B------:R1:W3:Y:S02]  /*20ef0*/  @!P2 LDG.E.U8 R97, desc[UR18][R58.64] ;  /* 0x000000123a61a981 */ /* 0x0002e4000c1e1100 */
[----:B-1----:R-:W-:Y:S02]  /*20f00*/  @!P2 IMAD.MOV.U32 R58, RZ, RZ, R98 ;  /* 0x000000ffff3aa224 */ /* 0x002fe400078e0062 */
[----:B------:R-:W-:-:S05]  /*20f10*/  @!P2 IMAD.MOV.U32 R59, RZ, RZ, R99 ;  /* 0x000000ffff3ba224 */ /* 0x000fca00078e0063 */
[----:B------:R-:W3:Y:S04]  /*20f20*/  @!P2 LDG.E.U8 R95, desc[UR18][R58.64] ;  /* 0x000000123a5fa981 */ /* 0x000ee8000c1e1100 */
[----:B------:R0:W-:Y:S04]  /*20f30*/  STL [R1+0x4b4], R114 ;  /* 0x0004b47201007387 */ /* 0x0001e80000100800 */
[----:B------:R0:W-:Y:S04]  /*20f40*/  STS.U8 [R31+UR9+0xc200], R153 ;  /* 0x00c200991f007988 */ /* 0x0001e80008000009 */
[----:B------:R0:W-:Y:S04]  /*20f50*/  STS.U8 [R31+UR9+0xc600], R144 ;  /* 0x00c600901f007988 */ /* 0x0001e80008000009 */
[----:B------:R0:W-:Y:S04]  /*20f60*/  STS.U8 [R31+UR9+0xca00], R137 ;  /* 0x00ca00891f007988 */ /* 0x0001e80008000009 */
[----:B------:R0:W-:Y:S04]  /*20f70*/  STS.U8 [R31+UR9+0xce00], R129 ;  /* 0x00ce00811f007988 */ /* 0x0001e80008000009 */
[----:B------:R0:W-:Y:S04]  /*20f80*/  STS.U8 [R31+UR9+0xd200], R122 ;  /* 0x00d2007a1f007988 */ /* 0x0001e80008000009 */
[----:B------:R0:W-:Y:S04]  /*20f90*/  STL [R1+0x4f8], R108 ;  /* 0x0004f86c01007387 */ /* 0x0001e80000100800 */
        /* <DEDUP_REMOVED lines=56> */
[----:B--2---:R0:W-:Y:S04]  /*21320*/  STS.U8 [R34+UR9+0xf380], R92 ;  /* 0x00f3805c22007988 */ /* 0x0041e80008000009 */
[----:B----4-:R0:W-:Y:S04]  /*21330*/  STS.U8 [R34+UR9+0xf780], R96 ;  /* 0x00f7806022007988 */ /* 0x0101e80008000009 */
[----:B------:R0:W-:Y:S04]  /*21340*/  STL [R1+0x238], R107 ;  /* 0x0002386b01007387 */ /* 0x0001e80000100800 */
[----:B------:R0:W-:Y:S04]  /*21350*/  STL [R1+0x47c], R105 ;  /* 0x00047c6901007387 */ /* 0x0001e80000100800 */
[----:B------:R0:W-:Y:S04]  /*21360*/  STL [R1+0x4c0], R102 ;  /* 0x0004c06601007387 */ /* 0x0001e80000100800 */
[----:B------:R0:W-:Y:S04]  /*21370*/  STL [R1+0x230], R98 ;  /* 0x0002306201007387 */ /* 0x0001e80000100800 */
[----:B---3--:R0:W-:Y:S04]  /*21380*/  STS.U8 [R34+UR9+0xfb80], R97 ;  /* 0x00fb806122007988 */ /* 0x0081e80008000009 */
[----:B------:R0:W-:Y:S04]  /*21390*/  STL [R1+0x234], R100 ;  /* 0x0002346401007387 */ /* 0x0001e80000100800 */
[----:B------:R0:W-:Y:S04]  /*213a0*/  STL [R1+0x4bc], R103 ;  /* 0x0004bc6701007387 */ /* 0x0001e80000100800 */
[----:B------:R0:W-:Y:S01]  /*213b0*/  STS.U8 [R34+UR9+0xff80], R95 ;  /* 0x00ff805f22007988 */ /* 0x0001e20008000009 */
[----:B------:R1:W-:Y:S06]  /*213c0*/  MEMBAR.ALL.CTA ;  /* 0x0000000000007992 */ /* 0x0003ec0000008000 */
[----:B-1----:R-:W1:Y:S04]  /*213d0*/  FENCE.VIEW.ASYNC.S ;  /* 0x00000000000073c6 */ /* 0x002e680000000000 */
[----:B------:R0:W-:Y:S04]  /*213e0*/  STL [R1+0x228], R101 ;  /* 0x0002286501007387 */ /* 0x0001e80000100800 */
[----:B------:R0:W-:Y:S01]  /*213f0*/  STL [R1+0x22c], R99 ;  /* 0x00022c6301007387 */ /* 0x0001e20000100800 */
[----:B------:R-:W-:Y:S01]  /*21400*/  ULEA UR6, UR11, UR9, 0x3 ;  /* 0x000000090b067291 */ /* 0x000fe2000f8e18ff */
[----:B------:R-:W-:-:S03]  /*21410*/  UMOV UR4, UR5 ;  /* 0x0000000500047c82 */ /* 0x000fc60008000000 */
[----:B------:R-:W-:Y:S01]  /*21420*/  UIADD3 UR6, UPT, UPT, UR6, 0x10000, URZ ;  /* 0x0001000006067890 */ /* 0x000fe2000fffe0ff */
[----:B-1----:R-:W-:Y:S06]  /*21430*/  BAR.SYNC.DEFER_BLOCKING 0x0 ;  /* 0x0000000000007b1d */ /* 0x002fec0000010000 */
[----:B------:R-:W-:Y:S05]  /*21440*/  @P0 BRA `(.L_x_9) ;  /* 0x0000000000480947 */ /* 0x000fea0003800000 */
[----:B------:R-:W-:Y:S01]  /*21450*/  UMOV UR13, 0x40004040 ;  /* 0x40004040000d7882 */ /* 0x000fe20000000000 */
[----:B------:R-:W-:Y:S01]  /*21460*/  UMOV UR15, 0x40004040 ;  /* 0x40004040000f7882 */ /* 0x000fe20000000000 */
[----:B------:R-:W-:Y:S01]  /*21470*/  UMOV UR16, 0x0 ;  /* 0x0000000000107882 */ /* 0x000fe20000000000 */
[----:B------:R-:W-:Y:S01]  /*21480*/  UMOV UR17, 0x8208010 ;  /* 0x0820801000117882 */ /* 0x000fe20000000000 */
[----:B------:R-:W-:Y:S01]  /*21490*/  UMOV UR32, 0x0 ;  /* 0x0000000000207882 */ /* 0x000fe20000000000 */
[----:B------:R-:W-:Y:S01]  /*214a0*/  UMOV UR33, 0x8208010 ;  /* 0x0820801000217882 */ /* 0x000fe20000000000 */
[----:B------:R-:W-:Y:S01]  /*214b0*/  UMOV UR34, 0x0 ;  /* 0x0000000000227882 */ /* 0x000fe20000000000 */
[----:B------:R-:W-:Y:S01]  /*214c0*/  UMOV UR35, 0x8208010 ;  /* 0x0820801000237882 */ /* 0x000fe20000000000 */
[----:B------:R-:W-:Y:S01]  /*214d0*/  UMOV UR7, URZ ;  /* 0x000000ff00077c82 */ /* 0x000fe20008000000 */
[----:B------:R1:W-:Y:S01]  /*214e0*/  UTCQMMA gdesc[UR12], gdesc[UR14], tmem[UR8], tmem[UR16], idesc[UR17], UPT ;  /* 0x00ff100e0c0075ea */ /* 0x0003e2000b800308 */
        /* <DEDUP_REMOVED lines=8> */
.L_x_9:
[----:B0-----:R-:W2:Y:S04]  /*21570*/  LDL R40, [R1+0x7d4] ;  /* 0x0007d40001287983 */ /* 0x001ea80000100800 */
[----:B------:R-:W2:Y:S01]  /*21580*/  LDL.LU R39, [R1+0x7c8] ;  /* 0x0007c80001277983 */ /* 0x000ea20000300800 */
[----:B------:R-:W-:-:S04]  /*21590*/  UIADD3 UR11, UPT, UPT, UR11, 0x1, URZ ;  /* 0x000000010b0b7890 */ /* 0x000fc8000fffe0ff */
[----:B------:R-:W-:-:S04]  /*215a0*/  UISETP.GT.AND UP1, UPT, UR11, 0x1, UPT ;  /* 0x000000010b00788c */ /* 0x000fc8000bf24270 */
[----:B-1----:R-:W-:Y:S02]  /*215b0*/  USEL UR5, URZ, 0x1, !UP1 ;  /* 0x00000001ff057887 */ /* 0x002fe4000c800000 */
[----:B------:R-:W-:Y:S02]  /*215c0*/  USEL UR11, UR11, URZ, !UP1 ;  /* 0x000000ff0b0b7287 */ /* 0x000fe4000c800000 */
[----:B------:R-:W-:Y:S01]  /*215d0*/  ULOP3.LUT UR5, UR4, UR5, URZ, 0x3c, !UPT ;  /* 0x0000000504057292 */ /* 0x000fe2000f8e3cff */
[----:B--2---:R-:W-:Y:S02]  /*215e0*/  ISETP.NE.U32.AND P2, PT, R39, R40, PT ;  /* 0x000000282700720c */ /* 0x004fe40003f45070 */
[----:B------:R-:W2:Y:S01]  /*215f0*/  LDL.LU R40, [R1+0x7cc] ;  /* 0x0007cc0001287983 */ /* 0x000ea20000300800 */
[----:B------:R-:W-:-:S03]  /*21600*/  IMAD.U32 R39, RZ, RZ, UR4 ;  /* 0x00000004ff277e24 */ /* 0x000fc6000f8e00ff */
[----:B--2---:R1:W-:Y:S07]  /*21610*/  STL [R1+0x7c8], R40 ;  /* 0x0007c82801007387 */ /* 0x0043ee0000100800 */
[----:B------:R-:W-:Y:S05]  /*21620*/  @P2 BRA `(.L_x_10) ;  /* 0xffffff4400c42947 */ /* 0x000fea000383ffff */
.L_x_7:
[----:B------:R-:W2:Y:S01]  /*21630*/  LDL.LU R43, [R1+0x8a4] ;  /* 0x0008a400012b7983 */ /* 0x000ea20000300800 */
[----:B0-----:R-:W0:Y:S01]  /*21640*/  LDC R44, c[0x0][0x3a0] ;  /* 0x0000e800ff2c7b82 */ /* 0x001e220000000800 */
[----:B------:R-:W3:Y:S02]  /*21650*/  LDCU UR5, c[0x0][0x3b8] ;  /* 0x00007700ff0577ac */ /* 0x000ee40008000800 */
[----:B------:R-:W4:Y:S01]  /*21660*/  LDL.LU R42, [R1+0x8e8] ;  /* 0x0008e800012a7983 */ /* 0x000f220000300800 */
[----:B------:R-:W2:Y:S03]  /*21670*/  LDCU UR7, c[0x0][0x3b4] ;  /* 0x00007680ff0777ac */ /* 0x000ea60008000800 */
[----:B------:R-:W4:Y:S01]  /*21680*/  LDL.LU R41, [R1+0x8e4] ;  /* 0x0008e40001297983 */ /* 0x000f220000300800 */
[----:B------:R-:W1:Y:S03]  /*21690*/  LDCU.128 UR12, c[0x0][0x390] ;  /* 0x00007200ff0c77ac */ /* 0x000e660008000c00 */
[----:B-1----:R-:W4:Y:S01]  /*216a0*/  LDL.LU R40, [R1+0x8e0] ;  /* 0x0008e00001287983 */ /* 0x002f220000300800 */
[----:B---3-5:R-:W-:-:S04]  /*216b0*/  IMAD R4, R0, UR5, RZ ;  /* 0x0000000500047c24 */ /* 0x028fc8000f8e02ff */
[----:B------:R-:W-:Y:S02]  /*216c0*/  VIADD R5, R4, UR5 ;  /* 0x0000000504057c36 */ /* 0x000fe40008000000 */
[----:B0-----:R-:W-:Y:S02]  /*216d0*/  VIADD R44, R44, 0x7f ;  /* 0x0000007f2c2c7836 */ /* 0x001fe40000000000 */
[----:B------:R-:W-:-:S03]  /*216e0*/  VIADD R6, R5, UR5 ;  /* 0x0000000505067c36 */ /* 0x000fc60008000000 */
[----:B------:R-:W-:Y:S01]  /*216f0*/  ISETP.GE.AND P6, PT, R44, 0x80, PT ;  /* 0x000000802c00780c */ /* 0x000fe20003fc6270 */
[----:B------:R-:W-:-:S04]  /*21700*/  VIADD R7, R6, UR5 ;  /* 0x0000000506077c36 */ /* 0x000fc80008000000 */
[----:B------:R-:W-:-:S04]  /*21710*/  VIADD R8, R7, UR5 ;  /* 0x0000000507087c36 */ /* 0x000fc80008000000 */
[----:B------:R-:W-:Y:S02]  /*21720*/  VIADD R9, R8, UR5 ;  /* 0x0000000508097c36 */ /* 0x000fe40008000000 */
[C---:B--2---:R-:W-:Y:S01]  /*21730*/  IMAD R2, R43.reuse, UR7, RZ ;  /* 0x000000072b027c24 */ /* 0x044fe2000f8e02ff */
[----:B------:R-:W-:-:S04]  /*21740*/  ISETP.GE.AND P2, PT, R43, UR14, PT ;  /* 0x0000000e2b007c0c */ /* 0x000fc8000bf46270 */
[----:B------:R-:W-:Y:S02]  /*21750*/  IADD3 R3, P4, PT, R2, UR12, RZ ;  /* 0x0000000c02037c10 */ /* 0x000fe4000ff9e0ff */
[----:B----4-:R-:W-:Y:S02]  /*21760*/  ISETP.LT.AND P5, PT, R42, UR15, !P2 ;  /* 0x0000000f2a007c0c */ /* 0x010fe4000d7a1270 */
[----:B------:R-:W-:Y:S02]  /*21770*/  ISETP.LT.AND P0, PT, R41, UR15, !P2 ;  /* 0x0000000f29007c0c */ /* 0x000fe4000d701270 */
[----:B------:R-:W-:Y:S02]  /*21780*/  LEA.HI.X.SX32 R2, R2, UR13, 0x1, P4 ;  /* 0x0000000d02027c11 */ /* 0x000fe4000a0f0eff */
[----:B------:R-:W-:Y:S01]  /*21790*/  ISETP.LT.AND P3, PT, R40, UR15, !P2 ;  /* 0x0000000f28007c0c */ /* 0x000fe2000d761270 */
[----:B------:R-:W-:-:S12]  /*217a0*/  @!P6 BRA `(.L_x_11) ;  /* 0x000000000010e947 */ /* 0x000fd80003800000 */
[----:B------:R-:W-:-:S06]  /*217b0*/  USHF.L.U32 UR4, UR4, 0x1f, URZ ;  /* 0x0000001f04047899 */ /* 0x000fcc00080006ff */
[----:B------:R-:W-:-:S04]  /*217c0*/  IMAD.U32 R10, RZ, RZ, UR4 ;  /* 0x00000004ff0a7e24 */ /* 0x000fc8000f8e00ff */
[----:B------:R-:W0:Y:S02]  /*217d0*/  SYNCS.PHASECHK.TRANS64.TRYWAIT P4, [UR6], R10 ;  /* 0x0000000aff0075a7 */ /* 0x000e240008081106 */
[----:B0-----:R-:W-:Y:S05]  /*217e0*/  @!P4 BRA `(.L_x_12) ;  /* 0x000000480000c947 */ /* 0x001fea0003800000 */
.L_x_11:
[----:B------:R-:W-:Y:S01]  /*217f0*/  BAR.SYNC.DEFER_BLOCKING 0x0 ;  /* 0x0000000000007b1d */ /* 0x000fe20000010000 */
[CC--:B------:R-:W-:Y:S01]  /*21800*/  IADD3 R154, P4, PT, R4.reuse, R3.reuse, RZ ;  /* 0x00000003049a7210 */ /* 0x0c0fe20007f9e0ff */
[----:B------:R-:W-:Y:S01]  /*21810*/  VIADD R10, R9, UR5 ;  /* 0x00000005090a7c36 */ /* 0x000fe20008000000 */
[CC--:B------:R-:W-:Y:S02]  /*21820*/  IADD3 R158, P6, PT, R5.reuse, R3.reuse, RZ ;  /* 0x00000003059e7210 */ /* 0x0c0fe40007fde0ff */
[-C--:B------:R-:W-:Y:S01]  /*21830*/  LEA.HI.X.SX32 R155, R4, R2.reuse, 0x1, P4 ;  /* 0x00000002049b7211 */ /* 0x080fe200020f0eff */
[----:B------:R-:W-:Y:S01]  /*21840*/  VIADD R4, R10, UR5 ;  /* 0x000000050a047c36 */ /* 0x000fe20008000000 */
[-C--:B------:R-:W-:Y:S01]  /*21850*/  IADD3 R152, P4, PT, R6, R3.reuse, RZ ;  /* 0x0000000306987210 */ /* 0x080fe20007f9e0ff */
[----:B------:R-:W0:Y:S01]  /*21860*/  LDCU UR4, c[0x0][0x39c] ;  /* 0x00007380ff0477ac */ /* 0x000e220008000800 */
[-C--:B------:R-:W-:Y:S01]  /*21870*/  LEA.HI.X.SX32 R159, R5, R2.reuse, 0x1, P6 ;  /* 0x00000002059f7211 */ /* 0x080fe200030f0eff */
[----:B------:R-:W-:Y:S01]  /*21880*/  VIADD R5, R4, UR5 ;  /* 0x0000000504057c36 */ /* 0x000fe20008000000 */
[-C--:B------:R-:W-:Y:S01]  /*21890*/  LEA.HI.X.SX32 R153, R6, R2.reuse, 0x1, P4 ;  /* 0x0000000206997211 */ /* 0x080fe200020f0eff */
[----:B------:R-:W1:Y:S01]  /*218a0*/  LDCU UR6, c[0x0][0x39c] ;  /* 0x00007380ff0677ac */ /* 0x000e620008000800 */
[CC--:B------:R-:W-:Y:S01]  /*218b0*/  IADD3 R134, P4, PT, R8.reuse, R3.reuse, RZ ;  /* 0x0000000308867210 */ /* 0x0c0fe20007f9e0ff */
[----:B------:R-:W-:Y:S01]  /*218c0*/  VIADD R6, R5, UR5 ;  /* 0x0000000505067c36 */ /* 0x000fe20008000000 */
[-C--:B------:R-:W-:Y:S01]  /*218d0*/  IADD3 R150, P6, PT, R7, R3.reuse, RZ ;  /* 0x0000000307967210 */ /* 0x080fe20007fde0ff */
[----:B------:R-:W2:Y:S01]  /*218e0*/  LDCU UR7, c[0x0][0x39c] ;  /* 0x00007380ff0777ac */ /* 0x000ea20008000800 */
[----:B------:R-:W-:Y:S01]  /*218f0*/  LEA.HI.X.SX32 R135, R8, R2, 0x1, P4 ;  /* 0x0000000208877211 */ /* 0x000fe200020f0eff */
[----:B------:R-:W-:Y:S01]  /*21900*/  VIADD R11, R6, UR5 ;  /* 0x00000005060b7c36 */ /* 0x000fe20008000000 */
[----:B------:R-:W-:-:S02]  /*21910*/  IADD3 R132, P4, PT, R10, R3, RZ ;  /* 0x000000030a847210 */ /* 0x000fc40007f9e0ff */
[-C--:B------:R-:W-:Y:S01]  /*21920*/  LEA.HI.X.SX32 R151, R7, R2.reuse, 0x1, P6 ;  /* 0x0000000207977211 */ /* 0x080fe200030f0eff */
[----:B------:R-:W-:Y:S01]  /*21930*/  VIADD R8, R11, UR5 ;  /* 0x000000050b087c36 */ /* 0x000fe20008000000 */
[----:B------:R-:W-:Y:S01]  /*21940*/  LEA.HI.X.SX32 R133, R10, R2, 0x1, P4 ;  /* 0x000000020a857211 */ /* 0x000fe200020f0eff */
[----:B------:R-:W3:Y:S02]  /*21950*/  @!P1 SYNCS.CCTL.IV [UR9+0x10000] ;  /* 0x01000000ff0099b1 */ /* 0x000ee40008000009 */
[----:B---3--:R-:W-:Y:S01]  /*21960*/  BAR.SYNC.DEFER_BLOCKING 0x0 ;  /* 0x0000000000007b1d */ /* 0x008fe20000010000 */
[----:B------:R-:W-:-:S05]  /*21970*/  IADD3 R14, P4, PT, R5, R3, RZ ;  /* 0x00000003050e7210 */ /* 0x000fca0007f9e0ff */
[----:B------:R-:W3:Y:S01]  /*21980*/  @!P1 SYNCS.CCTL.IV [UR9+0x10008] ;  /* 0x01000800ff0099b1 */ /* 0x000ee20008000009 */
[CC--:B------:R-:W-:Y:S01]  /*21990*/  IADD3 R148, P1, PT, R9.reuse, R3.reuse, RZ ;  /* 0x0000000309947210 */ /* 0x0c0fe20007f3e0ff */
[----:B------:R-:W4:Y:S03]  /*219a0*/  LDCU UR9, c[0x0][0x39c] ;  /* 0x00007380ff0977ac */ /* 0x000f260008000800 */
[----:B------:R-:W-:Y:S01]  /*219b0*/  LEA.HI.X.SX32 R149, R9, R2, 0x1, P1 ;  /* 0x0000000209957211 */ /* 0x000fe200008f0eff */
[----:B------:R-:W-:Y:S01]  /*219c0*/  VIADD R9, R8, UR5 ;  /* 0x0000000508097c36 */ /* 0x000fe20008000000 */
[----:B------:R-:W-:-:S04]  /*219d0*/  IADD3 R12, P1, PT, R4, R3, RZ ;  /* 0x00000003040c7210 */ /* 0x000fc80007f3e0ff */
[----:B------:R-:W-:-:S05]  /*219e0*/  LEA.HI.X.SX32 R13, R4, R2, 0x1, P1 ;  /* 0x00000002040d7211 */ /* 0x000fca00008f0eff */
[----:B------:R5:W-:Y:S04]  /*219f0*/  STL.64 [R1+0x18], R12 ;  /* 0x0000180c01007387 */ /* 0x000be80000100a00 */
[----:B-----5:R-:W5:Y:S01]  /*21a00*/  LDL.LU R12, [R1+0x8ec] ;  /* 0x0008ec00010c7983 */ /* 0x020f620000300800 */
[-C--:B------:R-:W-:Y:S01]  /*21a10*/  LEA.HI.X.SX32 R15, R5, R2.reuse, 0x1, P4 ;  /* 0x00000002050f7211 */ /* 0x080fe200020f0eff */
[----:B------:R-:W-:Y:S01]  /*21a20*/  VIADD R7, R9, UR5 ;  /* 0x0000000509077c36 */ /* 0x000fe20008000000 */
[CC--:B------:R-:W-:Y:S01]  /*21a30*/  IADD3 R16, P1, PT, R6.reuse, R3.reuse, RZ ;  /* 0x0000000306107210 */ /* 0x0c0fe20007f3e0ff */
[----:B------:R-:W2:Y:S03]  /*21a40*/  LDL.LU R10, [R1+0x81c] ;  /* 0x00081c00010a7983 */ /* 0x000ea60000300800 */
[----:B------:R-:W-:Y:S01]  /*21a50*/  LEA.HI.X.SX32 R17, R6, R2, 0x1, P1 ;  /* 0x0000000206117211 */ /* 0x000fe200008f0eff */
[----:B------:R0:W-:Y:S01]  /*21a60*/  STL.64 [R1+0x10], R14 ;  /* 0x0000100e01007387 */ /* 0x0001e20000100a00 */
[----:B------:R-:W-:Y:S01]  /*21a70*/  VIADD R6, R7, UR5 ;  /* 0x0000000507067c36 */ /* 0x000fe20008000000 */
[----:B------:R-:W-:-:S02]  /*21a80*/  IADD3 R164, P1, PT, R8, R3, RZ ;  /* 0x0000000308a47210 */ /* 0x000fc40007f3e0ff */
[----:B------:R-:W-:Y:S01]  /*21a90*/  STL.64 [R1+0x8], R16 ;  /* 0x0000081001007387 */ /* 0x000fe20000100a00 */
[----:B------:R-:W-:Y:S01]  /*21aa0*/  VIADD R5, R6, UR5 ;  /* 0x0000000506057c36 */ /* 0x000fe20008000000 */
[CC--:B0-----:R-:W-:Y:S02]  /*21ab0*/  IADD3 R14, P4, PT, R11.reuse, R3.reuse, RZ ;  /* 0x000000030b0e7210 */ /* 0x0c1fe40007f9e0ff */
[----:B------:R-:W3:Y:S02]  /*21ac0*/  LDL.LU R157, [R1+0x868] ;  /* 0x00086800019d7983 */ /* 0x000ee40000300800 */
[-C--:B------:R-:W-:Y:S02]  /*21ad0*/  LEA.HI.X.SX32 R15, R11, R2.reuse, 0x1, P4 ;  /* 0x000000020b0f7211 */ /* 0x080fe400020f0eff */
[----:B------:R-:W-:Y:S01]  /*21ae0*/  LEA.HI.X.SX32 R165, R8, R2, 0x1, P1 ;  /* 0x0000000208a57211 */ /* 0x000fe200008f0eff */
[----:B------:R-:W-:Y:S01]  /*21af0*/  VIADD R4, R5, UR5 ;  /* 0x0000000505047c36 */ /* 0x000fe20008000000 */
[-C--:B------:R-:W-:Y:S01]  /*21b00*/  IADD3 R146, P4, PT, R9, R3.reuse, RZ ;  /* 0x0000000309927210 */ /* 0x080fe20007f9e0ff */
[----:B------:R-:W3:Y:S01]  /*21b10*/  LDL.LU R160, [R1+0x86c] ;  /* 0x00086c0001a07983 */ /* 0x000ee20000300800 */
[----:B------:R-:W-:-:S02]  /*21b20*/  IADD3 R144, P1, PT, R7, R3, RZ ;  /* 0x0000000307907210 */ /* 0x000fc40007f3e0ff */
[-C--:B------:R-:W-:Y:S02]  /*21b30*/  LEA.HI.X.SX32 R147, R9, R2.reuse, 0x1, P4 ;  /* 0x0000000209937211 */ /* 0x080fe400020f0eff */
[CC--:B------:R-:W-:Y:S02]  /*21b40*/  IADD3 R142, P4, PT, R6.reuse, R3.reuse, RZ ;  /* 0x00000003068e7210 */ /* 0x0c0fe40007f9e0ff */
[-C--:B------:R-:W-:Y:S02]  /*21b50*/  LEA.HI.X.SX32 R145, R7, R2.reuse, 0x1, P1 ;  /* 0x0000000207917211 */ /* 0x080fe400008f0eff */
[-C--:B------:R-:W-:Y:S02]  /*21b60*/  IADD3 R140, P1, PT, R5, R3.reuse, RZ ;  /* 0x00000003058c7210 */ /* 0x080fe40007f3e0ff */
[----:B------:R-:W-:Y:S01]  /*21b70*/  LEA.HI.X.SX32 R143, R6, R2, 0x1, P4 ;  /* 0x00000002068f7211 */ /* 0x000fe200020f0eff */
[----:B------:R-:W-:Y:S01]  /*21b80*/  STL.64 [R1], R14 ;  /* 0x0000000e01007387 */ /* 0x000fe20000100a00 */
[----:B------:R-:W-:-:S02]  /*21b90*/  IADD3 R138, P4, PT, R4, R3, RZ ;  /* 0x00000003048a7210 */ /* 0x000fc40007f9e0ff */
[-C--:B------:R-:W-:Y:S01]  /*21ba0*/  LEA.HI.X.SX32 R141, R5, R2.reuse, 0x1, P1 ;  /* 0x00000002058d7211 */ /* 0x080fe200008f0eff */
[----:B------:R-:W-:Y:S01]  /*21bb0*/  STL.64 [R1+0x9d8], R164 ;  /* 0x0009d8a401007387 */ /* 0x000fe20000100a00 */
[----:B------:R-:W-:-:S03]  /*21bc0*/  LEA.HI.X.SX32 R139, R4, R2, 0x1, P4 ;  /* 0x00000002048b7211 */ /* 0x000fc600020f0eff */
[----:B------:R-:W-:Y:S04]  /*21bd0*/  STL [R1+0x9f0], R146 ;  /* 0x0009f09201007387 */ /* 0x000fe80000100800 */
[----:B------:R-:W-:Y:S04]  /*21be0*/  STL [R1+0x9e0], R147 ;  /* 0x0009e09301007387 */ /* 0x000fe80000100800 */
[----:B------:R-:W-:Y:S04]  /*21bf0*/  STL.64 [R1+0x9e8], R144 ;  /* 0x0009e89001007387 */ /* 0x000fe80000100a00 */
[----:B------:R-:W-:Y:S04]  /*21c00*/  STL.64 [R1+0x9f8], R142 ;  /* 0x0009f88e01007387 */ /* 0x000fe80000100a00 */
[----:B------:R0:W-:Y:S04]  /*21c10*/  STL [R1+0xa04], R140 ;  /* 0x000a048c01007387 */ /* 0x0001e80000100800 */
[----:B------:R-:W-:Y:S04]  /*21c20*/  STL [R1+0xa00], R141 ;  /* 0x000a008d01007387 */ /* 0x000fe80000100800 */
[----:B------:R1:W-:Y:S04]  /*21c30*/  STL.64 [R1+0xa08], R138 ;  /* 0x000a088a01007387 */ /* 0x0003e80000100a00 */
[----:B0-----:R-:W4:Y:S01]  /*21c40*/  LDL.LU R140, [R1+0x8f0] ;  /* 0x0008f000018c7983 */ /* 0x001f220000300800 */
[----:B------:R-:W-:-:S05]  /*21c50*/  VIADD R156, R4, UR5 ;  /* 0x00000005049c7c36 */ /* 0x000fca0008000000 */
[----:B------:R-:W-:-:S04]  /*21c60*/  IADD3 R136, P6, PT, R156, R3, RZ ;  /* 0x000000039c887210 */ /* 0x000fc80007fde0ff */
[----:B------:R-:W-:Y:S02]  /*21c70*/  LEA.HI.X.SX32 R137, R156, R2, 0x1, P6 ;  /* 0x000000029c897211 */ /* 0x000fe400030f0eff */
[----:B------:R-:W-:-:S03]  /*21c80*/  ISETP.LT.AND P6, PT, R0, UR15, !P2 ;  /* 0x0000000f00007c0c */ /* 0x000fc6000d7c1270 */
[----:B------:R-:W-:Y:S04]  /*21c90*/  STL [R1+0xa10], R137 ;  /* 0x000a108901007387 */ /* 0x000fe80000100800 */
[----:B-1----:R-:W4:Y:S04]  /*21ca0*/  LDL.LU R139, [R1+0x8f4] ;  /* 0x0008f400018b7983 */ /* 0x002f280000300800 */
[----:B------:R-:W4:Y:S01]  /*21cb0*/  LDL.LU R138, [R1+0x8f8] ;  /* 0x0008f800018a7983 */ /* 0x000f220000300800 */
[----:B-----5:R-:W-:Y:S02]  /*21cc0*/  ISETP.LT.AND P1, PT, R12, UR15, !P2 ;  /* 0x0000000f0c007c0c */ /* 0x020fe4000d721270 */
[----:B--2---:R-:W-:-:S02]  /*21cd0*/  ISETP.LT.AND P4, PT, R10, UR15, !P2 ;  /* 0x0000000f0a007c0c */ /* 0x004fc4000d781270 */
[----:B------:R-:W0:Y:S01]  /*21ce0*/  LDTM.x128 R4, tmem[UR10] ;  /* 0x0000000a000479ee */ /* 0x000e2200083c0000 */
[----:B------:R-:W-:Y:S01]  /*21cf0*/  NOP ;  /* 0x0000000000007918 */ /* 0x000fe20000000000 */
[----:B------:R-:W-:Y:S01]  /*21d00*/  VIADD R0, R156, UR5 ;  /* 0x000000059c007c36 */ /* 0x000fe20008000000 */
[----:B------:R-:W1:Y:S01]  /*21d10*/  LDCU UR10, c[0x0][0x39c] ;  /* 0x00007380ff0a77ac */ /* 0x000e620008000800 */
[----:B0-----:R-:W-:-:S05]  /*21d20*/  F2FP.SATFINITE.E4M3.F32.PACK_AB_MERGE_C R5, R5, R4, RZ ;  /* 0x000000040505723e */ /* 0x001fca00048070ff */
[----:B------:R0:W-:Y:S02]  /*21d30*/  @P6 STG.E.U8 desc[UR18][R154.64], R5 ;  /* 0x000000059a006986 */ /* 0x0001e4000c101112 */
[----:B0-----:R-:W-:-:S04]  /*21d40*/  PRMT R5, R5, 0x9910, RZ ;  /* 0x0000991005057816 */ /* 0x001fc800000000ff */
[----:B------:R-:W-:-:S05]  /*21d50*/  SHF.R.S32.HI R5, RZ, 0x8, R5 ;  /* 0x00000008ff057819 */ /* 0x000fca0000011405 */
[----:B------:R0:W-:Y:S01]  /*21d60*/  @P5 STG.E.U8 desc[UR18][R158.64], R5 ;  /* 0x000000059e005986 */ /* 0x0001e2000c101112 */
[----:B---3--:R-:W-:Y:S02]  /*21d70*/  ISETP.LT.AND P5, PT, R160, UR15, !P2 ;  /* 0x0000000fa0007c0c */ /* 0x008fe4000d7a1270 */
[----:B------:R-:W-:-:S05]  /*21d80*/  F2FP.SATFINITE.E4M3.F32.PACK_AB_MERGE_C R160, R7, R6, RZ ;  /* 0x0000000607a0723e */ /* 0x000fca00048070ff */
[----:B------:R2:W-:Y:S01]  /*21d90*/  @P0 STG.E.U8 desc[UR18][R152.64], R160 ;  /* 0x000000a098000986 */ /* 0x0005e2000c101112 */
[----:B----4-:R-:W-:-:S03]  /*21da0*/  ISETP.LT.AND P0, PT, R140, UR15, !P2 ;  /* 0x0000000f8c007c0c */ /* 0x010fc6000d701270 */
[----:B------:R-:W3:Y:S04]  /*21db0*/  LDL.LU R140, [R1+0x8fc] ;  /* 0x0008fc00018c7983 */ /* 0x000ee80000300800 */
[----:B------:R-:W4:Y:S01]  /*21dc0*/  LDL.LU R146, [R1+0x900] ;  /* 0x0009000001927983 */ /* 0x000f220000300800 */
[----:B------:R-:W-:-:S04]  /*21dd0*/  ISETP.LT.AND P6, PT, R157, UR15, !P2 ;  /* 0x0000000f9d007c0c */ /* 0x000fc8000d7c1270 */
[----:B------:R-:W-:Y:S02]  /*21de0*/  P2R R4, PR, RZ, 0x40 ;  /* 0x00000040ff047803 */ /* 0x000fe40000000000 */
[----:B------:R-:W-:-:S04]  /*21df0*/  IADD3 R156, P6, PT, R0, R3, RZ ;  /* 0x00000003009c7210 */ /* 0x000fc80007fde0ff */
[C---:B------:R-:W-:Y:S01]  /*21e00*/  LEA.HI.X.SX32 R157, R0.reuse, R2, 0x1, P6 ;  /* 0x00000002009d7211 */ /* 0x040fe200030f0eff */
[----:B------:R-:W-:-:S05]  /*21e10*/  VIADD R0, R0, UR5 ;  /* 0x0000000500007c36 */ /* 0x000fca0008000000 */
[----:B------:R-:W-:-:S04]  /*21e20*/  IADD3 R154, P6, PT, R0, R3, RZ ;  /* 0x00000003009a7210 */ /* 0x000fc80007fde0ff */
[C---:B------:R-:W-:Y:S01]  /*21e30*/  LEA.HI.X.SX32 R155, R0.reuse, R2, 0x1, P6 ;  /* 0x00000002009b7211 */ /* 0x040fe200030f0eff */
[----:B------:R-:W-:Y:S01]  /*21e40*/  VIADD R0, R0, UR5 ;  /* 0x0000000500007c36 */ /* 0x000fe20008000000 */
[----:B------:R-:W-:Y:S02]  /*21e50*/  ISETP.NE.AND P6, PT, R4, RZ, PT ;  /* 0x000000ff0400720c */ /* 0x000fe40003fc5270 */
[----:B------:R-:W-:Y:S02]  /*21e60*/  P2R R137, PR, RZ, 0x20 ;  /* 0x00000020ff897803 */ /* 0x000fe40000000000 */
[----:B------:R-:W-:-:S04]  /*21e70*/  IADD3 R4, P5, PT, R0, R3, RZ ;  /* 0x0000000300047210 */ /* 0x000fc80007fbe0ff */
[C---:B0-----:R-:W-:Y:S01]  /*21e80*/  LEA.HI.X.SX32 R5, R0.reuse, R2, 0x1, P5 ;  /* 0x0000000200057211 */ /* 0x041fe200028f0eff */
[----:B------:R-:W-:-:S05]  /*21e90*/  VIADD R0, R0, UR5 ;  /* 0x0000000500007c36 */ /* 0x000fca0008000000 */
[----:B------:R-:W-:-:S04]  /*21ea0*/  IADD3 R6, P5, PT, R0, R3, RZ ;  /* 0x0000000300067210 */ /* 0x000fc80007fbe0ff */
[C---:B------:R-:W-:Y:S01]  /*21eb0*/  LEA.HI.X.SX32 R7, R0.reuse, R2, 0x1, P5 ;  /* 0x0000000200077211 */ /* 0x040fe200028f0eff */
[----:B------:R-:W-:-:S05]  /*21ec0*/  VIADD R0, R0, UR5 ;  /* 0x0000000500007c36 */ /* 0x000fca0008000000 */
[----:B------:R-:W-:-:S04]  /*21ed0*/  IADD3 R158, P5, PT, R0, R3, RZ ;  /* 0x00000003009e7210 */ /* 0x000fc80007fbe0ff */
[C---:B------:R-:W-:Y:S01]  /*21ee0*/  LEA.HI.X.SX32 R159, R0.reuse, R2, 0x1, P5 ;  /* 0x00000002009f7211 */ /* 0x040fe200028f0eff */
[----:B------:R-:W-:Y:S01]  /*21ef0*/  VIADD R0, R0, UR5 ;  /* 0x0000000500007c36 */ /* 0x000fe20008000000 */
[----:B--2---:R-:W-:-:S04]  /*21f00*/  PRMT R160, R160, 0x9910, RZ ;  /* 0x00009910a0a07816 */ /* 0x004fc800000000ff */
[CC--:B------:R-:W-:Y:S02]  /*21f10*/  IADD3 R152, P5, PT, R0.reuse, R3.reuse, RZ ;  /* 0x0000000300987210 */ /* 0x0c0fe40007fbe0ff */
[----:B------:R-:W-:Y:S02]  /*21f20*/  SHF.R.S32.HI R160, RZ, 0x8, R160 ;  /* 0x00000008ffa07819 */ /* 0x000fe400000114a0 */
[C---:B------:R-:W-:Y:S01]  /*21f30*/  LEA.HI.X.SX32 R153, R0.reuse, R2, 0x1, P5 ;  /* 0x0000000200997211 */ /* 0x040fe200028f0eff */
[----:B------:R-:W-:Y:S02]  /*21f40*/  VIADD R0, R0, UR5 ;  /* 0x0000000500007c36 */ /* 0x000fe40008000000 */
[----:B------:R0:W-:Y:S01]  /*21f50*/  @P3 STG.E.U8 desc[UR18][R150.64], R160 ;  /* 0x000000a096003986 */ /* 0x0001e2000c101112 */
[----:B------:R-:W-:Y:S02]  /*21f60*/  F2FP.SATFINITE.E4M3.F32.PACK_AB_MERGE_C R162, R9, R8, RZ ;  /* 0x0000000809a2723e */ /* 0x000fe400048070ff */
[----:B0-----:R-:W-:-:S04]  /*21f70*/  IADD3 R150, P5, PT, R0, R3, RZ ;  /* 0x0000000300967210 */ /* 0x001fc80007fbe0ff */
[C---:B------:R-:W-:Y:S01]  /*21f80*/  LEA.HI.X.SX32 R151, R0.reuse, R2, 0x1, P5 ;  /* 0x0000000200977211 */ /* 0x040fe200028f0eff */
[----:B------:R-:W-:-:S05]  /*21f90*/  VIADD R0, R0, UR5 ;  /* 0x0000000500007c36 */ /* 0x000fca0008000000 */
[----:B------:R-:W-:-:S04]  /*21fa0*/  IADD3 R8, P5, PT, R0, R3, RZ ;  /* 0x0000000300087210 */ /* 0x000fc80007fbe0ff */
[C---:B------:R-:W-:Y:S01]  /*21fb0*/  LEA.HI.X.SX32 R9, R0.reuse, R2, 0x1, P5 ;  /* 0x0000000200097211 */ /* 0x040fe200028f0eff */
[----:B------:R-:W-:-:S05]  /*21fc0*/  VIADD R0, R0, UR5 ;  /* 0x0000000500007c36 */ /* 0x000fca0008000000 */
[----:B------:R-:W-:-:S04]  /*21fd0*/  IADD3 R160, P5, PT, R0, R3, RZ ;  /* 0x0000000300a07210 */ /* 0x000fc80007fbe0ff */
[CC--:B------:R-:W-:Y:S01]  /*21fe0*/  LEA.HI.X.SX32 R161, R0.reuse, R2.reuse, 0x1, P5 ;  /* 0x0000000200a17211 */ /* 0x0c0fe200028f0eff */
[----:B------:R-:W-:Y:S01]  /*21ff0*/  VIADD R0, R0, UR5 ;  /* 0x0000000500007c36 */ /* 0x000fe20008000000 */
[----:B------:R0:W-:Y:S04]  /*22000*/  @P1 STG.E.U8 desc[UR18][R134.64], R162 ;  /* 0x000000a286001986 */ /* 0x0001e8000c101112 */
[----:B0-----:R-:W-:Y:S02]  /*22010*/  IADD3 R134, P5, PT, R0, R3, RZ ;  /* 0x0000000300867210 */ /* 0x001fe40007fbe0ff */
[----:B------:R-:W-:Y:S02]  /*22020*/  PRMT R162, R162, 0x9910, RZ ;  /* 0x00009910a2a27816 */ /* 0x000fe400000000ff */
[C---:B------:R-:W-:Y:S01]  /*22030*/  LEA.HI.X.SX32 R135, R0.reuse, R2, 0x1, P5 ;  /* 0x0000000200877211 */ /* 0x040fe200028f0eff */
[----:B------:R-:W-:Y:S01]  /*22040*/  VIADD R0, R0, UR5 ;  /* 0x0000000500007c36 */ /* 0x000fe20008000000 */
[----:B------:R-:W-:-:S05]  /*22050*/  SHF.R.S32.HI R162, RZ, 0x8, R162 ;  /* 0x00000008ffa27819 */ /* 0x000fca00000114a2 */
[----:B------:R0:W-:Y:S01]  /*22060*/  @P4 STG.E.U8 desc[UR18][R148.64], R162 ;  /* 0x000000a294004986 */ /* 0x0001e2000c101112 */
[----:B------:R-:W-:Y:S02]  /*22070*/  ISETP.LT.AND P3, PT, R139, UR15, !P2 ;  /* 0x0000000f8b007c0c */ /* 0x000fe4000d761270 */
[----:B------:R-:W-:Y:S02]  /*22080*/  ISETP.LT.AND P1, PT, R138, UR15, !P2 ;  /* 0x0000000f8a007c0c */ /* 0x000fe4000d721270 */
[----:B------:R-:W2:Y:S04]  /*22090*/  LDL.LU.64 R138, [R1+0x18] ;  /* 0x00001800018a7983 */ /* 0x000ea80000300a00 */
[----:B------:R-:W5:Y:S01]  /*220a0*/  LDL.LU.64 R142, [R1+0x10] ;  /* 0x00001000018e7983 */ /* 0x000f620000300a00 */
[----:B0-----:R-:W-:-:S03]  /*220b0*/  IADD3 R148, P4, PT, R0, R3, RZ ;  /* 0x0000000300947210 */ /* 0x001fc60007f9e0ff */
[----:B------:R-:W5:Y:S01]  /*220c0*/  LDL.LU R141, [R1+0x7dc] ;  /* 0x0007dc00018d7983 */ /* 0x000f620000300800 */
[C---:B------:R-:W-:Y:S01]  /*220d0*/  LEA.HI.X.SX32 R149, R0.reuse, R2, 0x1, P4 ;  /* 0x0000000200957211 */ /* 0x040fe200020f0eff */
[----:B------:R-:W-:Y:S02]  /*220e0*/  VIADD R0, R0, UR5 ;  /* 0x0000000500007c36 */ /* 0x000fe40008000000 */
[----:B------:R-:W5:Y:S04]  /*220f0*/  LDL.LU.64 R144, [R1+0x8] ;  /* 0x0000080001907983 */ /* 0x000f680000300a00 */
[----:B------:R-:W5:Y:S01]  /*22100*/  LDL.LU.64 R164, [R1] ;  /* 0x0000000001a47983 */ /* 0x000f620000300a00 */
[----:B---3--:R-:W-:Y:S02]  /*22110*/  ISETP.LT.AND P5, PT, R140, UR15, !P2 ;  /* 0x0000000f8c007c0c */ /* 0x008fe4000d7a1270 */
[----:B------:R-:W-:-:S02]  /*22120*/  F2FP.SATFINITE.E4M3.F32.PACK_AB_MERGE_C R140, R11, R10, RZ ;  /* 0x0000000a0b8c723e */ /* 0x000fc400048070ff */
[----:B------:R-:W-:-:S04]  /*22130*/  IADD3 R10, P4, PT, R0, R3, RZ ;  /* 0x00000003000a7210 */ /* 0x000fc80007f9e0ff */
[----:B------:R-:W-:Y:S02]  /*22140*/  LEA.HI.X.SX32 R11, R0, R2, 0x1, P4 ;  /* 0x00000002000b7211 */ /* 0x000fe400020f0eff */
[----:B----4-:R-:W-:Y:S02]  /*22150*/  ISETP.LT.AND P4, PT, R146, UR15, !P2 ;  /* 0x0000000f92007c0c */ /* 0x010fe4000d781270 */
[----:B------:R-:W3:Y:S04]  /*22160*/  LDL.LU R146, [R1+0x88c] ;  /* 0x00088c0001927983 */ /* 0x000ee80000300800 */
[----:B------:R-:W4:Y:S01]  /*22170*/  LDL.LU R147, [R1+0x888] ;  /* 0x0008880001937983 */ /* 0x000f220000300800 */
[----:B------:R-:W-:-:S03]  /*22180*/  VIADD R0, R0, UR5 ;  /* 0x0000000500007c36 */ /* 0x000fc60008000000 */
[----:B------:R0:W-:Y:S02]  /*22190*/  @P6 STG.E.U8 desc[UR18][R132.64], R140 ;  /* 0x0000008c84006986 */ /* 0x0001e4000c101112 */
[----:B0-----:R-:W-:-:S04]  /*221a0*/  IADD3 R132, P6, PT, R0, R3, RZ ;  /* 0x0000000300847210 */ /* 0x001fc80007fde0ff */
[C---:B------:R-:W-:Y:S01]  /*221b0*/  LEA.HI.X.SX32 R133, R0.reuse, R2, 0x1, P6 ;  /* 0x0000000200857211 */ /* 0x040fe200030f0eff */
[----:B------:R-:W-:-:S05]  /*221c0*/  VIADD R0, R0, UR5 ;  /* 0x0000000500007c36 */ /* 0x000fca0008000000 */
[----:B------:R-:W-:-:S04]  /*221d0*/  IADD3 R162, P6, PT, R0, R3, RZ ;  /* 0x0000000300a27210 */ /* 0x000fc80007fde0ff */
[----:B------:R-:W-:Y:S02]  /*221e0*/  LEA.HI.X.SX32 R163, R0, R2, 0x1, P6 ;  /* 0x0000000200a37211 */ /* 0x000fe400030f0eff */
[----:B------:R-:W-:Y:S02]  /*221f0*/  ISETP.NE.AND P6, PT, R137, RZ, PT ;  /* 0x000000ff8900720c */ /* 0x000fe40003fc5270 */
[----:B------:R-:W-:Y:S01]  /*22200*/  PRMT R140, R140, 0x9910, RZ ;  /* 0x000099108c8c7816 */ /* 0x000fe200000000ff */
[----:B------:R-:W4:Y:S01]  /*22210*/  LDL.LU R137, [R1+0xa10] ;  /* 0x000a100001897983 */ /* 0x000f220000300800 */
[----:B------:R-:W-:Y:S02]  /*22220*/  F2FP.SATFINITE.E4M3.F32.PACK_AB_MERGE_C R12, R13, R12, RZ ;  /* 0x0000000c0d0c723e */ /* 0x000fe400048070ff */
[----:B------:R-:W-:Y:S02]  /*22230*/  SHF.R.S32.HI R140, RZ, 0x8, R140 ;  /* 0x00000008ff8c7819 */ /* 0x000fe4000001148c */
[----:B------:R-:W-:-:S05]  /*22240*/  F2FP.SATFINITE.E4M3.F32.PACK_AB_MERGE_C R14, R15, R14, RZ ;  /* 0x0000000e0f0e723e */ /* 0x000fca00048070ff */
[----:B--2---:R0:W-:Y:S04]  /*22250*/  @P6 STG.E.U8 desc[UR18][R138.64], R140 ;  /* 0x0000008c8a006986 */ /* 0x0041e8000c101112 */
[----:B-----5:R2:W-:Y:S01]  /*22260*/  @P0 STG.E.U8 desc[UR18][R142.64], R12 ;  /* 0x0000000c8e000986 */ /* 0x0205e2000c101112 */
[----:B------:R-:W-:-:S03]  /*22270*/  ISETP.LT.AND P6, PT, R141, UR15, !P2 ;  /* 0x0000000f8d007c0c */ /* 0x000fc6000d7c1270 */
[----:B0-----:R-:W5:Y:S01]  /*22280*/  LDL.LU.64 R138, [R1+0xa08] ;  /* 0x000a0800018a7983 */ /* 0x001f620000300a00 */
[----:B--2---:R-:W-:-:S03]  /*22290*/  PRMT R12, R12, 0x9910, RZ ;  /* 0x000099100c0c7816 */ /* 0x004fc600000000ff */
[----:B------:R-:W2:Y:S01]  /*222a0*/  LDL.LU R140, [R1+0xa04] ;  /* 0x000a0400018c7983 */ /* 0x000ea20000300800 */
[----:B------:R-:W-:-:S03]  /*222b0*/  SHF.R.S32.HI R12, RZ, 0x8, R12 ;  /* 0x00000008ff0c7819 */ /* 0x000fc6000001140c */
[----:B------:R-:W2:Y:S04]  /*222c0*/  LDL.LU R141, [R1+0xa00] ;  /* 0x000a0000018d7983 */ /* 0x000ea80000300800 */
[----:B------:R-:W2:Y:S04]  /*222d0*/  LDL.LU R13, [R1+0x908] ;  /* 0x00090800010d7983 */ /* 0x000ea80000300800 */
[----:B------:R-:W2:Y:S04]  /*222e0*/  LDL.LU.64 R142, [R1+0x9f8] ;  /* 0x0009f800018e7983 */ /* 0x000ea80000300a00 */
[----:B------:R0:W-:Y:S04]  /*222f0*/  @P3 STG.E.U8 desc[UR18][R144.64], R12 ;  /* 0x0000000c90003986 */ /* 0x0001e8000c101112 */
[----:B------:R0:W-:Y:S01]  /*22300*/  @P1 STG.E.U8 desc[UR18][R164.64], R14 ;  /* 0x0000000ea4001986 */ /* 0x0001e2000c101112 */
[----:B---3--:R-:W-:-:S03]  /*22310*/  ISETP.LT.AND P0, PT, R146, UR15, !P2 ;  /* 0x0000000f92007c0c */ /* 0x008fc6000d701270 */
[----:B------:R-:W3:Y:S01]  /*22320*/  LDL.LU R146, [R1+0x9f0] ;  /* 0x0009f00001927983 */ /* 0x000ee20000300800 */
[----:B----4-:R-:W-:-:S03]  /*22330*/  ISETP.LT.AND P3, PT, R147, UR15, !P2 ;  /* 0x0000000f93007c0c */ /* 0x010fc6000d761270 */
[----:B0-----:R-:W4:Y:S04]  /*22340*/  LDL.LU.64 R144, [R1+0x9e8] ;  /* 0x0009e80001907983 */ /* 0x001f280000300a00 */
[----:B------:R-:W2:Y:S04]  /*22350*/  LDL.LU R12, [R1+0x7e4] ;  /* 0x0007e400010c7983 */ /* 0x000ea80000300800 */
[----:B------:R-:W3:Y:S04]  /*22360*/  LDL.LU R147, [R1+0x9e0] ;  /* 0x0009e00001937983 */ /* 0x000ee80000300800 */
[----:B------:R-:W2:Y:S04]  /*22370*/  LDL.LU R15, [R1+0x904] ;  /* 0x00090400010f7983 */ /* 0x000ea80000300800 */
[----:B------:R-:W2:Y:S01]  /*22380*/  LDL.LU.64 R164, [R1+0x9d8] ;  /* 0x0009d80001a47983 */ /* 0x000ea20000300a00 */
[----:B------:R-:W-:-:S04]  /*22390*/  PRMT R14, R14, 0x9910, RZ ;  /* 0x000099100e0e7816 */ /* 0x000fc800000000ff */
[----:B------:R-:W-:Y:S02]  /*223a0*/  SHF.R.S32.HI R14, RZ, 0x8, R14 ;  /* 0x00000008ff0e7819 */ /* 0x000fe4000001140e */
[----:B------:R-:W-:-:S03]  /*223b0*/  F2FP.SATFINITE.E4M3.F32.PACK_AB_MERGE_C R16, R17, R16, RZ ;  /* 0x000000101110723e */ /* 0x000fc600048070ff */
[----:B--2---:R0:W-:Y:S04]  /*223c0*/  @P5 STG.E.U8 desc[UR18][R164.64], R14 ;  /* 0x0000000ea4005986 */ /* 0x0041e8000c101112 */
[----:B0-----:R-:W2:Y:S04]  /*223d0*/  LDL.LU R165, [R1+0x90c] ;  /* 0x00090c0001a57983 */ /* 0x001ea80000300800 */
[----:B------:R-:W2:Y:S01]  /*223e0*/  LDL.LU R164, [R1+0x910] ;  /* 0x0009100001a47983 */ /* 0x000ea20000300800 */
[----:B------:R-:W-:-:S03]  /*223f0*/  ISETP.LT.AND P1, PT, R15, UR15, !P2 ;  /* 0x0000000f0f007c0c */ /* 0x000fc6000d721270 */
[----:B------:R-:W2:Y:S01]  /*22400*/  LDL.LU R15, [R1+0x8c4] ;  /* 0x0008c400010f7983 */ /* 0x000ea20000300800 */
[----:B------:R-:W-:-:S03]  /*22410*/  ISETP.LT.AND P5, PT, R13, UR15, !P2 ;  /* 0x0000000f0d007c0c */ /* 0x000fc6000d7a1270 */
[----:B------:R-:W2:Y:S04]  /*22420*/  LDL.LU R13, [R1+0x8b4] ;  /* 0x0008b400010d7983 */ /* 0x000ea80000300800 */
[----:B---3--:R0:W-:Y:S01]  /*22430*/  @P4 STG.E.U8 desc[UR18][R146.64], R16 ;  /* 0x0000001092004986 */ /* 0x0081e2000c101112 */
[----:B------:R-:W-:Y:S01]  /*22440*/  ISETP.LT.AND P4, PT, R12, UR4, !P2 ;  /* 0x000000040c007c0c */ /* 0x000fe2000d781270 */
[----:B------:R-:W2:Y:S02]  /*22450*/  LDCU UR4, c[0x0][0x39c] ;  /* 0x00007380ff0477ac */ /* 0x000ea40008000800 */
[----:B------:R-:W3:Y:S04]  /*22460*/  LDL.LU R12, [R1+0x8a8] ;  /* 0x0008a800010c7983 */ /* 0x000ee80000300800 */
[----:B------:R-:W3:Y:S01]  /*22470*/  LDL.LU R14, [R1+0x898] ;  /* 0x00089800010e7983 */ /* 0x000ee20000300800 */
[----:B0-----:R-:W-:-:S03]  /*22480*/  PRMT R16, R16, 0x9910, RZ ;  /* 0x0000991010107816 */ /* 0x001fc600000000ff */
[----:B------:R-:W3:Y:S01]  /*22490*/  LDL.LU R17, [R1+0x914] ;  /* 0x0009140001117983 */ /* 0x000ee20000300800 */
[----:B------:R-:W-:-:S05]  /*224a0*/  SHF.R.S32.HI R16, RZ, 0x8, R16 ;  /* 0x00000008ff107819 */ /* 0x000fca0000011410 */
[----:B----4-:R0:W-:Y:S01]  /*224b0*/  @P6 STG.E.U8 desc[UR18][R144.64], R16 ;  /* 0x0000001090006986 */ /* 0x0101e2000c101112 */
[----:B------:R-:W-:-:S05]  /*224c0*/  F2FP.SATFINITE.E4M3.F32.PACK_AB_MERGE_C R18, R19, R18, RZ ;  /* 0x000000121312723e */ /* 0x000fca00048070ff */
[----:B------:R4:W-:Y:S04]  /*224d0*/  @P0 STG.E.U8 desc[UR18][R142.64], R18 ;  /* 0x000000128e000986 */ /* 0x0009e8000c101112 */
[----:B0-----:R-:W3:Y:S01]  /*224e0*/  LDL.LU R16, [R1+0x918] ;  /* 0x0009180001107983 */ /* 0x001ee20000300800 */
[----:B----4-:R-:W-:-:S04]  /*224f0*/  PRMT R18, R18, 0x9910, RZ ;  /* 0x0000991012127816 */ /* 0x010fc800000000ff */
[----:B------:R-:W-:-:S05]  /*22500*/  SHF.R.S32.HI R18, RZ, 0x8, R18 ;  /* 0x00000008ff127819 */ /* 0x000fca0000011412 */
[----:B------:R-:W-:Y:S01]  /*22510*/  @P3 STG.E.U8 desc[UR18][R140.64], R18 ;  /* 0x000000128c003986 */ /* 0x000fe2000c101112 */
[----:B------:R-:W-:-:S05]  /*22520*/  F2FP.SATFINITE.E4M3.F32.PACK_AB_MERGE_C R20, R21, R20, RZ ;  /* 0x000000141514723e */ /* 0x000fca00048070ff */
[----:B-----5:R0:W-:Y:S02]  /*22530*/  @P1 STG.E.U8 desc[UR18][R138.64], R20 ;  /* 0x000000148a001986 */ /* 0x0201e4000c101112 */
[----:B0-----:R-:W-:-:S04]  /*22540*/  PRMT R20, R20, 0x9910, RZ ;  /* 0x0000991014147816 */ /* 0x001fc800000000ff */
[----:B------:R-:W-:-:S05]  /*22550*/  SHF.R.S32.HI R20, RZ, 0x8, R20 ;  /* 0x00000008ff147819 */ /* 0x000fca0000011414 */
[----:B------:R-:W-:Y:S01]  /*22560*/  @P5 STG.E.U8 desc[UR18][R136.64], R20 ;  /* 0x0000001488005986 */ /* 0x000fe2000c101112 */
[----:B--2---:R-:W-:Y:S01]  /*22570*/  ISETP.LT.AND P6, PT, R165, UR4, !P2 ;  /* 0x00000004a5007c0c */ /* 0x004fe2000d7c1270 */
[----:B------:R-:W0:Y:S02]  /*22580*/  LDCU UR4, c[0x0][0x39c] ;  /* 0x00007380ff0477ac */ /* 0x000e240008000800 */
[----:B0-----:R-:W-:Y:S01]  /*22590*/  ISETP.LT.AND P0, PT, R164, UR4, !P2 ;  /* 0x00000004a4007c0c */ /* 0x001fe2000d701270 */
[----:B------:R-:W0:Y:S02]  /*225a0*/  LDCU UR4, c[0x0][0x39c] ;  /* 0x00007380ff0477ac */ /* 0x000e240008000800 */
[----:B0-----:R-:W-:Y:S01]  /*225b0*/  ISETP.LT.AND P3, PT, R15, UR4, !P2 ;  /* 0x000000040f007c0c */ /* 0x001fe2000d761270 */
[----:B------:R-:W0:Y:S01]  /*225c0*/  LDCU UR4, c[0x0][0x39c] ;  /* 0x00007380ff0477ac */ /* 0x000e220008000800 */
[----:B------:R-:W2:Y:S01]  /*225d0*/  LDL.LU R15, [R1+0x91c] ;  /* 0x00091c00010f7983 */ /* 0x000ea20000300800 */
[----:B0-----:R-:W-:Y:S01]  /*225e0*/  ISETP.LT.AND P1, PT, R13, UR4, !P2 ;  /* 0x000000040d007c0c */ /* 0x001fe2000d721270 */
[----:B------:R-:W3:Y:S02]  /*225f0*/  LDCU UR4, c[0x0][0x39c] ;  /* 0x00007380ff0477ac */ /* 0x000ee40008000800 */
[----:B------:R-:W4:Y:S01]  /*22600*/  LDL.LU R13, [R1+0x920] ;  /* 0x00092000010d7983 */ /* 0x000f220000300800 */
[----:B---3--:R-:W-:Y:S01]  /*22610*/  ISETP.LT.AND P5, PT, R12, UR4, !P2 ;  /* 0x000000040c007c0c */ /* 0x008fe2000d7a1270 */
[----:B------:R-:W0:Y:S02]  /*22620*/  LDCU UR4, c[0x0][0x39c] ;  /* 0x00007380ff0477ac */ /* 0x000e240008000800 */
[----:B------:R-:W3:Y:S01]  /*22630*/  LDL.LU R12, [R1+0x8d0] ;  /* 0x0008d000010c7983 */ /* 0x000ee20000300800 */
[----:B------:R-:W-:-:S05]  /*22640*/  F2FP.SATFINITE.E4M3.F32.PACK_AB_MERGE_C R22, R23, R22, RZ ;  /* 0x000000161716723e */ /* 0x000fca00048070ff */
[----:B------:R5:W-:Y:S01]  /*22650*/  @P6 STG.E.U8 desc[UR18][R156.64], R22 ;  /* 0x000000169c006986 */ /* 0x000be2000c101112 */
[----:B0-----:R-:W-:Y:S01]  /*22660*/  ISETP.LT.AND P6, PT, R14, UR4, !P2 ;  /* 0x000000040e007c0c */ /* 0x001fe2000d7c1270 */
[----:B------:R-:W0:Y:S01]  /*22670*/  LDCU UR4, c[0x0][0x39c] ;  /* 0x00007380ff0477ac */ /* 0x000e220008000800 */
[----:B-----5:R-:W-:Y:S01]  /*22680*/  PRMT R22, R22, 0x9910, RZ ;  /* 0x0000991016167816 */ /* 0x020fe200000000ff */
[----:B------:R-:W5:Y:S03]  /*22690*/  LDL.LU R14, [R1+0x8b8] ;  /* 0x0008b800010e7983 */ /* 0x000f660000300800 */
[----:B------:R-:W-:-:S05]  /*226a0*/  SHF.R.S32.HI R22, RZ, 0x8, R22 ;  /* 0x00000008ff167819 */ /* 0x000fca0000011416 */
[----:B------:R-:W-:Y:S01]  /*226b0*/  @P0 STG.E.U8 desc[UR18][R154.64], R22 ;  /* 0x000000169a000986 */ /* 0x000fe2000c101112 */
[----:B0-----:R-:W-:Y:S01]  /*226c0*/  ISETP.LT.AND P0, PT, R17, UR4, !P2 ;  /* 0x0000000411007c0c */ /* 0x001fe2000d701270 */
[----:B------:R-:W0:Y:S01]  /*226d0*/  LDCU UR4, c[0x0][0x39c] ;  /* 0x00007380ff0477ac */ /* 0x000e220008000800 */
[----:B------:R-:W-:-:S05]  /*226e0*/  F2FP.SATFINITE.E4M3.F32.PACK_AB_MERGE_C R24, R25, R24, RZ ;  /* 0x000000181918723e */ /* 0x000fca00048070ff */
[----:B------:R0:W-:Y:S02]  /*226f0*/  @P3 STG.E.U8 desc[UR18][R4.64], R24 ;  /* 0x0000001804003986 */ /* 0x0001e4000c101112 */
[----:B0-----:R-:W-:Y:S01]  /*22700*/  ISETP.LT.AND P3, PT, R16, UR4, !P2 ;  /* 0x0000000410007c0c */ /* 0x001fe2000d761270 */
[----:B------:R-:W2:Y:S01]  /*22710*/  LDCU UR4, c[0x0][0x39c] ;  /* 0x00007380ff0477ac */ /* 0x000ea20008000800 */
[----:B------:R-:W-:Y:S01]  /*22720*/  PRMT R24, R24, 0x9910, RZ ;  /* 0x0000991018187816 */ /* 0x000fe200000000ff */
[----:B------:R-:W5:Y:S03]  /*22730*/  LDL.LU R5, [R1+0x8b0] ;  /* 0x0008b00001057983 */ /* 0x000f660000300800 */
[----:B------:R-:W-:Y:S01]  /*22740*/  SHF.R.S32.HI R24, RZ, 0x8, R24 ;  /* 0x00000008ff187819 */ /* 0x000fe20000011418 */
[----:B------:R-:W5:Y:S04]  /*22750*/  LDL.LU R4, [R1+0x894] ;  /* 0x0008940001047983 */ /* 0x000f680000300800 */
[----:B------:R-:W-:Y:S01]  /*22760*/  @P1 STG.E.U8 desc[UR18][R6.64], R24 ;  /* 0x0000001806001986 */ /* 0x000fe2000c101112 */
[----:B------:R-:W-:-:S05]  /*22770*/  F2FP.SATFINITE.E4M3.F32.PACK_AB_MERGE_C R26, R27, R26, RZ ;  /* 0x0000001a1b1a723e */ /* 0x000fca00048070ff */
[----:B------:R0:W-:Y:S02]  /*22780*/  @P5 STG.E.U8 desc[UR18][R158.64], R26 ;  /* 0x0000001a9e005986 */ /* 0x0001e4000c101112 */
[----:B0-----:R-:W-:-:S04]  /*22790*/  PRMT R26, R26, 0x9910, RZ ;  /* 0x000099101a1a7816 */ /* 0x001fc800000000ff */
[----:B------:R-:W-:-:S05]  /*227a0*/  SHF.R.S32.HI R26, RZ, 0x8, R26 ;  /* 0x00000008ff1a7819 */ /* 0x000fca000001141a */
[----:B------:R-:W-:Y:S01]  /*227b0*/  @P6 STG.E.U8 desc[UR18][R152.64], R26 ;  /* 0x0000001a98006986 */ /* 0x000fe2000c101112 */
[----:B--2---:R-:W-:Y:S01]  /*227c0*/  ISETP.LT.AND P1, PT, R15, UR4, !P2 ;  /* 0x000000040f007c0c */ /* 0x004fe2000d721270 */
[----:B------:R-:W4:Y:S02]  /*227d0*/  LDCU UR4, c[0x0][0x39c] ;  /* 0x00007380ff0477ac */ /* 0x000f240008000800 */
[----:B----4-:R-:W-:Y:S01]  /*227e0*/  ISETP.LT.AND P5, PT, R13, UR4, !P2 ;  /* 0x000000040d007c0c */ /* 0x010fe2000d7a1270 */
[----:B------:R-:W3:Y:S01]  /*227f0*/  LDCU UR4, c[0x0][0x39c] ;  /* 0x00007380ff0477ac */ /* 0x000ee20008000800 */
[----:B------:R-:W2:Y:S01]  /*22800*/  LDL.LU R13, [R1+0x930] ;  /* 0x00093000010d7983 */ /* 0x000ea20000300800 */
[----:B---3--:R-:W-:Y:S01]  /*22810*/  ISETP.LT.AND P6, PT, R12, UR4, !P2 ;  /* 0x000000040c007c0c */ /* 0x008fe2000d7c1270 */
[----:B------:R-:W5:Y:S02]  /*22820*/  LDCU UR4, c[0x0][0x39c] ;  /* 0x00007380ff0477ac */ /* 0x000f640008000800 */
[----:B------:R-:W3:Y:S01]  /*22830*/  LDL.LU R12, [R1+0x92c] ;  /* 0x00092c00010c7983 */ /* 0x000ee20000300800 */
[----:B------:R-:W-:-:S02]  /*22840*/  F2FP.SATFINITE.E4M3.F32.PACK_AB_MERGE_C R28, R29, R28, RZ ;  /* 0x0000001c1d1c723e */ /* 0x000fc400048070ff */
[----:B------:R-:W-:Y:S01]  /*22850*/  F2FP.SATFINITE.E4M3.F32.PACK_AB_MERGE_C R30, R31, R30, RZ ;  /* 0x0000001e1f1e723e */ /* 0x000fe200048070ff */
[----:B------:R-:W4:Y:S04]  /*22860*/  LDL.LU R7, [R1+0x928] ;  /* 0x0009280001077983 */ /* 0x000f280000300800 */
[----:B------:R0:W-:Y:S04]  /*22870*/  @P0 STG.E.U8 desc[UR18][R150.64], R28 ;  /* 0x0000001c96000986 */ /* 0x0001e8000c101112 */
[----:B------:R-:W2:Y:S01]  /*22880*/  LDL.LU R6, [R1+0x924] ;  /* 0x0009240001067983 */ /* 0x000ea20000300800 */
[----:B-----5:R-:W-:Y:S01]  /*22890*/  ISETP.LT.AND P0, PT, R14, UR4, !P2 ;  /* 0x000000040e007c0c */ /* 0x020fe2000d701270 */
[----:B------:R-:W5:Y:S01]  /*228a0*/  LDCU UR4, c[0x0][0x39c] ;  /* 0x00007380ff0477ac */ /* 0x000f620008000800 */
[----:B0-----:R-:W-:-:S04]  /*228b0*/  PRMT R28, R28, 0x9910, RZ ;  /* 0x000099101c1c7816 */ /* 0x001fc800000000ff */
[----:B------:R-:W-:-:S05]  /*228c0*/  SHF.R.S32.HI R28, RZ, 0x8, R28 ;  /* 0x00000008ff1c7819 */ /* 0x000fca000001141c */
[----:B------:R-:W-:Y:S04]  /*228d0*/  @P3 STG.E.U8 desc[UR18][R8.64], R28 ;  /* 0x0000001c08003986 */ /* 0x000fe8000c101112 */
[----:B------:R0:W-:Y:S01]  /*228e0*/  @P1 STG.E.U8 desc[UR18][R160.64], R30 ;  /* 0x0000001ea0001986 */ /* 0x0001e2000c101112 */
[----:B------:R-:W-:Y:S02]  /*228f0*/  F2FP.SATFINITE.E4M3.F32.PACK_AB_MERGE_C R32, R33, R32, RZ ;  /* 0x000000202120723e */ /* 0x000fe400048070ff */
[----:B0-----:R-:W-:Y:S02]  /*22900*/  PRMT R30, R30, 0x9910, RZ ;  /* 0x000099101e1e7816 */ /* 0x001fe400000000ff */
[----:B-----5:R-:W-:-:S03]  /*22910*/  ISETP.LT.AND P3, PT, R5, UR4, !P2 ;  /* 0x0000000405007c0c */ /* 0x020fc6000d761270 */
[----:B------:R-:W-:Y:S01]  /*22920*/  IMAD.MOV.U32 R5, RZ, RZ, R30 ;  /* 0x000000ffff057224 */ /* 0x000fe200078e001e */
[----:B------:R-:W0:Y:S04]  /*22930*/  LDCU UR4, c[0x0][0x39c] ;  /* 0x00007380ff0477ac */ /* 0x000e280008000800 */
[----:B------:R-:W-:-:S05]  /*22940*/  SHF.R.S32.HI R5, RZ, 0x8, R5 ;  /* 0x00000008ff057819 */ /* 0x000fca0000011405 */
[----:B------:R5:W-:Y:S04]  /*22950*/  @P5 STG.E.U8 desc[UR18][R134.64], R5 ;  /* 0x0000000586005986 */ /* 0x000be8000c101112 */
[----:B------:R-:W-:Y:S01]  /*22960*/  @P6 STG.E.U8 desc[UR18][R148.64], R32 ;  /* 0x0000002094006986 */ /* 0x000fe2000c101112 */
[----:B---3--:R-:W-:Y:S02]  /*22970*/  ISETP.LT.AND P6, PT, R12, UR6, !P2 ;  /* 0x000000060c007c0c */ /* 0x008fe4000d7c1270 */
[----:B------:R-:W-:Y:S01]  /*22980*/  F2FP.SATFINITE.E4M3.F32.PACK_AB_MERGE_C R34, R35, R34, RZ ;  /* 0x000000222322723e */ /* 0x000fe200048070ff */
[----:B------:R-:W3:Y:S01]  /*22990*/  LDL.LU R12, [R1+0x8c0] ;  /* 0x0008c000010c7983 */ /* 0x000ee20000300800 */
[----:B0-----:R-:W-:Y:S01]  /*229a0*/  ISETP.LT.AND P1, PT, R4, UR4, !P2 ;  /* 0x0000000404007c0c */ /* 0x001fe2000d721270 */
[----:B------:R-:W2:Y:S01]  /*229b0*/  LDCU UR4, c[0x0][0x39c] ;  /* 0x00007380ff0477ac */ /* 0x000ea20008000800 */
[----:B------:R-:W-:Y:S01]  /*229c0*/  PRMT R4, R32, 0x9910, RZ ;  /* 0x0000991020047816 */ /* 0x000fe200000000ff */
[----:B------:R-:W-:Y:S01]  /*229d0*/  VIADD R0, R0, UR5 ;  /* 0x0000000500007c36 */ /* 0x000fe20008000000 */
[----:B------:R-:W-:Y:S01]  /*229e0*/  F2FP.SATFINITE.E4M3.F32.PACK_AB_MERGE_C R36, R37, R36, RZ ;  /* 0x000000242524723e */ /* 0x000fe200048070ff */
[----:B------:R-:W0:Y:S01]  /*229f0*/  LDCU UR6, c[0x0][0x39c] ;  /* 0x00007380ff0677ac */ /* 0x000e220008000800 */
[----:B------:R-:W-:-:S02]  /*22a00*/  SHF.R.S32.HI R4, RZ, 0x8, R4 ;  /* 0x00000008ff047819 */ /* 0x000fc40000011404 */
[----:B-----5:R-:W-:-:S03]  /*22a10*/  PRMT R5, R34, 0x9910, RZ ;  /* 0x0000991022057816 */ /* 0x020fc600000000ff */
[----:B------:R5:W-:Y:S01]  /*22a20*/  @P0 STG.E.U8 desc[UR18][R10.64], R4 ;  /* 0x000000040a000986 */ /* 0x000be2000c101112 */
[----:B------:R-:W-:Y:S01]  /*22a30*/  SHF.R.S32.HI R5, RZ, 0x8, R5 ;  /* 0x00000008ff057819 */ /* 0x000fe20000011405 */
[C---:B------:R-:W-:Y:S02]  /*22a40*/  VIADD R8, R0.reuse, UR5 ;  /* 0x0000000500087c36 */ /* 0x040fe40008000000 */
[----:B------:R-:W-:Y:S04]  /*22a50*/  @P3 STG.E.U8 desc[UR18][R132.64], R34 ;  /* 0x0000002284003986 */ /* 0x000fe8000c101112 */
[----:B-----5:R-:W0:Y:S01]  /*22a60*/  LDL.LU R11, [R1+0x8ac] ;  /* 0x0008ac00010b7983 */ /* 0x020e220000300800 */
[----:B--2---:R-:W-:Y:S01]  /*22a70*/  ISETP.LT.AND P5, PT, R13, UR4, !P2 ;  /* 0x000000040d007c0c */ /* 0x004fe2000d7a1270 */
[----:B------:R-:W3:Y:S02]  /*22a80*/  LDCU UR4, c[0x0][0x39c] ;  /* 0x00007380ff0477ac */ /* 0x000ee40008000800 */
[----:B------:R2:W-:Y:S01]  /*22a90*/  @P1 STG.E.U8 desc[UR18][R162.64], R5 ;  /* 0x00000005a2001986 */ /* 0x0005e2000c101112 */
[----:B------:R-:W-:-:S02]  /*22aa0*/  IADD3 R4, P1, PT, R0, R3, RZ ;  /* 0x0000000300047210 */ /* 0x000fc40007f3e0ff */
[----:B----4-:R-:W-:Y:S01]  /*22ab0*/  ISETP.LT.AND P0, PT, R7, UR7, !P2 ;  /* 0x0000000707007c0c */ /* 0x010fe2000d701270 */
[----:B------:R-:W4:Y:S01]  /*22ac0*/  LDL.LU R10, [R1+0x890] ;  /* 0x00089000010a7983 */ /* 0x000f220000300800 */
[----:B------:R-:W-:Y:S01]  /*22ad0*/  ISETP.LT.AND P3, PT, R6, UR9, !P2 ;  /* 0x0000000906007c0c */ /* 0x000fe2000d761270 */
[----:B------:R-:W4:Y:S01]  /*22ae0*/  LDCU UR7, c[0x0][0x39c] ;  /* 0x00007380ff0777ac */ /* 0x000f220008000800 */
[----:B------:R-:W-:Y:S01]  /*22af0*/  PRMT R7, R36, 0x9910, RZ ;  /* 0x0000991024077816 */ /* 0x000fe200000000ff */
[----:B------:R-:W5:Y:S01]  /*22b00*/  LDL.LU R13, [R1+0x884] ;  /* 0x00088400010d7983 */ /* 0x000f620000300800 */
[----:B------:R-:W-:Y:S01]  /*22b10*/  F2FP.SATFINITE.E4M3.F32.PACK_AB_MERGE_C R38, R39, R38, RZ ;  /* 0x000000262726723e */ /* 0x000fe200048070ff */
[----:B------:R-:W5:Y:S01]  /*22b20*/  LDCU UR9, c[0x0][0x39c] ;  /* 0x00007380ff0977ac */ /* 0x000f620008000800 */
[----:B--2---:R-:W-:Y:S01]  /*22b30*/  LEA.HI.X.SX32 R5, R0, R2, 0x1, P1 ;  /* 0x0000000200057211 */ /* 0x004fe200008f0eff */
[----:B------:R-:W1:Y:S01]  /*22b40*/  LDL.LU R9, [R1+0x934] ;  /* 0x0009340001097983 */ /* 0x000e620000300800 */
[----:B------:R-:W-:-:S02]  /*22b50*/  IADD3 R6, P1, PT, R8, R3, RZ ;  /* 0x0000000308067210 */ /* 0x000fc40007f3e0ff */
[----:B------:R-:W-:Y:S02]  /*22b60*/  SHF.R.S32.HI R0, RZ, 0x8, R7 ;  /* 0x00000008ff007819 */ /* 0x000fe40000011407 */
[C---:B------:R-:W-:Y:S01]  /*22b70*/  LEA.HI.X.SX32 R7, R8.reuse, R2, 0x1, P1 ;  /* 0x0000000208077211 */ /* 0x040fe200008f0eff */
[----:B------:R-:W-:Y:S01]  /*22b80*/  VIADD R8, R8, UR5 ;  /* 0x0000000508087c36 */ /* 0x000fe20008000000 */
[----:B------:R2:W-:Y:S04]  /*22b90*/  @P5 STG.E.U8 desc[UR18][R4.64], R36 ;  /* 0x0000002404005986 */ /* 0x0005e8000c101112 */
[----:B--2---:R-:W-:-:S04]  /*22ba0*/  IADD3 R4, P1, PT, R8, R3, RZ ;  /* 0x0000000308047210 */ /* 0x004fc80007f3e0ff */
[----:B------:R-:W-:Y:S02]  /*22bb0*/  LEA.HI.X.SX32 R5, R8, R2, 0x1, P1 ;  /* 0x0000000208057211 */ /* 0x000fe400008f0eff */
[----:B---3--:R-:W-:Y:S01]  /*22bc0*/  ISETP.LT.AND P1, PT, R12, UR4, !P2 ;  /* 0x000000040c007c0c */ /* 0x008fe2000d721270 */
[----:B------:R2:W-:Y:S01]  /*22bd0*/  @P6 STG.E.U8 desc[UR18][R6.64], R0 ;  /* 0x0000000006006986 */ /* 0x0005e2000c101112 */
[----:B------:R-:W3:Y:S03]  /*22be0*/  LDCU UR4, c[0x0][0x39c] ;  /* 0x00007380ff0477ac */ /* 0x000ee60008000800 */
[----:B------:R-:W3:Y:S01]  /*22bf0*/  LDL.LU R12, [R1+0x938] ;  /* 0x00093800010c7983 */ /* 0x000ee20000300800 */
[----:B--2---:R-:W-:Y:S01]  /*22c00*/  VIADD R0, R8, UR5 ;  /* 0x0000000508007c36 */ /* 0x004fe20008000000 */
[----:B------:R-:W-:-:S04]  /*22c10*/  PRMT R7, R38, 0x9910, RZ ;  /* 0x0000991026077816 */ /* 0x000fc800000000ff */
[CC--:B------:R-:W-:Y:S02]  /*22c20*/  IADD3 R6, P6, PT, R0.reuse, R3.reuse, RZ ;  /* 0x0000000300067210 */ /* 0x0c0fe40007fde0ff */
[----:B------:R-:W-:Y:S02]  /*22c30*/  SHF.R.S32.HI R8, RZ, 0x8, R7 ;  /* 0x00000008ff087819 */ /* 0x000fe40000011407 */
[C---:B------:R-:W-:Y:S02]  /*22c40*/  LEA.HI.X.SX32 R7, R0.reuse, R2, 0x1, P6 ;  /* 0x0000000200077211 */ /* 0x040fe400030f0eff */
[----:B0-----:R-:W-:Y:S01]  /*22c50*/  ISETP.LT.AND P5, PT, R11, UR6, !P2 ;  /* 0x000000060b007c0c */ /* 0x001fe2000d7a1270 */
[----:B------:R-:W-:Y:S01]  /*22c60*/  VIADD R0, R0, UR5 ;  /* 0x0000000500007c36 */ /* 0x000fe20008000000 */
[----:B------:R-:W2:Y:S01]  /*22c70*/  LDL.LU R11, [R1+0x940] ;  /* 0x00094000010b7983 */ /* 0x000ea20000300800 */
[----:B------:R-:W-:Y:S01]  /*22c80*/  F2FP.SATFINITE.E4M3.F32.PACK_AB_MERGE_C R40, R41, R40, RZ ;  /* 0x000000282928723e */ /* 0x000fe200048070ff */
[----:B------:R-:W2:Y:S02]  /*22c90*/  LDCU UR6, c[0x0][0x39c] ;  /* 0x00007380ff0677ac */ /* 0x000ea40008000800 */
[----:B------:R0:W-:Y:S04]  /*22ca0*/  @P0 STG.E.U8 desc[UR18][R4.64], R38 ;  /* 0x0000002604000986 */ /* 0x0001e8000c101112 */
[----:B------:R1:W-:Y:S01]  /*22cb0*/  @P3 STG.E.U8 desc[UR18][R6.64], R8 ;  /* 0x0000000806003986 */ /* 0x0003e2000c101112 */
[----:B0-----:R-:W-:-:S04]  /*22cc0*/  IADD3 R4, P6, PT, R0, R3, RZ ;  /* 0x0000000300047210 */ /* 0x001fc80007fde0ff */
[C---:B------:R-:W-:Y:S01]  /*22cd0*/  LEA.HI.X.SX32 R5, R0.reuse, R2, 0x1, P6 ;  /* 0x0000000200057211 */ /* 0x040fe200030f0eff */
[----:B------:R-:W-:Y:S01]  /*22ce0*/  VIADD R0, R0, UR5 ;  /* 0x0000000500007c36 */ /* 0x000fe20008000000 */
[----:B-1----:R-:W-:-:S03]  /*22cf0*/  PRMT R6, R40, 0x9910, RZ ;  /* 0x0000991028067816 */ /* 0x002fc600000000ff */
[----:B------:R0:W-:Y:S01]  /*22d00*/  @P1 STG.E.U8 desc[UR18][R4.64], R40 ;  /* 0x0000002804001986 */ /* 0x0001e2000c101112 */
[----:B------:R-:W-:Y:S01]  /*22d10*/  VIADD R7, R0, UR5 ;  /* 0x0000000500077c36 */ /* 0x000fe20008000000 */
[----:B------:R-:W-:Y:S02]  /*22d20*/  SHF.R.S32.HI R8, RZ, 0x8, R6 ;  /* 0x00000008ff087819 */ /* 0x000fe40000011406 */
[----:B----4-:R-:W-:Y:S01]  /*22d30*/  ISETP.LT.AND P0, PT, R10, UR7, !P2 ;  /* 0x000000070a007c0c */ /* 0x010fe2000d701270 */
[----:B------:R-:W1:Y:S01]  /*22d40*/  LDCU UR7, c[0x0][0x39c] ;  /* 0x00007380ff0777ac */ /* 0x000e620008000800 */
[----:B------:R-:W1:Y:S01]  /*22d50*/  LDL.LU R10, [R1+0x93c] ;  /* 0x00093c00010a7983 */ /* 0x000e620000300800 */
[----:B0-----:R-:W-:-:S04]  /*22d60*/  IADD3 R4, P1, PT, R0, R3, RZ ;  /* 0x0000000300047210 */ /* 0x001fc80007f3e0ff */
[----:B------:R-:W-:Y:S02]  /*22d70*/  LEA.HI.X.SX32 R5, R0, R2, 0x1, P1 ;  /* 0x0000000200057211 */ /* 0x000fe400008f0eff */
[C---:B------:R-:W-:Y:S01]  /*22d80*/  IADD3 R6, P1, PT, R7.reuse, R3, RZ ;  /* 0x0000000307067210 */ /* 0x040fe20007f3e0ff */
[----:B------:R-:W-:-:S03]  /*22d90*/  VIADD R0, R7, UR5 ;  /* 0x0000000507007c36 */ /* 0x000fc60008000000 */
[----:B------:R-:W-:Y:S02]  /*22da0*/  LEA.HI.X.SX32 R7, R7, R2, 0x1, P1 ;  /* 0x0000000207077211 */ /* 0x000fe400008f0eff */
[----:B---3--:R-:W-:Y:S02]  /*22db0*/  ISETP.LT.AND P1, PT, R12, UR4, !P2 ;  /* 0x000000040c007c0c */ /* 0x008fe4000d721270 */
[----:B-----5:R-:W-:Y:S01]  /*22dc0*/  ISETP.LT.AND P3, PT, R13, UR9, !P2 ;  /* 0x000000090d007c0c */ /* 0x020fe2000d761270 */
[----:B------:R-:W3:Y:S01]  /*22dd0*/  LDL.LU R12, [R1+0x8cc] ;  /* 0x0008cc00010c7983 */ /* 0x000ee20000300800 */
[----:B------:R-:W-:Y:S01]  /*22de0*/  F2FP.SATFINITE.E4M3.F32.PACK_AB_MERGE_C R42, R43, R42, RZ ;  /* 0x0000002a2b2a723e */ /* 0x000fe200048070ff */
[----:B------:R-:W3:Y:S01]  /*22df0*/  LDCU UR4, c[0x0][0x39c] ;  /* 0x00007380ff0477ac */ /* 0x000ee20008000800 */
[----:B------:R-:W-:Y:S01]  /*22e00*/  ISETP.LT.AND P6, PT, R9, UR10, !P2 ;  /* 0x0000000a09007c0c */ /* 0x000fe2000d7c1270 */
[----:B------:R0:W-:Y:S01]  /*22e10*/  @P5 STG.E.U8 desc[UR18][R4.64], R8 ;  /* 0x0000000804005986 */ /* 0x0001e2000c101112 */
[----:B------:R-:W-:Y:S01]  /*22e20*/  PRMT R9, R42, 0x9910, RZ ;  /* 0x000099102a097816 */ /* 0x000fe200000000ff */
[----:B------:R-:W4:Y:S02]  /*22e30*/  LDCU UR10, c[0x0][0x39c] ;  /* 0x00007380ff0a77ac */ /* 0x000f240008000800 */
[----:B------:R5:W-:Y:S01]  /*22e40*/  @P0 STG.E.U8 desc[UR18][R6.64], R42 ;  /* 0x0000002a06000986 */ /* 0x000be2000c101112 */
[----:B------:R-:W-:Y:S01]  /*22e50*/  SHF.R.S32.HI R9, RZ, 0x8, R9 ;  /* 0x00000008ff097819 */ /* 0x000fe20000011409 */
[----:B------:R-:W1:Y:S01]  /*22e60*/  LDCU UR9, c[0x0][0x39c] ;  /* 0x00007380ff0977ac */ /* 0x000e620008000800 */
[----:B0-----:R-:W-:-:S02]  /*22e70*/  IADD3 R4, P5, PT, R0, R3, RZ ;  /* 0x0000000300047210 */ /* 0x001fc40007fbe0ff */
[----:B--2---:R-:W-:Y:S01]  /*22e80*/  ISETP.LT.AND P0, PT, R11, UR6, !P2 ;  /* 0x000000060b007c0c */ /* 0x004fe2000d701270 */
[----:B------:R-:W0:Y:S01]  /*22e90*/  LDCU UR6, c[0x0][0x39c] ;  /* 0x00007380ff0677ac */ /* 0x000e220008000800 */
[----:B------:R-:W0:Y:S01]  /*22ea0*/  LDL.LU R11, [R1+0x8bc] ;  /* 0x0008bc00010b7983 */ /* 0x000e220000300800 */
[C---:B------:R-:W-:Y:S01]  /*22eb0*/  LEA.HI.X.SX32 R5, R0.reuse, R2, 0x1, P5 ;  /* 0x0000000200057211 */ /* 0x040fe200028f0eff */
[----:B------:R-:W-:Y:S01]  /*22ec0*/  VIADD R0, R0, UR5 ;  /* 0x0000000500007c36 */ /* 0x000fe20008000000 */
[----:B------:R-:W-:-:S03]  /*22ed0*/  F2FP.SATFINITE.E4M3.F32.PACK_AB_MERGE_C R44, R45, R44, RZ ;  /* 0x0000002c2d2c723e */ /* 0x000fc600048070ff */
[----:B------:R2:W-:Y:S01]  /*22ee0*/  @P3 STG.E.U8 desc[UR18][R4.64], R9 ;  /* 0x0000000904003986 */ /* 0x0005e2000c101112 */
[----:B------:R-:W-:Y:S01]  /*22ef0*/  VIADD R8, R0, UR5 ;  /* 0x0000000500087c36 */ /* 0x000fe20008000000 */
[----:B-----5:R-:W-:Y:S02]  /*22f00*/  PRMT R7, R44, 0x9910, RZ ;  /* 0x000099102c077816 */ /* 0x020fe400000000ff */
[----:B--2---:R-:W-:-:S04]  /*22f10*/  IADD3 R4, P3, PT, R0, R3, RZ ;  /* 0x0000000300047210 */ /* 0x004fc80007f7e0ff */
[-C--:B------:R-:W-:Y:S02]  /*22f20*/  LEA.HI.X.SX32 R5, R0, R2.reuse, 0x1, P3 ;  /* 0x0000000200057211 */ /* 0x080fe400018f0eff */
[CC--:B------:R-:W-:Y:S02]  /*22f30*/  IADD3 R6, P3, PT, R8.reuse, R3.reuse, RZ ;  /* 0x0000000308067210 */ /* 0x0c0fe40007f7e0ff */
[----:B------:R-:W-:Y:S02]  /*22f40*/  SHF.R.S32.HI R0, RZ, 0x8, R7 ;  /* 0x00000008ff007819 */ /* 0x000fe40000011407 */
[C---:B------:R-:W-:Y:S01]  /*22f50*/  LEA.HI.X.SX32 R7, R8.reuse, R2, 0x1, P3 ;  /* 0x0000000208077211 */ /* 0x040fe200018f0eff */
[----:B------:R-:W-:Y:S01]  /*22f60*/  VIADD R8, R8, UR5 ;  /* 0x0000000508087c36 */ /* 0x000fe20008000000 */
[----:B------:R2:W-:Y:S01]  /*22f70*/  @P6 STG.E.U8 desc[UR18][R4.64], R44 ;  /* 0x0000002c04006986 */ /* 0x0005e2000c101112 */
[----:B-1----:R-:W-:Y:S01]  /*22f80*/  ISETP.LT.AND P5, PT, R10, UR7, !P2 ;  /* 0x000000070a007c0c */ /* 0x002fe2000d7a1270 */
[----:B------:R-:W1:Y:S02]  /*22f90*/  LDCU UR7, c[0x0][0x39c] ;  /* 0x00007380ff0777ac */ /* 0x000e640008000800 */
[----:B------:R5:W-:Y:S04]  /*22fa0*/  @P1 STG.E.U8 desc[UR18][R6.64], R0 ;  /* 0x0000000006001986 */ /* 0x000be8000c101112 */
[----:B------:R-:W1:Y:S01]  /*22fb0*/  LDL.LU R10, [R1+0x8a0] ;  /* 0x0008a000010a7983 */ /* 0x000e620000300800 */
[----:B--2---:R-:W-:-:S03]  /*22fc0*/  IADD3 R4, P1, PT, R8, R3, RZ ;  /* 0x0000000308047210 */ /* 0x004fc60007f3e0ff */
[----:B------:R-:W2:Y:S01]  /*22fd0*/  LDL.LU R14, [R1+0x89c] ;  /* 0x00089c00010e7983 */ /* 0x000ea20000300800 */
[----:B------:R-:W-:-:S03]  /*22fe0*/  LEA.HI.X.SX32 R5, R8, R2, 0x1, P1 ;  /* 0x0000000208057211 */ /* 0x000fc600008f0eff */
[----:B------:R-:W4:Y:S01]  /*22ff0*/  LDL.LU R13, [R1+0x944] ;  /* 0x00094400010d7983 */ /* 0x000f220000300800 */
[----:B---3--:R-:W-:Y:S01]  /*23000*/  ISETP.LT.AND P1, PT, R12, UR4, !P2 ;  /* 0x000000040c007c0c */ /* 0x008fe2000d721270 */
[----:B-----5:R-:W-:Y:S02]  /*23010*/  VIADD R0, R8, UR5 ;  /* 0x0000000508007c36 */ /* 0x020fe40008000000 */
[----:B------:R-:W3:Y:S01]  /*23020*/  LDL.LU R12, [R1+0x948] ;  /* 0x00094800010c7983 */ /* 0x000ee20000300800 */
[----:B------:R-:W-:Y:S01]  /*23030*/  F2FP.SATFINITE.E4M3.F32.PACK_AB_MERGE_C R46, R47, R46, RZ ;  /* 0x0000002e2f2e723e */ /* 0x000fe200048070ff */
[----:B------:R-:W3:Y:S01]  /*23040*/  LDCU UR4, c[0x0][0x39c] ;  /* 0x00007380ff0477ac */ /* 0x000ee20008000800 */
[----:B------:R-:W-:Y:S02]  /*23050*/  IADD3 R6, P6, PT, R0, R3, RZ ;  /* 0x0000000300067210 */ /* 0x000fe40007fde0ff */
[----:B------:R-:W-:-:S04]  /*23060*/  PRMT R7, R46, 0x9910, RZ ;  /* 0x000099102e077816 */ /* 0x000fc800000000ff */
[----:B------:R-:W-:Y:S02]  /*23070*/  SHF.R.S32.HI R8, RZ, 0x8, R7 ;  /* 0x00000008ff087819 */ /* 0x000fe40000011407 */
[C---:B------:R-:W-:Y:S01]  /*23080*/  LEA.HI.X.SX32 R7, R0.reuse, R2, 0x1, P6 ;  /* 0x0000000200077211 */ /* 0x040fe200030f0eff */
[----:B------:R-:W-:Y:S01]  /*23090*/  VIADD R0, R0, UR5 ;  /* 0x0000000500007c36 */ /* 0x000fe20008000000 */
[----:B0-----:R-:W-:Y:S01]  /*230a0*/  ISETP.LT.AND P3, PT, R11, UR6, !P2 ;  /* 0x000000060b007c0c */ /* 0x001fe2000d761270 */
[----:B------:R0:W-:Y:S01]  /*230b0*/  @P0 STG.E.U8 desc[UR18][R4.64], R46 ;  /* 0x0000002e04000986 */ /* 0x0001e2000c101112 */
[----:B------:R-:W-:Y:S01]  /*230c0*/  F2FP.SATFINITE.E4M3.F32.PACK_AB_MERGE_C R48, R49, R48, RZ ;  /* 0x000000303130723e */ /* 0x000fe200048070ff */
[----:B------:R-:W5:Y:S02]  /*230d0*/  LDCU UR6, c[0x0][0x39c] ;  /* 0x00007380ff0677ac */ /* 0x000f640008000800 */
[----:B------:R-:W5:Y:S01]  /*230e0*/  LDL.LU R11, [R1+0x950] ;  /* 0x00095000010b7983 */ /* 0x000f620000300800 */
[----:B0-----:R-:W-:-:S04]  /*230f0*/  IADD3 R4, P6, PT, R0, R3, RZ ;  /* 0x0000000300047210 */ /* 0x001fc80007fde0ff */
[C---:B------:R-:W-:Y:S01]  /*23100*/  LEA.HI.X.SX32 R5, R0.reuse, R2, 0x1, P6 ;  /* 0x0000000200057211 */ /* 0x040fe200030f0eff */
[----:B------:R-:W-:Y:S01]  /*23110*/  VIADD R0, R0, UR5 ;  /* 0x0000000500007c36 */ /* 0x000fe20008000000 */
[----:B------:R0:W-:Y:S04]  /*23120*/  @P5 STG.E.U8 desc[UR18][R6.64], R8 ;  /* 0x0000000806005986 */ /* 0x0001e8000c101112 */
[----:B------:R1:W-:Y:S01]  /*23130*/  @P1 STG.E.U8 desc[UR18][R4.64], R48 ;  /* 0x0000003004001986 */ /* 0x0003e2000c101112 */
[----:B0-----:R-:W-:Y:S01]  /*23140*/  PRMT R6, R48, 0x9910, RZ ;  /* 0x0000991030067816 */ /* 0x001fe200000000ff */
[C---:B------:R-:W-:Y:S01]  /*23150*/  VIADD R7, R0.reuse, UR5 ;  /* 0x0000000500077c36 */ /* 0x040fe20008000000 */
[----:B-1----:R-:W-:Y:S02]  /*23160*/  IADD3 R4, P1, PT, R0, R3, RZ ;  /* 0x0000000300047210 */ /* 0x002fe40007f3e0ff */
[----:B------:R-:W-:-:S02]  /*23170*/  SHF.R.S32.HI R8, RZ, 0x8, R6 ;  /* 0x00000008ff087819 */ /* 0x000fc40000011406 */
[-C--:B------:R-:W-:Y:S02]  /*23180*/  LEA.HI.X.SX32 R5, R0, R2.reuse, 0x1, P1 ;  /* 0x0000000200057211 */ /* 0x080fe400008f0eff */
[C---:B------:R-:W-:Y:S01]  /*23190*/  IADD3 R6, P1, PT, R7.reuse, R3, RZ ;  /* 0x0000000307067210 */ /* 0x040fe20007f3e0ff */
[----:B------:R-:W-:Y:S01]  /*231a0*/  VIADD R0, R7, UR5 ;  /* 0x0000000507007c36 */ /* 0x000fe20008000000 */
[----:B------:R-:W-:Y:S02]  /*231b0*/  ISETP.LT.AND P0, PT, R10, UR7, !P2 ;  /* 0x000000070a007c0c */ /* 0x000fe4000d701270 */
[----:B----4-:R-:W-:Y:S01]  /*231c0*/  ISETP.LT.AND P6, PT, R13, UR10, !P2 ;  /* 0x0000000a0d007c0c */ /* 0x010fe2000d7c1270 */
[----:B------:R-:W4:Y:S01]  /*231d0*/  LDL.LU R10, [R1+0x94c] ;  /* 0x00094c00010a7983 */ /* 0x000f220000300800 */
[----:B------:R-:W-:Y:S01]  /*231e0*/  LEA.HI.X.SX32 R7, R7, R2, 0x1, P1 ;  /* 0x0000000207077211 */ /* 0x000fe200008f0eff */
[----:B------:R-:W4:Y:S02]  /*231f0*/  LDCU UR7, c[0x0][0x39c] ;  /* 0x00007380ff0777ac */ /* 0x000f240008000800 */
[----:B------:R-:W4:Y:S01]  /*23200*/  LDL.LU R13, [R1+0x8c8] ;  /* 0x0008c800010d7983 */ /* 0x000f220000300800 */
[----:B--2---:R-:W-:Y:S01]  /*23210*/  ISETP.LT.AND P5, PT, R14, UR9, !P2 ;  /* 0x000000090e007c0c */ /* 0x004fe2000d7a1270 */
[----:B------:R-:W0:Y:S01]  /*23220*/  LDCU UR9, c[0x0][0x39c] ;  /* 0x00007380ff0977ac */ /* 0x000e220008000800 */
[----:B------:R-:W-:Y:S01]  /*23230*/  F2FP.SATFINITE.E4M3.F32.PACK_AB_MERGE_C R50, R51, R50, RZ ;  /* 0x000000323332723e */ /* 0x000fe200048070ff */
[----:B------:R1:W-:Y:S01]  /*23240*/  @P3 STG.E.U8 desc[UR18][R4.64], R8 ;  /* 0x0000000804003986 */ /* 0x0003e2000c101112 */
[----:B------:R-:W-:Y:S01]  /*23250*/  F2FP.SATFINITE.E4M3.F32.PACK_AB_MERGE_C R53, R53, R52, RZ ;  /* 0x000000343535723e */ /* 0x000fe200048070ff */
[----:B------:R-:W2:Y:S01]  /*23260*/  LDCU UR10, c[0x0][0x39c] ;  /* 0x00007380ff0a77ac */ /* 0x000ea20008000800 */
[----:B---3--:R-:W-:-:S02]  /*23270*/  ISETP.LT.AND P1, PT, R12, UR4, !P2 ;  /* 0x000000040c007c0c */ /* 0x008fc4000d721270 */
[----:B------:R-:W-:Y:S01]  /*23280*/  PRMT R9, R50, 0x9910, RZ ;  /* 0x0000991032097816 */ /* 0x000fe200000000ff */
[----:B------:R-:W3:Y:S01]  /*23290*/  LDL.LU R12, [R1+0x880] ;  /* 0x00088000010c7983 */ /* 0x000ee20000300800 */
[C---:B-1----:R-:W-:Y:S01]  /*232a0*/  IADD3 R4, P3, PT, R0.reuse, R3, RZ ;  /* 0x0000000300047210 */ /* 0x042fe20007f7e0ff */
[----:B------:R-:W4:Y:S02]  /*232b0*/  LDCU UR4, c[0x0][0x39c] ;  /* 0x00007380ff0477ac */ /* 0x000f240008000800 */
[----:B------:R1:W-:Y:S01]  /*232c0*/  @P0 STG.E.U8 desc[UR18][R6.64], R50 ;  /* 0x0000003206000986 */ /* 0x0003e2000c101112 */
[C---:B------:R-:W-:Y:S02]  /*232d0*/  LEA.HI.X.SX32 R5, R0.reuse, R2, 0x1, P3 ;  /* 0x0000000200057211 */ /* 0x040fe400018f0eff */
[----:B------:R-:W-:Y:S01]  /*232e0*/  PRMT R8, R53, 0x9910, RZ ;  /* 0x0000991035087816 */ /* 0x000fe200000000ff */
[----:B------:R-:W2:Y:S04]  /*232f0*/  LDL.LU R16, [R1+0x87c] ;  /* 0x00087c0001107983 */ /* 0x000ea80000300800 */
[----:B------:R-:W0:Y:S01]  /*23300*/  LDL.LU R15, [R1+0x878] ;  /* 0x00087800010f7983 */ /* 0x000e220000300800 */
[----:B-----5:R-:W-:Y:S01]  /*23310*/  ISETP.LT.AND P0, PT, R11, UR6, !P2 ;  /* 0x000000060b007c0c */ /* 0x020fe2000d701270 */
[----:B-1----:R-:W-:Y:S01]  /*23320*/  IMAD.MOV.U32 R7, RZ, RZ, R8 ;  /* 0x000000ffff077224 */ /* 0x002fe200078e0008 */
[----:B------:R-:W-:Y:S01]  /*23330*/  SHF.R.S32.HI R11, RZ, 0x8, R9 ;  /* 0x00000008ff0b7819 */ /* 0x000fe20000011409 */
[----:B------:R-:W-:Y:S01]  /*23340*/  VIADD R9, R0, UR5 ;  /* 0x0000000500097c36 */ /* 0x000fe20008000000 */
[----:B------:R-:W3:Y:S01]  /*23350*/  LDCU UR6, c[0x0][0x39c] ;  /* 0x00007380ff0677ac */ /* 0x000ee20008000800 */
[----:B------:R-:W5:Y:S02]  /*23360*/  LDL.LU R14, [R1+0x964] ;  /* 0x00096400010e7983 */ /* 0x000f640000300800 */
[----:B------:R-:W-:-:S02]  /*23370*/  VIADD R0, R9, UR5 ;  /* 0x0000000509007c36 */ /* 0x000fc40008000000 */
[----:B------:R1:W-:Y:S02]  /*23380*/  @P5 STG.E.U8 desc[UR18][R4.64], R11 ;  /* 0x0000000b04005986 */ /* 0x0003e4000c101112 */
[----:B-1----:R-:W-:-:S04]  /*23390*/  IADD3 R4, P5, PT, R9, R3, RZ ;  /* 0x0000000309047210 */ /* 0x002fc80007fbe0ff */
[-C--:B------:R-:W-:Y:S02]  /*233a0*/  LEA.HI.X.SX32 R5, R9, R2.reuse, 0x1, P5 ;  /* 0x0000000209057211 */ /* 0x080fe400028f0eff */
[CC--:B------:R-:W-:Y:S02]  /*233b0*/  IADD3 R6, P5, PT, R0.reuse, R3.reuse, RZ ;  /* 0x0000000300067210 */ /* 0x0c0fe40007fbe0ff */
[----:B------:R-:W-:Y:S02]  /*233c0*/  SHF.R.S32.HI R9, RZ, 0x8, R7 ;  /* 0x00000008ff097819 */ /* 0x000fe40000011407 */
[C---:B------:R-:W-:Y:S01]  /*233d0*/  LEA.HI.X.SX32 R7, R0.reuse, R2, 0x1, P5 ;  /* 0x0000000200077211 */ /* 0x040fe200028f0eff */
[----:B------:R-:W-:Y:S01]  /*233e0*/  VIADD R0, R0, UR5 ;  /* 0x0000000500007c36 */ /* 0x000fe20008000000 */
[----:B------:R1:W-:Y:S04]  /*233f0*/  @P6 STG.E.U8 desc[UR18][R4.64], R53 ;  /* 0x0000003504006986 */ /* 0x0003e8000c101112 */
[----:B------:R3:W-:Y:S01]  /*23400*/  @P1 STG.E.U8 desc[UR18][R6.64], R9 ;  /* 0x0000000906001986 */ /* 0x0007e2000c101112 */
[----:B-1----:R-:W-:-:S04]  /*23410*/  IADD3 R4, P1, PT, R0, R3, RZ ;  /* 0x0000000300047210 */ /* 0x002fc80007f3e0ff */
[----:B------:R-:W-:Y:S02]  /*23420*/  LEA.HI.X.SX32 R5, R0, R2, 0x1, P1 ;  /* 0x0000000200057211 */ /* 0x000fe400008f0eff */
[----:B----4-:R-:W-:Y:S02]  /*23430*/  ISETP.LT.AND P1, PT, R13, UR4, !P2 ;  /* 0x000000040d007c0c */ /* 0x010fe4000d721270 */
[----:B---3--:R-:W-:Y:S01]  /*23440*/  ISETP.LT.AND P5, PT, R12, UR6, !P2 ;  /* 0x000000060c007c0c */ /* 0x008fe2000d7a1270 */
[----:B------:R-:W3:Y:S01]  /*23450*/  LDL.LU R13, [R1+0x968] ;  /* 0x00096800010d7983 */ /* 0x000ee20000300800 */
[----:B------:R-:W-:Y:S01]  /*23460*/  VIADD R8, R0, UR5 ;  /* 0x0000000500087c36 */ /* 0x000fe20008000000 */
[----:B------:R-:W-:Y:S01]  /*23470*/  ISETP.LT.AND P3, PT, R10, UR7, !P2 ;  /* 0x000000070a007c0c */ /* 0x000fe2000d761270 */
[----:B------:R-:W2:Y:S01]  /*23480*/  LDCU UR7, c[0x0][0x39c] ;  /* 0x00007380ff0777ac */ /* 0x000ea20008000800 */
[----:B------:R-:W4:Y:S02]  /*23490*/  LDL.LU R12, [R1+0x974] ;  /* 0x00097400010c7983 */ /* 0x000f240000300800 */
[----:B------:R-:W-:Y:S01]  /*234a0*/  IADD3 R6, P6, PT, R8, R3, RZ ;  /* 0x0000000308067210 */ /* 0x000fe20007fde0ff */
[----:B------:R-:W3:Y:S01]  /*234b0*/  LDCU UR4, c[0x0][0x39c] ;  /* 0x00007380ff0477ac */ /* 0x000ee20008000800 */
[----:B------:R-:W-:-:S02]  /*234c0*/  F2FP.SATFINITE.E4M3.F32.PACK_AB_MERGE_C R55, R55, R54, RZ ;  /* 0x000000363737723e */ /* 0x000fc400048070ff */
[C---:B------:R-:W-:Y:S01]  /*234d0*/  LEA.HI.X.SX32 R7, R8.reuse, R2, 0x1, P6 ;  /* 0x0000000208077211 */ /* 0x040fe200030f0eff */
[----:B------:R-:W-:Y:S01]  /*234e0*/  VIADD R8, R8, UR5 ;  /* 0x0000000508087c36 */ /* 0x000fe20008000000 */
[----:B------:R-:W-:Y:S01]  /*234f0*/  PRMT R10, R55, 0x9910, RZ ;  /* 0x00009910370a7816 */ /* 0x000fe200000000ff */
[----:B------:R1:W-:Y:S01]  /*23500*/  @P0 STG.E.U8 desc[UR18][R4.64], R55 ;  /* 0x0000003704000986 */ /* 0x0003e2000c101112 */
[----:B------:R-:W-:Y:S01]  /*23510*/  F2FP.SATFINITE.E4M3.F32.PACK_AB_MERGE_C R57, R57, R56, RZ ;  /* 0x000000383939723e */ /* 0x000fe200048070ff */
[----:B------:R-:W4:Y:S01]  /*23520*/  LDCU UR6, c[0x0][0x39c] ;  /* 0x00007380ff0677ac */ /* 0x000f220008000800 */
[----:B------:R-:W-:Y:S02]  /*23530*/  SHF.R.S32.HI R9, RZ, 0x8, R10 ;  /* 0x00000008ff097819 */ /* 0x000fe4000001140a */
[----:B------:R-:W-:Y:S01]  /*23540*/  PRMT R0, R57, 0x9910, RZ ;  /* 0x0000991039007816 */ /* 0x000fe200000000ff */
[----:B------:R-:W5:Y:S01]  /*23550*/  LDL.LU R10, [R1+0x970] ;  /* 0x00097000010a7983 */ /* 0x000f620000300800 */
[----:B-1----:R-:W-:-:S04]  /*23560*/  IADD3 R4, P6, PT, R8, R3, RZ ;  /* 0x0000000308047210 */ /* 0x002fc80007fde0ff */
[C---:B------:R-:W-:Y:S01]  /*23570*/  LEA.HI.X.SX32 R5, R8.reuse, R2, 0x1, P6 ;  /* 0x0000000208057211 */ /* 0x040fe200030f0eff */
[----:B------:R-:W-:Y:S01]  /*23580*/  VIADD R8, R8, UR5 ;  /* 0x0000000508087c36 */ /* 0x000fe20008000000 */
[----:B------:R1:W-:Y:S01]  /*23590*/  @P3 STG.E.U8 desc[UR18][R6.64], R9 ;  /* 0x0000000906003986 */ /* 0x0003e2000c101112 */
[----:B--2---:R-:W-:Y:S01]  /*235a0*/  ISETP.LT.AND P0, PT, R16, UR7, !P2 ;  /* 0x0000000710007c0c */ /* 0x004fe2000d701270 */
[----:B------:R-:W2:Y:S02]  /*235b0*/  LDCU UR7, c[0x0][0x39c] ;  /* 0x00007380ff0777ac */ /* 0x000ea40008000800 */
[----:B------:R0:W-:Y:S01]  /*235c0*/  @P1 STG.E.U8 desc[UR18][R4.64], R57 ;  /* 0x0000003904001986 */ /* 0x0001e2000c101112 */
[----:B-1----:R-:W-:Y:S02]  /*235d0*/  IMAD.MOV.U32 R9, RZ, RZ, R0 ;  /* 0x000000ffff097224 */ /* 0x002fe400078e0000 */
[C---:B------:R-:W-:Y:S01]  /*235e0*/  VIADD R0, R8.reuse, UR5 ;  /* 0x0000000508007c36 */ /* 0x040fe20008000000 */
[----:B0-----:R-:W-:-:S04]  /*235f0*/  IADD3 R4, P1, PT, R8, R3, RZ ;  /* 0x0000000308047210 */ /* 0x001fc80007f3e0ff */
[----:B------:R-:W-:Y:S02]  /*23600*/  LEA.HI.X.SX32 R5, R8, R2, 0x1, P1 ;  /* 0x0000000208057211 */ /* 0x000fe400008f0eff */
[C---:B------:R-:W-:Y:S02]  /*23610*/  IADD3 R6, P1, PT, R0.reuse, R3, RZ ;  /* 0x0000000300067210 */ /* 0x040fe40007f3e0ff */
[----:B------:R-:W-:Y:S02]  /*23620*/  SHF.R.S32.HI R9, RZ, 0x8, R9 ;  /* 0x00000008ff097819 */ /* 0x000fe40000011409 */
[----:B------:R-:W-:Y:S02]  /*23630*/  F2FP.SATFINITE.E4M3.F32.PACK_AB_MERGE_C R59, R59, R58, RZ ;  /* 0x0000003a3b3b723e */ /* 0x000fe400048070ff */
[C---:B------:R-:W-:Y:S01]  /*23640*/  LEA.HI.X.SX32 R7, R0.reuse, R2, 0x1, P1 ;  /* 0x0000000200077211 */ /* 0x040fe200008f0eff */
[----:B------:R0:W-:Y:S04]  /*23650*/  @P5 STG.E.U8 desc[UR18][R4.64], R9 ;  /* 0x0000000904005986 */ /* 0x0001e8000c101112 */
[----:B------:R-:W-:Y:S01]  /*23660*/  @P0 STG.E.U8 desc[UR18][R6.64], R59 ;  /* 0x0000003b06000986 */ /* 0x000fe2000c101112 */
[----:B---3--:R-:W-:Y:S01]  /*23670*/  ISETP.LT.AND P1, PT, R13, UR4, !P2 ;  /* 0x000000040d007c0c */ /* 0x008fe2000d721270 */
[----:B------:R-:W-:-:S02]  /*23680*/  VIADD R8, R0, UR5 ;  /* 0x0000000500087c36 */ /* 0x000fc40008000000 */
[----:B------:R-:W3:Y:S01]  /*23690*/  LDL.LU R13, [R1+0x874] ;  /* 0x00087400010d7983 */ /* 0x000ee20000300800 */
[----:B------:R-:W-:Y:S01]  /*236a0*/  ISETP.LT.AND P3, PT, R15, UR9, !P2 ;  /* 0x000000090f007c0c */ /* 0x000fe2000d761270 */
[----:B------:R-:W3:Y:S01]  /*236b0*/  LDCU UR4, c[0x0][0x39c] ;  /* 0x00007380ff0477ac */ /* 0x000ee20008000800 */
[----:B----4-:R-:W-:Y:S02]  /*236c0*/  ISETP.LT.AND P0, PT, R12, UR6, !P2 ;  /* 0x000000060c007c0c */ /* 0x010fe4000d701270 */
[----:B------:R-:W4:Y:S01]  /*236d0*/  LDL.LU R12, [R1+0x870] ;  /* 0x00087000010c7983 */ /* 0x000f220000300800 */
[----:B------:R-:W-:Y:S01]  /*236e0*/  PRMT R11, R59, 0x9910, RZ ;  /* 0x000099103b0b7816 */ /* 0x000fe200000000ff */
[----:B------:R-:W4:Y:S01]  /*236f0*/  LDCU UR6, c[0x0][0x39c] ;  /* 0x00007380ff0677ac */ /* 0x000f220008000800 */
[CC--:B0-----:R-:W-:Y:S01]  /*23700*/  IADD3 R4, P5, PT, R8.reuse, R3.reuse, RZ ;  /* 0x0000000308047210 */ /* 0x0c1fe20007fbe0ff */
[----:B------:R-:W4:Y:S01]  /*23710*/  LDL.LU R16, [R1+0x864] ;  /* 0x0008640001107983 */ /* 0x000f220000300800 */
[----:B------:R-:W-:Y:S01]  /*23720*/  SHF.R.S32.HI R11, RZ, 0x8, R11 ;  /* 0x00000008ff0b7819 */ /* 0x000fe2000001140b */
[----:B------:R-:W0:Y:S01]  /*23730*/  LDCU UR9, c[0x0][0x39c] ;  /* 0x00007380ff0977ac */ /* 0x000e220008000800 */
[C---:B------:R-:W-:Y:S01]  /*23740*/  LEA.HI.X.SX32 R5, R8.reuse, R2, 0x1, P5 ;  /* 0x0000000208057211 */ /* 0x040fe200028f0eff */
[----:B------:R-:W-:Y:S01]  /*23750*/  VIADD R8, R8, UR5 ;  /* 0x0000000508087c36 */ /* 0x000fe20008000000 */
[----:B-----5:R-:W-:Y:S01]  /*23760*/  ISETP.LT.AND P6, PT, R14, UR10, !P2 ;  /* 0x0000000a0e007c0c */ /* 0x020fe2000d7c1270 */
[----:B------:R-:W0:Y:S01]  /*23770*/  LDL.LU R15, [R1+0x860] ;  /* 0x00086000010f7983 */ /* 0x000e220000300800 */
[----:B------:R-:W-:Y:S01]  /*23780*/  F2FP.SATFINITE.E4M3.F32.PACK_AB_MERGE_C R61, R61, R60, RZ ;  /* 0x0000003c3d3d723e */ /* 0x000fe200048070ff */
[----:B------:R-:W-:Y:S01]  /*23790*/  VIADD R0, R8, UR5 ;  /* 0x0000000508007c36 */ /* 0x000fe20008000000 */
[----:B--2---:R-:W-:Y:S01]  /*237a0*/  ISETP.LT.AND P5, PT, R10, UR7, !P2 ;  /* 0x000000070a007c0c */ /* 0x004fe2000d7a1270 */
[----:B------:R1:W-:Y:S01]  /*237b0*/  @P3 STG.E.U8 desc[UR18][R4.64], R11 ;  /* 0x0000000b04003986 */ /* 0x0003e2000c101112 */
[----:B------:R-:W-:Y:S01]  /*237c0*/  PRMT R9, R61, 0x9910, RZ ;  /* 0x000099103d097816 */ /* 0x000fe200000000ff */
[----:B------:R-:W2:Y:S02]  /*237d0*/  LDCU UR7, c[0x0][0x39c] ;  /* 0x00007380ff0777ac */ /* 0x000ea40008000800 */
[----:B------:R-:W5:Y:S01]  /*237e0*/  LDL.LU R14, [R1+0x994] ;  /* 0x00099400010e7983 */ /* 0x000f620000300800 */
[----:B------:R-:W-:Y:S01]  /*237f0*/  F2FP.SATFINITE.E4M3.F32.PACK_AB_MERGE_C R63, R63, R62, RZ ;  /* 0x0000003e3f3f723e */ /* 0x000fe200048070ff */
[----:B------:R-:W5:Y:S01]  /*23800*/  LDCU UR10, c[0x0][0x39c] ;  /* 0x00007380ff0a77ac */ /* 0x000f620008000800 */
        /* <DEDUP_REMOVED lines=9> */
[-C--:B------:R-:W-:Y:S02]  /*238a0*/  LEA.HI.X.SX32 R5, R0, R2.reuse, 0x1, P1 ;  /* 0x0000000200057211 */ /* 0x080fe400008f0eff */
[----:B---3--:R-:W-:Y:S02]  /*238b0*/  ISETP.LT.AND P1, PT, R13, UR4, !P2 ;  /* 0x000000040d007c0c */ /* 0x008fe4000d721270 */
[----:B----4-:R-:W-:Y:S01]  /*238c0*/  ISETP.LT.AND P3, PT, R12, UR6, !P2 ;  /* 0x000000060c007c0c */ /* 0x010fe2000d761270 */
[----:B------:R-:W3:Y:S01]  /*238d0*/  LDL.LU R13, [R1+0x998] ;  /* 0x00099800010d7983 */ /* 0x000ee20000300800 */
[----:B------:R-:W-:Y:S01]  /*238e0*/  VIADD R8, R0, UR5 ;  /* 0x0000000500087c36 */ /* 0x000fe20008000000 */
[----:B------:R-:W-:Y:S01]  /*238f0*/  PRMT R10, R63, 0x9910, RZ ;  /* 0x000099103f0a7816 */ /* 0x000fe200000000ff */
[----:B------:R-:W3:Y:S01]  /*23900*/  LDCU UR4, c[0x0][0x39c] ;  /* 0x00007380ff0477ac */ /* 0x000ee20008000800 */
[----:B------:R-:W4:Y:S02]  /*23910*/  LDL.LU R12, [R1+0x9a4] ;  /* 0x0009a400010c7983 */ /* 0x000f240000300800 */
[C---:B--2---:R-:W-:Y:S01]  /*23920*/  IADD3 R6, P6, PT, R8.reuse, R3, RZ ;  /* 0x0000000308067210 */ /* 0x044fe20007fde0ff */
[----:B------:R-:W4:Y:S03]  /*23930*/  LDCU UR6, c[0x0][0x39c] ;  /* 0x00007380ff0677ac */ /* 0x000f260008000800 */
[C---:B------:R-:W-:Y:S01]  /*23940*/  LEA.HI.X.SX32 R7, R8.reuse, R2, 0x1, P6 ;  /* 0x0000000208077211 */ /* 0x040fe200030f0eff */
[----:B------:R-:W-:Y:S01]  /*23950*/  VIADD R8, R8, UR5 ;  /* 0x0000000508087c36 */ /* 0x000fe20008000000 */
[----:B------:R1:W-:Y:S01]  /*23960*/  @P0 STG.E.U8 desc[UR18][R4.64], R63 ;  /* 0x0000003f04000986 */ /* 0x0003e2000c101112 */
[----:B------:R-:W-:-:S02]  /*23970*/  F2FP.SATFINITE.E4M3.F32.PACK_AB_MERGE_C R65, R65, R64, RZ ;  /* 0x000000404141723e */ /* 0x000fc400048070ff */
[----:B------:R-:W-:Y:S02]  /*23980*/  SHF.R.S32.HI R9, RZ, 0x8, R10 ;  /* 0x00000008ff097819 */ /* 0x000fe4000001140a */
[----:B------:R-:W-:Y:S01]  /*23990*/  PRMT R0, R65, 0x9910, RZ ;  /* 0x0000991041007816 */ /* 0x000fe200000000ff */
[----:B------:R-:W2:Y:S01]  /*239a0*/  LDL.LU R10, [R1+0x9a0] ;  /* 0x0009a000010a7983 */ /* 0x000ea20000300800 */
[----:B-1----:R-:W-:-:S04]  /*239b0*/  IADD3 R4, P6, PT, R8, R3, RZ ;  /* 0x0000000308047210 */ /* 0x002fc80007fde0ff */
[C---:B------:R-:W-:Y:S01]  /*239c0*/  LEA.HI.X.SX32 R5, R8.reuse, R2, 0x1, P6 ;  /* 0x0000000208057211 */ /* 0x040fe200030f0eff */
[----:B------:R-:W-:Y:S01]  /*239d0*/  VIADD R8, R8, UR5 ;  /* 0x0000000508087c36 */ /* 0x000fe20008000000 */
[----:B------:R1:W-:Y:S01]  /*239e0*/  @P5 STG.E.U8 desc[UR18][R6.64], R9 ;  /* 0x0000000906005986 */ /* 0x0003e2000c101112 */
[----:B------:R-:W-:Y:S01]  /*239f0*/  ISETP.LT.AND P0, PT, R16, UR7, !P2 ;  /* 0x0000000710007c0c */ /* 0x000fe2000d701270 */
        /* <DEDUP_REMOVED lines=9> */
[----:B------:R-:W-:Y:S01]  /*23a90*/  LEA.HI.X.SX32 R7, R0, R2, 0x1, P1 ;  /* 0x0000000200077211 */ /* 0x000fe200008f0eff */
[----:B------:R0:W-:Y:S04]  /*23aa0*/  @P3 STG.E.U8 desc[UR18][R4.64], R9 ;  /* 0x0000000904003986 */ /* 0x0001e8000c101112 */
[----:B------:R-:W-:Y:S01]  /*23ab0*/  @P0 STG.E.U8 desc[UR18][R6.64], R67 ;  /* 0x0000004306000986 */ /* 0x000fe2000c101112 */
[----:B------:R-:W-:-:S02]  /*23ac0*/  ISETP.LT.AND P5, PT, R15, UR9, !P2 ;  /* 0x000000090f007c0c */ /* 0x000fc4000d7a1270 */
[----:B-----5:R-:W-:Y:S01]  /*23ad0*/  ISETP.LT.AND P6, PT, R14, UR10, !P2 ;  /* 0x0000000a0e007c0c */ /* 0x020fe2000d7c1270 */
[----:B------:R-:W-:Y:S01]  /*23ae0*/  VIADD R8, R0, UR5 ;  /* 0x0000000500087c36 */ /* 0x000fe20008000000 */
[----:B------:R-:W-:Y:S01]  /*23af0*/  PRMT R11, R67, 0x9910, RZ ;  /* 0x00009910430b7816 */ /* 0x000fe200000000ff */
[----:B------:R-:W1:Y:S01]  /*23b00*/  LDCU UR10, c[0x0][0x39c] ;  /* 0x00007380ff0a77ac */ /* 0x000e620008000800 */
[----:B---3--:R-:W-:Y:S01]  /*23b10*/  ISETP.LT.AND P1, PT, R13, UR4, !P2 ;  /* 0x000000040d007c0c */ /* 0x008fe2000d721270 */
[----:B------:R-:W3:Y:S01]  /*23b20*/  LDCU UR4, c[0x0][0x39c] ;  /* 0x00007380ff0477ac */ /* 0x000ee20008000800 */
[----:B------:R-:W3:Y:S01]  /*23b30*/  LDL.LU R13, [R1+0x85c] ;  /* 0x00085c00010d7983 */ /* 0x000ee20000300800 */
[----:B----4-:R-:W-:Y:S01]  /*23b40*/  ISETP.LT.AND P0, PT, R12, UR6, !P2 ;  /* 0x000000060c007c0c */ /* 0x010fe2000d701270 */
[----:B------:R-:W4:Y:S02]  /*23b50*/  LDCU UR6, c[0x0][0x39c] ;  /* 0x00007380ff0677ac */ /* 0x000f240008000800 */
[----:B------:R-:W4:Y:S01]  /*23b60*/  LDL.LU R12, [R1+0x858] ;  /* 0x00085800010c7983 */ /* 0x000f220000300800 */
[----:B------:R-:W-:-:S02]  /*23b70*/  F2FP.SATFINITE.E4M3.F32.PACK_AB_MERGE_C R69, R69, R68, RZ ;  /* 0x000000444545723e */ /* 0x000fc400048070ff */
[----:B------:R-:W-:Y:S01]  /*23b80*/  F2FP.SATFINITE.E4M3.F32.PACK_AB_MERGE_C R71, R71, R70, RZ ;  /* 0x000000464747723e */ /* 0x000fe200048070ff */
[----:B------:R-:W5:Y:S01]  /*23b90*/  LDL.LU R16, [R1+0x854] ;  /* 0x0008540001107983 */ /* 0x000f620000300800 */
[----:B------:R-:W1:Y:S03]  /*23ba0*/  LDCU UR9, c[0x0][0x39c] ;  /* 0x00007380ff0977ac */ /* 0x000e660008000800 */
[----:B------:R-:W5:Y:S04]  /*23bb0*/  LDL.LU R15, [R1+0x850] ;  /* 0x00085000010f7983 */ /* 0x000f680000300800 */
[----:B------:R-:W1:Y:S01]  /*23bc0*/  LDL.LU R14, [R1+0x9c4] ;  /* 0x0009c400010e7983 */ /* 0x000e620000300800 */
[----:B0-----:R-:W-:-:S02]  /*23bd0*/  IADD3 R4, P3, PT, R8, R3, RZ ;  /* 0x0000000308047210 */ /* 0x001fc40007f7e0ff */
[----:B------:R-:W-:Y:S02]  /*23be0*/  SHF.R.S32.HI R11, RZ, 0x8, R11 ;  /* 0x00000008ff0b7819 */ /* 0x000fe4000001140b */
[C---:B------:R-:W-:Y:S01]  /*23bf0*/  LEA.HI.X.SX32 R5, R8.reuse, R2, 0x1, P3 ;  /* 0x0000000208057211 */ /* 0x040fe200018f0eff */
[----:B------:R-:W-:-:S04]  /*23c00*/  VIADD R8, R8, UR5 ;  /* 0x0000000508087c36 */ /* 0x000fc80008000000 */
[----:B------:R0:W-:Y:S01]  /*23c10*/  @P5 STG.E.U8 desc[UR18][R4.64], R11 ;  /* 0x0000000b04005986 */ /* 0x0001e2000c101112 */
[C---:B------:R-:W-:Y:S01]  /*23c20*/  VIADD R0, R8.reuse, UR5 ;  /* 0x0000000508007c36 */ /* 0x040fe20008000000 */
[----:B------:R-:W-:Y:S02]  /*23c30*/  PRMT R9, R69, 0x9910, RZ ;  /* 0x0000991045097816 */ /* 0x000fe400000000ff */
[----:B0-----:R-:W-:-:S04]  /*23c40*/  IADD3 R4, P5, PT, R8, R3, RZ ;  /* 0x0000000308047210 */ /* 0x001fc80007fbe0ff */
[-C--:B------:R-:W-:Y:S02]  /*23c50*/  LEA.HI.X.SX32 R5, R8, R2.reuse, 0x1, P5 ;  /* 0x0000000208057211 */ /* 0x080fe400028f0eff */
[C---:B------:R-:W-:Y:S02]  /*23c60*/  IADD3 R6, P5, PT, R0.reuse, R3, RZ ;  /* 0x0000000300067210 */ /* 0x040fe40007fbe0ff */
[----:B------:R-:W-:Y:S02]  /*23c70*/  SHF.R.S32.HI R9, RZ, 0x8, R9 ;  /* 0x00000008ff097819 */ /* 0x000fe40000011409 */
[C---:B------:R-:W-:Y:S01]  /*23c80*/  LEA.HI.X.SX32 R7, R0.reuse, R2, 0x1, P5 ;  /* 0x0000000200077211 */ /* 0x040fe200028f0eff */
[----:B------:R-:W-:Y:S01]  /*23c90*/  VIADD R0, R0, UR5 ;  /* 0x0000000500007c36 */ /* 0x000fe20008000000 */
[----:B------:R0:W-:Y:S01]  /*23ca0*/  @P6 STG.E.U8 desc[UR18][R4.64], R69 ;  /* 0x0000004504006986 */ /* 0x0001e2000c101112 */
[----:B--2---:R-:W-:Y:S01]  /*23cb0*/  ISETP.LT.AND P3, PT, R10, UR7, !P2 ;  /* 0x000000070a007c0c */ /* 0x004fe2000d761270 */
[----:B------:R-:W5:Y:S02]  /*23cc0*/  LDCU UR7, c[0x0][0x39c] ;  /* 0x00007380ff0777ac */ /* 0x000f640008000800 */
[----:B------:R2:W-:Y:S01]  /*23cd0*/  @P1 STG.E.U8 desc[UR18][R6.64], R9 ;  /* 0x0000000906001986 */ /* 0x0005e2000c101112 */
[----:B------:R-:W-:-:S02]  /*23ce0*/  PRMT R10, R71, 0x9910, RZ ;  /* 0x00009910470a7816 */ /* 0x000fc400000000ff */
[----:B0-----:R-:W-:-:S04]  /*23cf0*/  IADD3 R4, P1, PT, R0, R3, RZ ;  /* 0x0000000300047210 */ /* 0x001fc80007f3e0ff */
[C---:B------:R-:W-:Y:S01]  /*23d00*/  LEA.HI.X.SX32 R5, R0.reuse, R2, 0x1, P1 ;  /* 0x0000000200057211 */ /* 0x040fe200008f0eff */
[----:B------:R-:W-:Y:S01]  /*23d10*/  VIADD R8, R0, UR5 ;  /* 0x0000000500087c36 */ /* 0x000fe20008000000 */
[----:B--2---:R-:W-:-:S04]  /*23d20*/  SHF.R.S32.HI R9, RZ, 0x8, R10 ;  /* 0x00000008ff097819 */ /* 0x004fc8000001140a */
[----:B------:R-:W-:-:S04]  /*23d30*/  IADD3 R6, P6, PT, R8, R3, RZ ;  /* 0x0000000308067210 */ /* 0x000fc80007fde0ff */
[C---:B------:R-:W-:Y:S01]  /*23d40*/  LEA.HI.X.SX32 R7, R8.reuse, R2, 0x1, P6 ;  /* 0x0000000208077211 */ /* 0x040fe200030f0eff */
[----:B------:R-:W-:Y:S01]  /*23d50*/  VIADD R8, R8, UR5 ;  /* 0x0000000508087c36 */ /* 0x000fe20008000000 */
[----:B------:R0:W-:Y:S04]  /*23d60*/  @P0 STG.E.U8 desc[UR18][R4.64], R71 ;  /* 0x0000004704000986 */ /* 0x0001e8000c101112 */
[----:B0-----:R-:W-:-:S04]  /*23d70*/  IADD3 R4, P6, PT, R8, R3, RZ ;  /* 0x0000000308047210 */ /* 0x001fc80007fde0ff */
[----:B------:R-:W-:Y:S02]  /*23d80*/  LEA.HI.X.SX32 R5, R8, R2, 0x1, P6 ;  /* 0x0000000208057211 */ /* 0x000fe400030f0eff */
[----:B---3--:R-:W-:Y:S02]  /*23d90*/  ISETP.LT.AND P1, PT, R13, UR4, !P2 ;  /* 0x000000040d007c0c */ /* 0x008fe4000d721270 */
[----:B----4-:R-:W-:Y:S01]  /*23da0*/  ISETP.LT.AND P5, PT, R12, UR6, !P2 ;  /* 0x000000060c007c0c */ /* 0x010fe2000d7a1270 */
[----:B------:R-:W2:Y:S01]  /*23db0*/  LDL.LU R13, [R1+0x9c8] ;  /* 0x0009c800010d7983 */ /* 0x000ea20000300800 */
[----:B------:R-:W-:Y:S01]  /*23dc0*/  F2FP.SATFINITE.E4M3.F32.PACK_AB_MERGE_C R73, R73, R72, RZ ;  /* 0x000000484949723e */ /* 0x000fe200048070ff */
[----:B------:R-:W-:Y:S01]  /*23dd0*/  VIADD R8, R8, UR5 ;  /* 0x0000000508087c36 */ /* 0x000fe20008000000 */
[----:B------:R-:W0:Y:S01]  /*23de0*/  LDCU UR6, c[0x0][0x39c] ;  /* 0x00007380ff0677ac */ /* 0x000e220008000800 */
[----:B------:R-:W0:Y:S01]  /*23df0*/  LDL.LU R12, [R1+0x9d4] ;  /* 0x0009d400010c7983 */ /* 0x000e220000300800 */
[----:B-----5:R-:W-:-:S02]  /*23e00*/  ISETP.LT.AND P0, PT, R16, UR7, !P2 ;  /* 0x0000000710007c0c */ /* 0x020fc4000d701270 */
[----:B-1----:R-:W-:Y:S01]  /*23e10*/  ISETP.LT.AND P6, PT, R14, UR10, !P2 ;  /* 0x0000000a0e007c0c */ /* 0x002fe2000d7c1270 */
[----:B------:R-:W3:Y:S01]  /*23e20*/  LDL.LU R10, [R1+0x9d0] ;  /* 0x0009d000010a7983 */ /* 0x000ee20000300800 */
[----:B------:R-:W-:Y:S01]  /*23e30*/  PRMT R0, R73, 0x9910, RZ ;  /* 0x0000991049007816 */ /* 0x000fe200000000ff */
[----:B------:R-:W3:Y:S02]  /*23e40*/  LDCU UR7, c[0x0][0x39c] ;  /* 0x00007380ff0777ac */ /* 0x000ee40008000800 */
[----:B------:R-:W4:Y:S01]  /*23e50*/  LDL.LU R14, [R1+0x84c] ;  /* 0x00084c00010e7983 */ /* 0x000f220000300800 */
[----:B------:R-:W2:Y:S03]  /*23e60*/  LDCU UR4, c[0x0][0x39c] ;  /* 0x00007380ff0477ac */ /* 0x000ea60008000800 */
[----:B------:R1:W-:Y:S01]  /*23e70*/  @P3 STG.E.U8 desc[UR18][R6.64], R9 ;  /* 0x0000000906003986 */ /* 0x0003e2000c101112 */
[----:B------:R-:W-:Y:S01]  /*23e80*/  F2FP.SATFINITE.E4M3.F32.PACK_AB_MERGE_C R75, R75, R74, RZ ;  /* 0x0000004a4b4b723e */ /* 0x000fe200048070ff */
[----:B------:R-:W5:Y:S02]  /*23e90*/  LDCU UR10, c[0x0][0x39c] ;  /* 0x00007380ff0a77ac */ /* 0x000f640008000800 */
[----:B------:R1:W-:Y:S01]  /*23ea0*/  @P1 STG.E.U8 desc[UR18][R4.64], R73 ;  /* 0x0000004904001986 */ /* 0x0003e2000c101112 */
[----:B------:R-:W-:Y:S01]  /*23eb0*/  ISETP.LT.AND P3, PT, R15, UR9, !P2 ;  /* 0x000000090f007c0c */ /* 0x000fe2000d761270 */
[----:B------:R-:W0:Y:S01]  /*23ec0*/  LDCU UR9, c[0x0][0x39c] ;  /* 0x00007380ff0977ac */ /* 0x000e220008000800 */
[----:B-1----:R-:W-:-:S02]  /*23ed0*/  IMAD.MOV.U32 R9, RZ, RZ, R0 ;  /* 0x000000ffff097224 */ /* 0x002fc400078e0000 */
[C---:B------:R-:W-:Y:S01]  /*23ee0*/  VIADD R0, R8.reuse, UR5 ;  /* 0x0000000508007c36 */ /* 0x040fe20008000000 */
[CC--:B------:R-:W-:Y:S02]  /*23ef0*/  IADD3 R4, P1, PT, R8.reuse, R3.reuse, RZ ;  /* 0x0000000308047210 */ /* 0x0c0fe40007f3e0ff */
[----:B------:R-:W-:Y:S02]  /*23f00*/  SHF.R.S32.HI R9, RZ, 0x8, R9 ;  /* 0x00000008ff097819 */ /* 0x000fe40000011409 */
[-C--:B------:R-:W-:Y:S01]  /*23f10*/  LEA.HI.X.SX32 R5, R8, R2.reuse, 0x1, P1 ;  /* 0x0000000208057211 */ /* 0x080fe200008f0eff */
[C---:B------:R-:W-:Y:S01]  /*23f20*/  VIADD R8, R0.reuse, UR5 ;  /* 0x0000000500087c36 */ /* 0x040fe20008000000 */
[C---:B------:R-:W-:Y:S02]  /*23f30*/  IADD3 R6, P1, PT, R0.reuse, R3, RZ ;  /* 0x0000000300067210 */ /* 0x040fe40007f3e0ff */
[----:B------:R-:W-:Y:S01]  /*23f40*/  PRMT R11, R75, 0x9910, RZ ;  /* 0x000099104b0b7816 */ /* 0x000fe200000000ff */
[----:B------:R1:W-:Y:S01]  /*23f50*/  @P5 STG.E.U8 desc[UR18][R4.64], R9 ;  /* 0x0000000904005986 */ /* 0x0003e2000c101112 */
[----:B------:R-:W-:Y:S01]  /*23f60*/  LEA.HI.X.SX32 R7, R0, R2, 0x1, P1 ;  /* 0x0000000200077211 */ /* 0x000fe200008f0eff */
[----:B------:R-:W-:Y:S01]  /*23f70*/  VIADD R0, R8, UR5 ;  /* 0x0000000508007c36 */ /* 0x000fe20008000000 */
[----:B------:R-:W-:-:S03]  /*23f80*/  SHF.R.S32.HI R11, RZ, 0x8, R11 ;  /* 0x00000008ff0b7819 */ /* 0x000fc6000001140b */
[----:B------:R0:W-:Y:S01]  /*23f90*/  @P0 STG.E.U8 desc[UR18][R6.64], R75 ;  /* 0x0000004b06000986 */ /* 0x0001e2000c101112 */
[----:B-1----:R-:W-:-:S04]  /*23fa0*/  IADD3 R4, P5, PT, R8, R3, RZ ;  /* 0x0000000308047210 */ /* 0x002fc80007fbe0ff */
[----:B------:R-:W-:Y:S02]  /*23fb0*/  LEA.HI.X.SX32 R5, R8, R2, 0x1, P5 ;  /* 0x0000000208057211 */ /* 0x000fe400028f0eff */
[----:B------:R-:W-:-:S03]  /*23fc0*/  F2FP.SATFINITE.E4M3.F32.PACK_AB_MERGE_C R77, R77, R76, RZ ;  /* 0x0000004c4d4d723e */ /* 0x000fc600048070ff */
[----:B------:R1:W-:Y:S01]  /*23fd0*/  @P3 STG.E.U8 desc[UR18][R4.64], R11 ;  /* 0x0000000b04003986 */ /* 0x0003e2000c101112 */
[----:B------:R-:W-:-:S04]  /*23fe0*/  IADD3 R8, P3, PT, R0, R3, RZ ;  /* 0x0000000300087210 */ /* 0x000fc80007f7e0ff */
[----:B------:R-:W-:-:S05]  /*23ff0*/  LEA.HI.X.SX32 R9, R0, R2, 0x1, P3 ;  /* 0x0000000200097211 */ /* 0x000fca00018f0eff */
[----:B------:R0:W-:Y:S01]  /*24000*/  @P6 STG.E.U8 desc[UR18][R8.64], R77 ;  /* 0x0000004d08006986 */ /* 0x0001e2000c101112 */
[----:B--2---:R-:W-:Y:S01]  /*24010*/  ISETP.LT.AND P1, PT, R13, UR4, !P2 ;  /* 0x000000040d007c0c */ /* 0x004fe2000d721270 */
[----:B------:R-:W4:Y:S01]  /*24020*/  LDCU UR4, c[0x0][0x39c] ;  /* 0x00007380ff0477ac */ /* 0x000f220008000800 */
[----:B0-----:R-:W-:Y:S01]  /*24030*/  ISETP.LT.AND P0, PT, R12, UR6, !P2 ;  /* 0x000000060c007c0c */ /* 0x001fe2000d701270 */
[----:B------:R-:W0:Y:S01]  /*24040*/  LDCU UR6, c[0x0][0x39c] ;  /* 0x00007380ff0677ac */ /* 0x000e220008000800 */
[----:B------:R-:W0:Y:S01]  /*24050*/  LDL.LU R12, [R1+0x848] ;  /* 0x00084800010c7983 */ /* 0x000e220000300800 */
[----:B---3--:R-:W-:Y:S01]  /*24060*/  ISETP.LT.AND P5, PT, R10, UR7, !P2 ;  /* 0x000000070a007c0c */ /* 0x008fe2000d7a1270 */
[----:B------:R-:W-:Y:S01]  /*24070*/  VIADD R10, R0, UR5 ;  /* 0x00000005000a7c36 */ /* 0x000fe20008000000 */
[----:B------:R-:W-:Y:S01]  /*24080*/  PRMT R13, R77, 0x9910, RZ ;  /* 0x000099104d0d7816 */ /* 0x000fe200000000ff */
[----:B------:R-:W2:Y:S01]  /*24090*/  LDL.LU R17, [R1+0x844] ;  /* 0x0008440001117983 */ /* 0x000ea20000300800 */
[----:B------:R-:W-:Y:S01]  /*240a0*/  F2FP.SATFINITE.E4M3.F32.PACK_AB_MERGE_C R79, R79, R78, RZ ;  /* 0x0000004e4f4f723e */ /* 0x000fe200048070ff */
[----:B------:R-:W2:Y:S01]  /*240b0*/  LDCU UR7, c[0x0][0x39c] ;  /* 0x00007380ff0777ac */ /* 0x000ea20008000800 */
[----:B------:R-:W-:Y:S01]  /*240c0*/  IADD3 R6, P3, PT, R10, R3, RZ ;  /* 0x000000030a067210 */ /* 0x000fe20007f7e0ff */
[----:B------:R-:W3:Y:S01]  /*240d0*/  LDL.LU R16, [R1+0x840] ;  /* 0x0008400001107983 */ /* 0x000ee20000300800 */
[----:B------:R-:W-:-:S02]  /*240e0*/  SHF.R.S32.HI R13, RZ, 0x8, R13 ;  /* 0x00000008ff0d7819 */ /* 0x000fc4000001140d */
[C---:B------:R-:W-:Y:S01]  /*240f0*/  LEA.HI.X.SX32 R7, R10.reuse, R2, 0x1, P3 ;  /* 0x000000020a077211 */ /* 0x040fe200018f0eff */
[----:B------:R-:W-:Y:S01]  /*24100*/  VIADD R10, R10, UR5 ;  /* 0x000000050a0a7c36 */ /* 0x000fe20008000000 */
[----:B------:R-:W5:Y:S04]  /*24110*/  LDL.LU R15, [R1+0x9cc] ;  /* 0x0009cc00010f7983 */ /* 0x000f680000300800 */
[----:B------:R4:W-:Y:S01]  /*24120*/  @P1 STG.E.U8 desc[UR18][R6.64], R13 ;  /* 0x0000000d06001986 */ /* 0x0009e2000c101112 */
[----:B-1----:R-:W-:-:S04]  /*24130*/  IADD3 R4, P1, PT, R10, R3, RZ ;  /* 0x000000030a047210 */ /* 0x002fc80007f3e0ff */
[----:B------:R-:W-:Y:S02]  /*24140*/  LEA.HI.X.SX32 R5, R10, R2, 0x1, P1 ;  /* 0x000000020a057211 */ /* 0x000fe400008f0eff */
[----:B----4-:R-:W-:Y:S01]  /*24150*/  ISETP.LT.AND P1, PT, R14, UR4, !P2 ;  /* 0x000000040e007c0c */ /* 0x010fe2000d721270 */
[----:B------:R-:W-:Y:S01]  /*24160*/  VIADD R0, R10, UR5 ;  /* 0x000000050a007c36 */ /* 0x000fe20008000000 */
[----:B------:R-:W4:Y:S01]  /*24170*/  LDL.LU R14, [R1+0x9c0] ;  /* 0x0009c000010e7983 */ /* 0x000f220000300800 */
[----:B------:R-:W-:Y:S01]  /*24180*/  PRMT R11, R79, 0x9910, RZ ;  /* 0x000099104f0b7816 */ /* 0x000fe200000000ff */
[----:B------:R-:W4:Y:S02]  /*24190*/  LDCU UR4, c[0x0][0x39c] ;  /* 0x00007380ff0477ac */ /* 0x000f240008000800 */
[----:B------:R-:W-:-:S04]  /*241a0*/  IADD3 R8, P6, PT, R0, R3, RZ ;  /* 0x0000000300087210 */ /* 0x000fc80007fde0ff */
[C---:B------:R-:W-:Y:S01]  /*241b0*/  LEA.HI.X.SX32 R9, R0.reuse, R2, 0x1, P6 ;  /* 0x0000000200097211 */ /* 0x040fe200030f0eff */
[----:B------:R-:W-:Y:S01]  /*241c0*/  VIADD R0, R0, UR5 ;  /* 0x0000000500007c36 */ /* 0x000fe20008000000 */
[----:B------:R-:W-:-:S04]  /*241d0*/  SHF.R.S32.HI R11, RZ, 0x8, R11 ;  /* 0x00000008ff0b7819 */ /* 0x000fc8000001140b */
[C---:B------:R-:W-:Y:S02]  /*241e0*/  IADD3 R6, P6, PT, R0.reuse, R3, RZ ;  /* 0x0000000300067210 */ /* 0x040fe40007fde0ff */
[----:B------:R-:W-:Y:S02]  /*241f0*/  F2FP.SATFINITE.E4M3.F32.PACK_AB_MERGE_C R81, R81, R80, RZ ;  /* 0x000000505151723e */ /* 0x000fe400048070ff */
[C---:B------:R-:W-:Y:S01]  /*24200*/  LEA.HI.X.SX32 R7, R0.reuse, R2, 0x1, P6 ;  /* 0x0000000200077211 */ /* 0x040fe200030f0eff */
[----:B------:R-:W-:Y:S01]  /*24210*/  VIADD R0, R0, UR5 ;  /* 0x0000000500007c36 */ /* 0x000fe20008000000 */
[----:B------:R1:W-:Y:S04]  /*24220*/  @P0 STG.E.U8 desc[UR18][R4.64], R79 ;  /* 0x0000004f04000986 */ /* 0x0003e8000c101112 */
[----:B------:R1:W-:Y:S04]  /*24230*/  @P5 STG.E.U8 desc[UR18][R8.64], R11 ;  /* 0x0000000b08005986 */ /* 0x0003e8000c101112 */
[----:B------:R0:W-:Y:S01]  /*24240*/  @P1 STG.E.U8 desc[UR18][R6.64], R81 ;  /* 0x0000005106001986 */ /* 0x0001e2000c101112 */
[----:B-1----:R-:W-:-:S02]  /*24250*/  PRMT R5, R81, 0x9910, RZ ;  /* 0x0000991051057816 */ /* 0x002fc400000000ff */
[CC--:B------:R-:W-:Y:S01]  /*24260*/  IADD3 R4, P1, PT, R0.reuse, R3.reuse, RZ ;  /* 0x0000000300047210 */ /* 0x0c0fe20007f3e0ff */
[C---:B------:R-:W-:Y:S02]  /*24270*/  VIADD R9, R0.reuse, UR5 ;  /* 0x0000000500097c36 */ /* 0x040fe40008000000 */
[----:B------:R-:W-:Y:S01]  /*24280*/  IMAD.MOV.U32 R11, RZ, RZ, R5 ;  /* 0x000000ffff0b7224 */ /* 0x000fe200078e0005 */
[----:B------:R-:W-:Y:S02]  /*24290*/  LEA.HI.X.SX32 R5, R0, R2, 0x1, P1 ;  /* 0x0000000200057211 */ /* 0x000fe400008f0eff */
[C---:B------:R-:W-:Y:S01]  /*242a0*/  IADD3 R8, P1, PT, R9.reuse, R3, RZ ;  /* 0x0000000309087210 */ /* 0x040fe20007f3e0ff */
[----:B------:R-:W-:-:S03]  /*242b0*/  VIADD R0, R9, UR5 ;  /* 0x0000000509007c36 */ /* 0x000fc60008000000 */
[----:B------:R-:W-:Y:S02]  /*242c0*/  LEA.HI.X.SX32 R9, R9, R2, 0x1, P1 ;  /* 0x0000000209097211 */ /* 0x000fe400008f0eff */
[----:B0-----:R-:W-:Y:S01]  /*242d0*/  ISETP.LT.AND P3, PT, R12, UR6, !P2 ;  /* 0x000000060c007c0c */ /* 0x001fe2000d761270 */
[----:B------:R-:W0:Y:S01]  /*242e0*/  LDCU UR6, c[0x0][0x39c] ;  /* 0x00007380ff0677ac */ /* 0x000e220008000800 */
[----:B------:R-:W0:Y:S04]  /*242f0*/  LDL.LU R12, [R1+0x9bc] ;  /* 0x0009bc00010c7983 */ /* 0x000e280000300800 */
[----:B------:R-:W3:Y:S01]  /*24300*/  LDL.LU R10, [R1+0x9b8] ;  /* 0x0009b800010a7983 */ /* 0x000ee20000300800 */
[----:B-----5:R-:W-:Y:S01]  /*24310*/  ISETP.LT.AND P6, PT, R15, UR10, !P2 ;  /* 0x0000000a0f007c0c */ /* 0x020fe2000d7c1270 */
[----:B------:R-:W1:Y:S02]  /*24320*/  LDCU UR10, c[0x0][0x39c] ;  /* 0x00007380ff0a77ac */ /* 0x000e640008000800 */
[----:B------:R-:W5:Y:S01]  /*24330*/  LDL.LU R15, [R1+0x83c] ;  /* 0x00083c00010f7983 */ /* 0x000f620000300800 */
[----:B----4-:R-:W-:Y:S01]  /*24340*/  ISETP.LT.AND P1, PT, R14, UR4, !P2 ;  /* 0x000000040e007c0c */ /* 0x010fe2000d721270 */
[----:B------:R-:W5:Y:S02]  /*24350*/  LDCU UR4, c[0x0][0x39c] ;  /* 0x00007380ff0477ac */ /* 0x000f640008000800 */
[----:B------:R-:W4:Y:S01]  /*24360*/  LDL.LU R14, [R1+0x838] ;  /* 0x00083800010e7983 */ /* 0x000f220000300800 */
[----:B--2---:R-:W-:Y:S01]  /*24370*/  ISETP.LT.AND P0, PT, R17, UR7, !P2 ;  /* 0x0000000711007c0c */ /* 0x004fe2000d701270 */
[----:B------:R-:W2:Y:S01]  /*24380*/  LDCU UR7, c[0x0][0x39c] ;  /* 0x00007380ff0777ac */ /* 0x000ea20008000800 */
[----:B------:R-:W-:Y:S01]  /*24390*/  SHF.R.S32.HI R11, RZ, 0x8, R11 ;  /* 0x00000008ff0b7819 */ /* 0x000fe2000001140b */
[----:B------:R-:W4:Y:S01]  /*243a0*/  LDL.LU R18, [R1+0x834] ;  /* 0x0008340001127983 */ /* 0x000f220000300800 */
[----:B---3--:R-:W-:Y:S01]  /*243b0*/  ISETP.LT.AND P5, PT, R16, UR9, !P2 ;  /* 0x0000000910007c0c */ /* 0x008fe2000d7a1270 */
[----:B------:R-:W3:Y:S01]  /*243c0*/  LDCU UR9, c[0x0][0x39c] ;  /* 0x00007380ff0977ac */ /* 0x000ee20008000800 */
[----:B------:R-:W-:Y:S01]  /*243d0*/  F2FP.SATFINITE.E4M3.F32.PACK_AB_MERGE_C R83, R83, R82, RZ ;  /* 0x000000525353723e */ /* 0x000fe200048070ff */
[----:B------:R1:W-:Y:S01]  /*243e0*/  @P3 STG.E.U8 desc[UR18][R4.64], R11 ;  /* 0x0000000b04003986 */ /* 0x0003e2000c101112 */
[----:B------:R-:W-:-:S02]  /*243f0*/  IADD3 R6, P3, PT, R0, R3, RZ ;  /* 0x0000000300067210 */ /* 0x000fc40007f7e0ff */
[----:B------:R-:W-:Y:S01]  /*24400*/  PRMT R13, R83, 0x9910, RZ ;  /* 0x00009910530d7816 */ /* 0x000fe200000000ff */
[----:B------:R-:W3:Y:S01]  /*24410*/  LDL.LU R17, [R1+0x830] ;  /* 0x0008300001117983 */ /* 0x000ee20000300800 */
[C---:B------:R-:W-:Y:S01]  /*24420*/  LEA.HI.X.SX32 R7, R0.reuse, R2, 0x1, P3 ;  /* 0x0000000200077211 */ /* 0x040fe200018f0eff */
[----:B------:R-:W-:Y:S01]  /*24430*/  VIADD R0, R0, UR5 ;  /* 0x0000000500007c36 */ /* 0x000fe20008000000 */
[----:B------:R-:W-:Y:S01]  /*24440*/  SHF.R.S32.HI R13, RZ, 0x8, R13 ;  /* 0x00000008ff0d7819 */ /* 0x000fe2000001140d */
[----:B------:R0:W-:Y:S01]  /*24450*/  @P0 STG.E.U8 desc[UR18][R8.64], R83 ;  /* 0x0000005308000986 */ /* 0x0001e2000c101112 */
[----:B------:R-:W-:-:S03]  /*24460*/  F2FP.SATFINITE.E4M3.F32.PACK_AB_MERGE_C R85, R85, R84, RZ ;  /* 0x000000545555723e */ /* 0x000fc600048070ff */
[----:B------:R0:W-:Y:S01]  /*24470*/  @P5 STG.E.U8 desc[UR18][R6.64], R13 ;  /* 0x0000000d06005986 */ /* 0x0001e2000c101112 */
[C---:B-1----:R-:W-:Y:S02]  /*24480*/  IADD3 R4, P5, PT, R0.reuse, R3, RZ ;  /* 0x0000000300047210 */ /* 0x042fe40007fbe0ff */
[----:B------:R-:W-:Y:S01]  /*24490*/  PRMT R11, R85, 0x9910, RZ ;  /* 0x00009910550b7816 */ /* 0x000fe200000000ff */
[----:B------:R-:W3:Y:S01]  /*244a0*/  LDL.LU R16, [R1+0x9b4] ;  /* 0x0009b40001107983 */ /* 0x000ee20000300800 */
[----:B------:R-:W-:Y:S02]  /*244b0*/  LEA.HI.X.SX32 R5, R0, R2, 0x1, P5 ;  /* 0x0000000200057211 */ /* 0x000fe400028f0eff */
[----:B------:R-:W-:-:S03]  /*244c0*/  SHF.R.S32.HI R11, RZ, 0x8, R11 ;  /* 0x00000008ff0b7819 */ /* 0x000fc6000001140b */
[----:B------:R1:W-:Y:S01]  /*244d0*/  @P6 STG.E.U8 desc[UR18][R4.64], R85 ;  /* 0x0000005504006986 */ /* 0x0003e2000c101112 */
[----:B0-----:R-:W-:Y:S01]  /*244e0*/  ISETP.LT.AND P0, PT, R12, UR6, !P2 ;  /* 0x000000060c007c0c */ /* 0x001fe2000d701270 */
[----:B------:R-:W4:Y:S01]  /*244f0*/  LDCU UR6, c[0x0][0x39c] ;  /* 0x00007380ff0677ac */ /* 0x000f220008000800 */
[----:B--2---:R-:W-:Y:S01]  /*24500*/  ISETP.LT.AND P3, PT, R10, UR7, !P2 ;  /* 0x000000070a007c0c */ /* 0x004fe2000d761270 */
[----:B------:R-:W-:Y:S01]  /*24510*/  VIADD R10, R0, UR5 ;  /* 0x00000005000a7c36 */ /* 0x000fe20008000000 */
[----:B------:R-:W0:Y:S04]  /*24520*/  LDCU UR7, c[0x0][0x39c] ;  /* 0x00007380ff0777ac */ /* 0x000e280008000800 */
[----:B------:R-:W-:-:S04]  /*24530*/  IADD3 R8, P5, PT, R10, R3, RZ ;  /* 0x000000030a087210 */ /* 0x000fc80007fbe0ff */
[C---:B------:R-:W-:Y:S01]  /*24540*/  LEA.HI.X.SX32 R9, R10.reuse, R2, 0x1, P5 ;  /* 0x000000020a097211 */ /* 0x040fe200028f0eff */
[----:B------:R-:W-:-:S04]  /*24550*/  VIADD R10, R10, UR5 ;  /* 0x000000050a0a7c36 */ /* 0x000fc80008000000 */
[----:B------:R2:W-:Y:S01]  /*24560*/  @P1 STG.E.U8 desc[UR18][R8.64], R11 ;  /* 0x0000000b08001986 */ /* 0x0005e2000c101112 */
[----:B------:R-:W-:-:S04]  /*24570*/  IADD3 R6, P1, PT, R10, R3, RZ ;  /* 0x000000030a067210 */ /* 0x000fc80007f3e0ff */
[----:B------:R-:W-:Y:S02]  /*24580*/  LEA.HI.X.SX32 R7, R10, R2, 0x1, P1 ;  /* 0x000000020a077211 */ /* 0x000fe400008f0eff */
[----:B-----5:R-:W-:Y:S02]  /*24590*/  ISETP.LT.AND P1, PT, R15, UR4, !P2 ;  /* 0x000000040f007c0c */ /* 0x020fe4000d721270 */
[----:B----4-:R-:W-:Y:S01]  /*245a0*/  ISETP.LT.AND P5, PT, R14, UR6, !P2 ;  /* 0x000000060e007c0c */ /* 0x010fe2000d7a1270 */
[----:B------:R-:W4:Y:S01]  /*245b0*/  LDL.LU R15, [R1+0x9b0] ;  /* 0x0009b000010f7983 */ /* 0x000f220000300800 */
[----:B------:R-:W-:Y:S01]  /*245c0*/  VIADD R0, R10, UR5 ;  /* 0x000000050a007c36 */ /* 0x000fe20008000000 */
[----:B------:R-:W-:Y:S01]  /*245d0*/  F2FP.SATFINITE.E4M3.F32.PACK_AB_MERGE_C R87, R87, R86, RZ ;  /* 0x000000565757723e */ /* 0x000fe200048070ff */
[----:B------:R-:W4:Y:S01]  /*245e0*/  LDCU UR4, c[0x0][0x39c] ;  /* 0x00007380ff0477ac */ /* 0x000f220008000800 */
[----:B------:R-:W5:Y:S02]  /*245f0*/  LDL.LU R14, [R1+0x9ac] ;  /* 0x0009ac00010e7983 */ /* 0x000f640000300800 */
[C---:B-1----:R-:W-:Y:S01]  /*24600*/  IADD3 R4, P6, PT, R0.reuse, R3, RZ ;  /* 0x0000000300047210 */ /* 0x042fe20007fde0ff */
[----:B------:R-:W5:Y:S01]  /*24610*/  LDCU UR6, c[0x0][0x39c] ;  /* 0x00007380ff0677ac */ /* 0x000f620008000800 */
[----:B------:R-:W-:Y:S01]  /*24620*/  PRMT R12, R87, 0x9910, RZ ;  /* 0x00009910570c7816 */ /* 0x000fe200000000ff */
[----:B------:R-:W3:Y:S01]  /*24630*/  LDL.LU R10, [R1+0x9a8] ;  /* 0x0009a800010a7983 */ /* 0x000ee20000300800 */
[C---:B------:R-:W-:Y:S01]  /*24640*/  LEA.HI.X.SX32 R5, R0.reuse, R2, 0x1, P6 ;  /* 0x0000000200057211 */ /* 0x040fe200030f0eff */
[----:B------:R-:W-:Y:S01]  /*24650*/  VIADD R0, R0, UR5 ;  /* 0x0000000500007c36 */ /* 0x000fe20008000000 */
[----:B--2---:R-:W-:-:S04]  /*24660*/  SHF.R.S32.HI R11, RZ, 0x8, R12 ;  /* 0x00000008ff0b7819 */ /* 0x004fc8000001140c */
[CC--:B------:R-:W-:Y:S02]  /*24670*/  IADD3 R8, P6, PT, R0.reuse, R3.reuse, RZ ;  /* 0x0000000300087210 */ /* 0x0c0fe40007fde0ff */
[----:B------:R-:W-:Y:S02]  /*24680*/  F2FP.SATFINITE.E4M3.F32.PACK_AB_MERGE_C R89, R89, R88, RZ ;  /* 0x000000585959723e */ /* 0x000fe400048070ff */
[C---:B------:R-:W-:Y:S01]  /*24690*/  LEA.HI.X.SX32 R9, R0.reuse, R2, 0x1, P6 ;  /* 0x0000000200097211 */ /* 0x040fe200030f0eff */
[----:B------:R-:W-:Y:S01]  /*246a0*/  VIADD R0, R0, UR5 ;  /* 0x0000000500007c36 */ /* 0x000fe20008000000 */
[----:B------:R1:W-:Y:S01]  /*246b0*/  @P0 STG.E.U8 desc[UR18][R6.64], R87 ;  /* 0x0000005706000986 */ /* 0x0003e2000c101112 */
[----:B0-----:R-:W-:Y:S01]  /*246c0*/  ISETP.LT.AND P0, PT, R18, UR7, !P2 ;  /* 0x0000000712007c0c */ /* 0x001fe2000d701270 */
[----:B------:R-:W0:Y:S02]  /*246d0*/  LDCU UR7, c[0x0][0x39c] ;  /* 0x00007380ff0777ac */ /* 0x000e240008000800 */
[----:B------:R2:W-:Y:S04]  /*246e0*/  @P3 STG.E.U8 desc[UR18][R4.64], R11 ;  /* 0x0000000b04003986 */ /* 0x0005e8000c101112 */
[----:B------:R0:W-:Y:S01]  /*246f0*/  @P1 STG.E.U8 desc[UR18][R8.64], R89 ;  /* 0x0000005908001986 */ /* 0x0001e2000c101112 */
[----:B-1----:R-:W-:Y:S01]  /*24700*/  PRMT R6, R89, 0x9910, RZ ;  /* 0x0000991059067816 */ /* 0x002fe200000000ff */
[C---:B------:R-:W-:Y:S01]  /*24710*/  VIADD R7, R0.reuse, UR5 ;  /* 0x0000000500077c36 */ /* 0x040fe20008000000 */
[----:B--2---:R-:W-:-:S03]  /*24720*/  IADD3 R4, P1, PT, R0, R3, RZ ;  /* 0x0000000300047210 */ /* 0x004fc60007f3e0ff */
[----:B------:R-:W-:Y:S01]  /*24730*/  IMAD.MOV.U32 R11, RZ, RZ, R6 ;  /* 0x000000ffff0b7224 */ /* 0x000fe200078e0006 */
[----:B------:R-:W-:Y:S02]  /*24740*/  LEA.HI.X.SX32 R5, R0, R2, 0x1, P1 ;  /* 0x0000000200057211 */ /* 0x000fe400008f0eff */
[C---:B------:R-:W-:Y:S01]  /*24750*/  IADD3 R6, P1, PT, R7.reuse, R3, RZ ;  /* 0x0000000307067210 */ /* 0x040fe20007f3e0ff */
[----:B------:R-:W-:Y:S01]  /*24760*/  VIADD R0, R7, UR5 ;  /* 0x0000000507007c36 */ /* 0x000fe20008000000 */
[----:B------:R-:W-:Y:S02]  /*24770*/  SHF.R.S32.HI R11, RZ, 0x8, R11 ;  /* 0x00000008ff0b7819 */ /* 0x000fe4000001140b */
[----:B------:R-:W-:Y:S02]  /*24780*/  F2FP.SATFINITE.E4M3.F32.PACK_AB_MERGE_C R91, R91, R90, RZ ;  /* 0x0000005a5b5b723e */ /* 0x000fe400048070ff */
[----:B------:R-:W-:Y:S01]  /*24790*/  LEA.HI.X.SX32 R7, R7, R2, 0x1, P1 ;  /* 0x0000000207077211 */ /* 0x000fe200008f0eff */
[----:B------:R1:W-:Y:S04]  /*247a0*/  @P5 STG.E.U8 desc[UR18][R4.64], R11 ;  /* 0x0000000b04005986 */ /* 0x0003e8000c101112 */
[----:B------:R2:W-:Y:S01]  /*247b0*/  @P0 STG.E.U8 desc[UR18][R6.64], R91 ;  /* 0x0000005b06000986 */ /* 0x0005e2000c101112 */
[----:B----4-:R-:W-:Y:S01]  /*247c0*/  ISETP.LT.AND P1, PT, R15, UR4, !P2 ;  /* 0x000000040f007c0c */ /* 0x010fe2000d721270 */
[----:B------:R-:W4:Y:S02]  /*247d0*/  LDCU UR4, c[0x0][0x39c] ;  /* 0x00007380ff0477ac */ /* 0x000f240008000800 */
[----:B------:R-:W4:Y:S01]  /*247e0*/  LDL.LU R15, [R1+0x82c] ;  /* 0x00082c00010f7983 */ /* 0x000f220000300800 */
[----:B-----5:R-:W-:Y:S01]  /*247f0*/  ISETP.LT.AND P0, PT, R14, UR6, !P2 ;  /* 0x000000060e007c0c */ /* 0x020fe2000d701270 */
[----:B------:R-:W5:Y:S02]  /*24800*/  LDCU UR6, c[0x0][0x39c] ;  /* 0x00007380ff0677ac */ /* 0x000f640008000800 */
[----:B------:R-:W5:Y:S01]  /*24810*/  LDL.LU R14, [R1+0x828] ;  /* 0x00082800010e7983 */ /* 0x000f620000300800 */
[----:B---3--:R-:W-:-:S02]  /*24820*/  ISETP.LT.AND P3, PT, R17, UR9, !P2 ;  /* 0x0000000911007c0c */ /* 0x008fc4000d761270 */
[----:B------:R-:W-:Y:S01]  /*24830*/  PRMT R13, R91, 0x9910, RZ ;  /* 0x000099105b0d7816 */ /* 0x000fe200000000ff */
[----:B------:R-:W3:Y:S01]  /*24840*/  LDL.LU R18, [R1+0x824] ;  /* 0x0008240001127983 */ /* 0x000ee20000300800 */
[CC--:B0-----:R-:W-:Y:S01]  /*24850*/  IADD3 R8, P5, PT, R0.reuse, R3.reuse, RZ ;  /* 0x0000000300087210 */ /* 0x0c1fe20007fbe0ff */
[----:B------:R-:W0:Y:S01]  /*24860*/  LDCU UR9, c[0x0][0x39c] ;  /* 0x00007380ff0977ac */ /* 0x000e220008000800 */
[----:B------:R-:W-:Y:S01]  /*24870*/  SHF.R.S32.HI R13, RZ, 0x8, R13 ;  /* 0x00000008ff0d7819 */ /* 0x000fe2000001140d */
[----:B------:R-:W0:Y:S01]  /*24880*/  LDL.LU R17, [R1+0x820] ;  /* 0x0008200001117983 */ /* 0x000e220000300800 */
[C---:B------:R-:W-:Y:S01]  /*24890*/  LEA.HI.X.SX32 R9, R0.reuse, R2, 0x1, P5 ;  /* 0x0000000200097211 */ /* 0x040fe200028f0eff */
[----:B------:R-:W-:Y:S01]  /*248a0*/  VIADD R0, R0, UR5 ;  /* 0x0000000500007c36 */ /* 0x000fe20008000000 */
[----:B------:R-:W-:Y:S01]  /*248b0*/  ISETP.LT.AND P5, PT, R10, UR7, !P2 ;  /* 0x000000070a007c0c */ /* 0x000fe2000d7a1270 */
[----:B------:R-:W3:Y:S01]  /*248c0*/  LDCU UR7, c[0x0][0x39c] ;  /* 0x00007380ff0777ac */ /* 0x000ee20008000800 */
[----:B------:R-:W-:Y:S01]  /*248d0*/  ISETP.LT.AND P6, PT, R16, UR10, !P2 ;  /* 0x0000000a10007c0c */ /* 0x000fe2000d7c1270 */
[----:B------:R2:W-:Y:S01]  /*248e0*/  @P3 STG.E.U8 desc[UR18][R8.64], R13 ;  /* 0x0000000d08003986 */ /* 0x0005e2000c101112 */
[C---:B-1----:R-:W-:Y:S01]  /*248f0*/  IADD3 R4, P3, PT, R0.reuse, R3, RZ ;  /* 0x0000000300047210 */ /* 0x042fe20007f7e0ff */
[C---:B------:R-:W-:Y:S01]  /*24900*/  VIADD R10, R0.reuse, UR5 ;  /* 0x00000005000a7c36 */ /* 0x040fe20008000000 */
[----:B------:R-:W-:Y:S01]  /*24910*/  F2FP.SATFINITE.E4M3.F32.PACK_AB_MERGE_C R93, R93, R92, RZ ;  /* 0x0000005c5d5d723e */ /* 0x000fe200048070ff */
[----:B------:R-:W3:Y:S01]  /*24920*/  LDL.LU R16, [R1+0x99c] ;  /* 0x00099c0001107983 */ /* 0x000ee20000300800 */
[----:B------:R-:W-:Y:S01]  /*24930*/  LEA.HI.X.SX32 R5, R0, R2, 0x1, P3 ;  /* 0x0000000200057211 */ /* 0x000fe200018f0eff */
[----:B------:R-:W1:Y:S01]  /*24940*/  LDCU UR10, c[0x0][0x39c] ;  /* 0x00007380ff0a77ac */ /* 0x000e620008000800 */
[----:B------:R-:W-:-:S02]  /*24950*/  PRMT R11, R93, 0x9910, RZ ;  /* 0x000099105d0b7816 */ /* 0x000fc400000000ff */
[CC--:B--2---:R-:W-:Y:S02]  /*24960*/  IADD3 R6, P3, PT, R10.reuse, R3.reuse, RZ ;  /* 0x000000030a067210 */ /* 0x0c4fe40007f7e0ff */
[----:B------:R-:W-:Y:S02]  /*24970*/  SHF.R.S32.HI R11, RZ, 0x8, R11 ;  /* 0x00000008ff0b7819 */ /* 0x000fe4000001140b */
[C---:B------:R-:W-:Y:S01]  /*24980*/  LEA.HI.X.SX32 R7, R10.reuse, R2, 0x1, P3 ;  /* 0x000000020a077211 */ /* 0x040fe200018f0eff */
[----:B------:R-:W-:Y:S01]  /*24990*/  VIADD R10, R10, UR5 ;  /* 0x000000050a0a7c36 */ /* 0x000fe20008000000 */
[----:B------:R2:W-:Y:S04]  /*249a0*/  @P6 STG.E.U8 desc[UR18][R4.64], R93 ;  /* 0x0000005d04006986 */ /* 0x0005e8000c101112 */
[----:B------:R0:W-:Y:S01]  /*249b0*/  @P1 STG.E.U8 desc[UR18][R6.64], R11 ;  /* 0x0000000b06001986 */ /* 0x0001e2000c101112 */
[----:B------:R-:W-:-:S04]  /*249c0*/  IADD3 R8, P1, PT, R10, R3, RZ ;  /* 0x000000030a087210 */ /* 0x000fc80007f3e0ff */
[----:B------:R-:W-:Y:S02]  /*249d0*/  LEA.HI.X.SX32 R9, R10, R2, 0x1, P1 ;  /* 0x000000020a097211 */ /* 0x000fe400008f0eff */
[----:B----4-:R-:W-:Y:S02]  /*249e0*/  ISETP.LT.AND P1, PT, R15, UR4, !P2 ;  /* 0x000000040f007c0c */ /* 0x010fe4000d721270 */
[----:B-----5:R-:W-:Y:S01]  /*249f0*/  ISETP.LT.AND P3, PT, R14, UR6, !P2 ;  /* 0x000000060e007c0c */ /* 0x020fe2000d761270 */
[----:B------:R-:W4:Y:S01]  /*24a00*/  LDL.LU R15, [R1+0x990] ;  /* 0x00099000010f7983 */ /* 0x000f220000300800 */
[----:B------:R-:W-:Y:S01]  /*24a10*/  VIADD R0, R10, UR5 ;  /* 0x000000050a007c36 */ /* 0x000fe20008000000 */
[----:B------:R-:W-:Y:S01]  /*24a20*/  F2FP.SATFINITE.E4M3.F32.PACK_AB_MERGE_C R95, R95, R94, RZ ;  /* 0x0000005e5f5f723e */ /* 0x000fe200048070ff */
[----:B------:R-:W4:Y:S01]  /*24a30*/  LDCU UR4, c[0x0][0x39c] ;  /* 0x00007380ff0477ac */ /* 0x000f220008000800 */
[----:B------:R-:W5:Y:S02]  /*24a40*/  LDL.LU R14, [R1+0x98c] ;  /* 0x00098c00010e7983 */ /* 0x000f640000300800 */
[C---:B--2---:R-:W-:Y:S01]  /*24a50*/  IADD3 R4, P6, PT, R0.reuse, R3, RZ ;  /* 0x0000000300047210 */ /* 0x044fe20007fde0ff */
[----:B------:R-:W5:Y:S01]  /*24a60*/  LDCU UR6, c[0x0][0x39c] ;  /* 0x00007380ff0677ac */ /* 0x000f620008000800 */
[----:B------:R-:W-:Y:S01]  /*24a70*/  PRMT R12, R95, 0x9910, RZ ;  /* 0x000099105f0c7816 */ /* 0x000fe200000000ff */
[----:B------:R-:W2:Y:S01]  /*24a80*/  LDL.LU R10, [R1+0x988] ;  /* 0x00098800010a7983 */ /* 0x000ea20000300800 */
[C---:B------:R-:W-:Y:S01]  /*24a90*/  LEA.HI.X.SX32 R5, R0.reuse, R2, 0x1, P6 ;  /* 0x0000000200057211 */ /* 0x040fe200030f0eff */
[----:B------:R-:W-:Y:S01]  /*24aa0*/  VIADD R0, R0, UR5 ;  /* 0x0000000500007c36 */ /* 0x000fe20008000000 */
[----:B0-----:R-:W-:-:S04]  /*24ab0*/  SHF.R.S32.HI R11, RZ, 0x8, R12 ;  /* 0x00000008ff0b7819 */ /* 0x001fc8000001140c */
[CC--:B------:R-:W-:Y:S02]  /*24ac0*/  IADD3 R6, P6, PT, R0.reuse, R3.reuse, RZ ;  /* 0x0000000300067210 */ /* 0x0c0fe40007fde0ff */
[----:B------:R-:W-:Y:S02]  /*24ad0*/  F2FP.SATFINITE.E4M3.F32.PACK_AB_MERGE_C R97, R97, R96, RZ ;  /* 0x000000606161723e */ /* 0x000fe400048070ff */
[C---:B------:R-:W-:Y:S01]  /*24ae0*/  LEA.HI.X.SX32 R7, R0.reuse, R2, 0x1, P6 ;  /* 0x0000000200077211 */ /* 0x040fe200030f0eff */
[----:B------:R-:W-:Y:S01]  /*24af0*/  VIADD R0, R0, UR5 ;  /* 0x0000000500007c36 */ /* 0x000fe20008000000 */
[----:B------:R0:W-:Y:S01]  /*24b00*/  @P0 STG.E.U8 desc[UR18][R8.64], R95 ;  /* 0x0000005f08000986 */ /* 0x0001e2000c101112 */
[----:B---3--:R-:W-:Y:S01]  /*24b10*/  ISETP.LT.AND P0, PT, R18, UR7, !P2 ;  /* 0x0000000712007c0c */ /* 0x008fe2000d701270 */
[----:B------:R-:W2:Y:S02]  /*24b20*/  LDCU UR7, c[0x0][0x39c] ;  /* 0x00007380ff0777ac */ /* 0x000ea40008000800 */
[----:B------:R3:W-:Y:S04]  /*24b30*/  @P5 STG.E.U8 desc[UR18][R4.64], R11 ;  /* 0x0000000b04005986 */ /* 0x0007e8000c101112 */
[----:B------:R1:W-:Y:S01]  /*24b40*/  @P1 STG.E.U8 desc[UR18][R6.64], R97 ;  /* 0x0000006106001986 */ /* 0x0003e2000c101112 */
[----:B0-----:R-:W-:Y:S01]  /*24b50*/  PRMT R8, R97, 0x9910, RZ ;  /* 0x0000991061087816 */ /* 0x001fe200000000ff */
[C---:B------:R-:W-:Y:S01]  /*24b60*/  VIADD R9, R0.reuse, UR5 ;  /* 0x0000000500097c36 */ /* 0x040fe20008000000 */
[----:B---3--:R-:W-:-:S03]  /*24b70*/  IADD3 R4, P1, PT, R0, R3, RZ ;  /* 0x0000000300047210 */ /* 0x008fc60007f3e0ff */
        /* <DEDUP_REMOVED lines=15> */
[----:B------:R-:W-:-:S02]  /*24c70*/  ISETP.LT.AND P5, PT, R17, UR9, !P2 ;  /* 0x0000000911007c0c */ /* 0x000fc4000d7a1270 */
[----:B------:R-:W-:Y:S01]  /*24c80*/  PRMT R13, R99, 0x9910, RZ ;  /* 0x00009910630d7816 */ /* 0x000fe200000000ff */
[----:B------:R-:W5:Y:S01]  /*24c90*/  LDL.LU R18, [R1+0x810] ;  /* 0x0008100001127983 */ /* 0x000f620000300800 */
[CC--:B-1----:R-:W-:Y:S01]  /*24ca0*/  IADD3 R6, P3, PT, R0.reuse, R3.reuse, RZ ;  /* 0x0000000300067210 */ /* 0x0c2fe20007f7e0ff */
[----:B------:R-:W1:Y:S01]  /*24cb0*/  LDCU UR9, c[0x0][0x39c] ;  /* 0x00007380ff0977ac */ /* 0x000e620008000800 */
[----:B------:R-:W-:Y:S01]  /*24cc0*/  SHF.R.S32.HI R13, RZ, 0x8, R13 ;  /* 0x00000008ff0d7819 */ /* 0x000fe2000001140d */
[----:B------:R-:W1:Y:S01]  /*24cd0*/  LDL.LU R17, [R1+0x80c] ;  /* 0x00080c0001117983 */ /* 0x000e620000300800 */
[C---:B------:R-:W-:Y:S01]  /*24ce0*/  LEA.HI.X.SX32 R7, R0.reuse, R2, 0x1, P3 ;  /* 0x0000000200077211 */ /* 0x040fe200018f0eff */
[----:B------:R-:W-:Y:S01]  /*24cf0*/  VIADD R0, R0, UR5 ;  /* 0x0000000500007c36 */ /* 0x000fe20008000000 */
[----:B--2---:R-:W-:Y:S01]  /*24d00*/  ISETP.LT.AND P3, PT, R10, UR7, !P2 ;  /* 0x000000070a007c0c */ /* 0x004fe2000d761270 */
[----:B------:R-:W2:Y:S01]  /*24d10*/  LDCU UR7, c[0x0][0x39c] ;  /* 0x00007380ff0777ac */ /* 0x000ea20008000800 */
[----:B------:R-:W-:Y:S01]  /*24d20*/  ISETP.LT.AND P6, PT, R16, UR10, !P2 ;  /* 0x0000000a10007c0c */ /* 0x000fe2000d7c1270 */
[----:B------:R2:W-:Y:S01]  /*24d30*/  @P5 STG.E.U8 desc[UR18][R6.64], R13 ;  /* 0x0000000d06005986 */ /* 0x0005e2000c101112 */
[C---:B0-----:R-:W-:Y:S01]  /*24d40*/  IADD3 R4, P5, PT, R0.reuse, R3, RZ ;  /* 0x0000000300047210 */ /* 0x041fe20007fbe0ff */
[C---:B------:R-:W-:Y:S01]  /*24d50*/  VIADD R10, R0.reuse, UR5 ;  /* 0x00000005000a7c36 */ /* 0x040fe20008000000 */
[----:B------:R-:W-:Y:S01]  /*24d60*/  F2FP.SATFINITE.E4M3.F32.PACK_AB_MERGE_C R101, R101, R100, RZ ;  /* 0x000000646565723e */ /* 0x000fe200048070ff */
[----:B------:R-:W5:Y:S01]  /*24d70*/  LDL.LU R16, [R1+0x984] ;  /* 0x0009840001107983 */ /* 0x000f620000300800 */
[----:B------:R-:W-:Y:S01]  /*24d80*/  LEA.HI.X.SX32 R5, R0, R2, 0x1, P5 ;  /* 0x0000000200057211 */ /* 0x000fe200028f0eff */
[----:B------:R-:W0:Y:S01]  /*24d90*/  LDCU UR10, c[0x0][0x39c] ;  /* 0x00007380ff0a77ac */ /* 0x000e220008000800 */
[----:B------:R-:W-:-:S02]  /*24da0*/  PRMT R11, R101, 0x9910, RZ ;  /* 0x00009910650b7816 */ /* 0x000fc400000000ff */
[CC--:B---3--:R-:W-:Y:S02]  /*24db0*/  IADD3 R8, P5, PT, R10.reuse, R3.reuse, RZ ;  /* 0x000000030a087210 */ /* 0x0c8fe40007fbe0ff */
[----:B------:R-:W-:Y:S02]  /*24dc0*/  SHF.R.S32.HI R11, RZ, 0x8, R11 ;  /* 0x00000008ff0b7819 */ /* 0x000fe4000001140b */
[C---:B------:R-:W-:Y:S01]  /*24dd0*/  LEA.HI.X.SX32 R9, R10.reuse, R2, 0x1, P5 ;  /* 0x000000020a097211 */ /* 0x040fe200028f0eff */
[----:B------:R-:W-:Y:S01]  /*24de0*/  VIADD R10, R10, UR5 ;  /* 0x000000050a0a7c36 */ /* 0x000fe20008000000 */
[----:B------:R3:W-:Y:S04]  /*24df0*/  @P6 STG.E.U8 desc[UR18][R4.64], R101 ;  /* 0x0000006504006986 */ /* 0x0007e8000c101112 */
[----:B------:R0:W-:Y:S01]  /*24e00*/  @P1 STG.E.U8 desc[UR18][R8.64], R11 ;  /* 0x0000000b08001986 */ /* 0x0001e2000c101112 */
[----:B--2---:R-:W-:-:S04]  /*24e10*/  IADD3 R6, P1, PT, R10, R3, RZ ;  /* 0x000000030a067210 */ /* 0x004fc80007f3e0ff */
[----:B------:R-:W-:Y:S02]  /*24e20*/  LEA.HI.X.SX32 R7, R10, R2, 0x1, P1 ;  /* 0x000000020a077211 */ /* 0x000fe400008f0eff */
[----:B----4-:R-:W-:Y:S02]  /*24e30*/  ISETP.LT.AND P1, PT, R15, UR4, !P2 ;  /* 0x000000040f007c0c */ /* 0x010fe4000d721270 */
[----:B-----5:R-:W-:Y:S01]  /*24e40*/  ISETP.LT.AND P5, PT, R14, UR6, !P2 ;  /* 0x000000060e007c0c */ /* 0x020fe2000d7a1270 */
[----:B------:R-:W2:Y:S01]  /*24e50*/  LDL.LU R15, [R1+0x980] ;  /* 0x00098000010f7983 */ /* 0x000ea20000300800 */
[----:B------:R-:W-:Y:S01]  /*24e60*/  VIADD R0, R10, UR5 ;  /* 0x000000050a007c36 */ /* 0x000fe20008000000 */
[----:B------:R-:W-:Y:S01]  /*24e70*/  F2FP.SATFINITE.E4M3.F32.PACK_AB_MERGE_C R103, R103, R102, RZ ;  /* 0x000000666767723e */ /* 0x000fe200048070ff */
[----:B------:R-:W2:Y:S01]  /*24e80*/  LDCU UR4, c[0x0][0x39c] ;  /* 0x00007380ff0477ac */ /* 0x000ea20008000800 */
[----:B------:R-:W4:Y:S02]  /*24e90*/  LDL.LU R14, [R1+0x97c] ;  /* 0x00097c00010e7983 */ /* 0x000f240000300800 */
[C---:B---3--:R-:W-:Y:S01]  /*24ea0*/  IADD3 R4, P6, PT, R0.reuse, R3, RZ ;  /* 0x0000000300047210 */ /* 0x048fe20007fde0ff */
[----:B------:R-:W4:Y:S01]  /*24eb0*/  LDCU UR6, c[0x0][0x39c] ;  /* 0x00007380ff0677ac */ /* 0x000f220008000800 */
[----:B------:R-:W-:Y:S01]  /*24ec0*/  PRMT R12, R103, 0x9910, RZ ;  /* 0x00009910670c7816 */ /* 0x000fe200000000ff */
[----:B------:R-:W3:Y:S01]  /*24ed0*/  LDL.LU R10, [R1+0x8dc] ;  /* 0x0008dc00010a7983 */ /* 0x000ee20000300800 */
        /* <DEDUP_REMOVED lines=8> */
[----:B------:R-:W-:Y:S01]  /*24f60*/  ISETP.LT.AND P0, PT, R18, UR7, !P2 ;  /* 0x0000000712007c0c */ /* 0x000fe2000d701270 */
[----:B------:R-:W3:Y:S02]  /*24f70*/  LDCU UR7, c[0x0][0x39c] ;  /* 0x00007380ff0777ac */ /* 0x000ee40008000800 */
[----:B------:R5:W-:Y:S04]  /*24f80*/  @P3 STG.E.U8 desc[UR18][R4.64], R11 ;  /* 0x0000000b04003986 */ /* 0x000be8000c101112 */
[----:B------:R1:W-:Y:S01]  /*24f90*/  @P1 STG.E.U8 desc[UR18][R8.64], R105 ;  /* 0x0000006908001986 */ /* 0x0003e2000c101112 */
[----:B0-----:R-:W-:Y:S01]  /*24fa0*/  PRMT R6, R105, 0x9910, RZ ;  /* 0x0000991069067816 */ /* 0x001fe200000000ff */
[C---:B------:R-:W-:Y:S01]  /*24fb0*/  VIADD R7, R0.reuse, UR5 ;  /* 0x0000000500077c36 */ /* 0x040fe20008000000 */
[----:B-----5:R-:W-:-:S03]  /*24fc0*/  IADD3 R4, P1, PT, R0, R3, RZ ;  /* 0x0000000300047210 */ /* 0x020fc60007f3e0ff */
        /* <DEDUP_REMOVED lines=9> */
[----:B--2---:R-:W-:Y:S01]  /*25060*/  ISETP.LT.AND P1, PT, R15, UR4, !P2 ;  /* 0x000000040f007c0c */ /* 0x004fe2000d721270 */
[----:B------:R-:W2:Y:S02]  /*25070*/  LDCU UR4, c[0x0][0x39c] ;  /* 0x00007380ff0477ac */ /* 0x000ea40008000800 */
[----:B------:R-:W2:Y:S01]  /*25080*/  LDL.LU R15, [R1+0x808] ;  /* 0x00080800010f7983 */ /* 0x000ea20000300800 */
[----:B----4-:R-:W-:Y:S01]  /*25090*/  ISETP.LT.AND P0, PT, R14, UR6, !P2 ;  /* 0x000000060e007c0c */ /* 0x010fe2000d701270 */
[----:B------:R-:W4:Y:S02]  /*250a0*/  LDCU UR6, c[0x0][0x39c] ;  /* 0x00007380ff0677ac */ /* 0x000f240008000800 */
[----:B------:R-:W4:Y:S01]  /*250b0*/  LDL.LU R14, [R1+0x804] ;  /* 0x00080400010e7983 */ /* 0x000f220000300800 */
[----:B-1----:R-:W-:-:S02]  /*250c0*/  ISETP.LT.AND P3, PT, R17, UR9, !P2 ;  /* 0x0000000911007c0c */ /* 0x002fc4000d761270 */
[----:B------:R-:W-:Y:S01]  /*250d0*/  PRMT R13, R107, 0x9910, RZ ;  /* 0x000099106b0d7816 */ /* 0x000fe200000000ff */
[----:B------:R-:W4:Y:S01]  /*250e0*/  LDL.LU R18, [R1+0x800] ;  /* 0x0008000001127983 */ /* 0x000f220000300800 */
[CC--:B------:R-:W-:Y:S01]  /*250f0*/  IADD3 R8, P5, PT, R0.reuse, R3.reuse, RZ ;  /* 0x0000000300087210 */ /* 0x0c0fe20007fbe0ff */
[----:B------:R-:W1:Y:S01]  /*25100*/  LDCU UR9, c[0x0][0x39c] ;  /* 0x00007380ff0977ac */ /* 0x000e620008000800 */
[----:B------:R-:W-:Y:S01]  /*25110*/  SHF.R.S32.HI R13, RZ, 0x8, R13 ;  /* 0x00000008ff0d7819 */ /* 0x000fe2000001140d */
[----:B------:R-:W1:Y:S01]  /*25120*/  LDL.LU R17, [R1+0x7fc] ;  /* 0x0007fc0001117983 */ /* 0x000e620000300800 */
[C---:B------:R-:W-:Y:S01]  /*25130*/  LEA.HI.X.SX32 R9, R0.reuse, R2, 0x1, P5 ;  /* 0x0000000200097211 */ /* 0x040fe200028f0eff */
[----:B------:R-:W-:Y:S01]  /*25140*/  VIADD R0, R0, UR5 ;  /* 0x0000000500007c36 */ /* 0x000fe20008000000 */
[----:B---3--:R-:W-:Y:S01]  /*25150*/  ISETP.LT.AND P5, PT, R10, UR7, !P2 ;  /* 0x000000070a007c0c */ /* 0x008fe2000d7a1270 */
[----:B------:R-:W3:Y:S01]  /*25160*/  LDCU UR7, c[0x0][0x39c] ;  /* 0x00007380ff0777ac */ /* 0x000ee20008000800 */
[----:B------:R-:W-:Y:S01]  /*25170*/  ISETP.LT.AND P6, PT, R16, UR10, !P2 ;  /* 0x0000000a10007c0c */ /* 0x000fe2000d7c1270 */
[----:B------:R3:W-:Y:S01]  /*25180*/  @P3 STG.E.U8 desc[UR18][R8.64], R13 ;  /* 0x0000000d08003986 */ /* 0x0007e2000c101112 */
[C---:B0-----:R-:W-:Y:S01]  /*25190*/  IADD3 R4, P3, PT, R0.reuse, R3, RZ ;  /* 0x0000000300047210 */ /* 0x041fe20007f7e0ff */
[C---:B------:R-:W-:Y:S01]  /*251a0*/  VIADD R10, R0.reuse, UR5 ;  /* 0x00000005000a7c36 */ /* 0x040fe20008000000 */
[----:B------:R-:W-:Y:S01]  /*251b0*/  F2FP.SATFINITE.E4M3.F32.PACK_AB_MERGE_C R109, R109, R108, RZ ;  /* 0x0000006c6d6d723e */ /* 0x000fe200048070ff */
[----:B------:R-:W4:Y:S01]  /*251c0*/  LDL.LU R16, [R1+0x978] ;  /* 0x0009780001107983 */ /* 0x000f220000300800 */
[----:B------:R-:W-:Y:S01]  /*251d0*/  LEA.HI.X.SX32 R5, R0, R2, 0x1, P3 ;  /* 0x0000000200057211 */ /* 0x000fe200018f0eff */
[----:B------:R-:W0:Y:S01]  /*251e0*/  LDCU UR10, c[0x0][0x39c] ;  /* 0x00007380ff0a77ac */ /* 0x000e220008000800 */
[----:B------:R-:W-:-:S02]  /*251f0*/  PRMT R11, R109, 0x9910, RZ ;  /* 0x000099106d0b7816 */ /* 0x000fc400000000ff */
[CC--:B-----5:R-:W-:Y:S02]  /*25200*/  IADD3 R6, P3, PT, R10.reuse, R3.reuse, RZ ;  /* 0x000000030a067210 */ /* 0x0e0fe40007f7e0ff */
[----:B------:R-:W-:Y:S02]  /*25210*/  SHF.R.S32.HI R11, RZ, 0x8, R11 ;  /* 0x00000008ff0b7819 */ /* 0x000fe4000001140b */
[C---:B------:R-:W-:Y:S01]  /*25220*/  LEA.HI.X.SX32 R7, R10.reuse, R2, 0x1, P3 ;  /* 0x000000020a077211 */ /* 0x040fe200018f0eff */
[----:B------:R-:W-:Y:S01]  /*25230*/  VIADD R10, R10, UR5 ;  /* 0x000000050a0a7c36 */ /* 0x000fe20008000000 */
[----:B------:R5:W-:Y:S04]  /*25240*/  @P6 STG.E.U8 desc[UR18][R4.64], R109 ;  /* 0x0000006d04006986 */ /* 0x000be8000c101112 */
[----:B------:R0:W-:Y:S01]  /*25250*/  @P1 STG.E.U8 desc[UR18][R6.64], R11 ;  /* 0x0000000b06001986 */ /* 0x0001e2000c101112 */
[----:B---3--:R-:W-:-:S04]  /*25260*/  IADD3 R8, P1, PT, R10, R3, RZ ;  /* 0x000000030a087210 */ /* 0x008fc80007f3e0ff */
[----:B------:R-:W-:Y:S02]  /*25270*/  LEA.HI.X.SX32 R9, R10, R2, 0x1, P1 ;  /* 0x000000020a097211 */ /* 0x000fe400008f0eff */
[----:B--2---:R-:W-:Y:S02]  /*25280*/  ISETP.LT.AND P1, PT, R15, UR4, !P2 ;  /* 0x000000040f007c0c */ /* 0x004fe4000d721270 */
[----:B----4-:R-:W-:Y:S01]  /*25290*/  ISETP.LT.AND P3, PT, R14, UR6, !P2 ;  /* 0x000000060e007c0c */ /* 0x010fe2000d761270 */
[----:B------:R-:W2:Y:S01]  /*252a0*/  LDL.LU R15, [R1+0x96c] ;  /* 0x00096c00010f7983 */ /* 0x000ea20000300800 */
[----:B------:R-:W-:Y:S01]  /*252b0*/  VIADD R0, R10, UR5 ;  /* 0x000000050a007c36 */ /* 0x000fe20008000000 */
[----:B------:R-:W-:Y:S01]  /*252c0*/  F2FP.SATFINITE.E4M3.F32.PACK_AB_MERGE_C R111, R111, R110, RZ ;  /* 0x0000006e6f6f723e */ /* 0x000fe200048070ff */
[----:B------:R-:W2:Y:S01]  /*252d0*/  LDCU UR4, c[0x0][0x39c] ;  /* 0x00007380ff0477ac */ /* 0x000ea20008000800 */
[----:B------:R-:W3:Y:S02]  /*252e0*/  LDL.LU R14, [R1+0x960] ;  /* 0x00096000010e7983 */ /* 0x000ee40000300800 */
[C---:B-----5:R-:W-:Y:S01]  /*252f0*/  IADD3 R4, P6, PT, R0.reuse, R3, RZ ;  /* 0x0000000300047210 */ /* 0x060fe20007fde0ff */
[----:B------:R-:W3:Y:S01]  /*25300*/  LDCU UR6, c[0x0][0x39c] ;  /* 0x00007380ff0677ac */ /* 0x000ee20008000800 */
[----:B------:R-:W-:Y:S01]  /*25310*/  PRMT R12, R111, 0x9910, RZ ;  /* 0x000099106f0c7816 */ /* 0x000fe200000000ff */
[----:B------:R-:W4:Y:S01]  /*25320*/  LDL.LU R10, [R1+0x8d8] ;  /* 0x0008d800010a7983 */ /* 0x000f220000300800 */
        /* <DEDUP_REMOVED lines=9> */
[----:B------:R-:W4:Y:S02]  /*253c0*/  LDCU UR7, c[0x0][0x39c] ;  /* 0x00007380ff0777ac */ /* 0x000f240008000800 */
        /* <DEDUP_REMOVED lines=14> */
[----:B-1----:R-:W-:Y:S01]  /*254b0*/  ISETP.LT.AND P5, PT, R17, UR9, !P2 ;  /* 0x0000000911007c0c */ /* 0x002fe2000d7a1270 */
[----:B------:R-:W1:Y:S01]  /*254c0*/  LDCU UR9, c[0x0][0x39c] ;  /* 0x00007380ff0977ac */ /* 0x000e620008000800 */
[----:B------:R-:W-:-:S02]  /*254d0*/  ISETP.LT.AND P6, PT, R16, UR10, !P2 ;  /* 0x0000000a10007c0c */ /* 0x000fc4000d7c1270 */
[----:B--2---:R-:W-:Y:S01]  /*254e0*/  ISETP.LT.AND P1, PT, R15, UR4, !P2 ;  /* 0x000000040f007c0c */ /* 0x004fe2000d721270 */
[----:B------:R-:W2:Y:S01]  /*254f0*/  LDCU UR4, c[0x0][0x39c] ;  /* 0x00007380ff0477ac */ /* 0x000ea20008000800 */
[----:B------:R-:W2:Y:S01]  /*25500*/  LDL.LU R15, [R1+0x7f8] ;  /* 0x0007f800010f7983 */ /* 0x000ea20000300800 */
[----:B---3--:R-:W-:Y:S01]  /*25510*/  ISETP.LT.AND P0, PT, R14, UR6, !P2 ;  /* 0x000000060e007c0c */ /* 0x008fe2000d701270 */
[----:B------:R-:W3:Y:S02]  /*25520*/  LDCU UR6, c[0x0][0x39c] ;  /* 0x00007380ff0677ac */ /* 0x000ee40008000800 */
[----:B------:R-:W3:Y:S01]  /*25530*/  LDL.LU R14, [R1+0x7f4] ;  /* 0x0007f400010e7983 */ /* 0x000ee20000300800 */
[----:B------:R-:W-:Y:S02]  /*25540*/  PRMT R13, R115, 0x9910, RZ ;  /* 0x00009910730d7816 */ /* 0x000fe400000000ff */
[C---:B------:R-:W-:Y:S01]  /*25550*/  IADD3 R6, P3, PT, R0.reuse, R3, RZ ;  /* 0x0000000300067210 */ /* 0x040fe20007f7e0ff */
[----:B------:R-:W3:Y:S01]  /*25560*/  LDL.LU R18, [R1+0x7f0] ;  /* 0x0007f00001127983 */ /* 0x000ee20000300800 */
[----:B------:R-:W-:Y:S01]  /*25570*/  F2FP.SATFINITE.E4M3.F32.PACK_AB_MERGE_C R117, R117, R116, RZ ;  /* 0x000000747575723e */ /* 0x000fe200048070ff */
[----:B------:R-:W1:Y:S02]  /*25580*/  LDCU UR10, c[0x0][0x39c] ;  /* 0x00007380ff0a77ac */ /* 0x000e640008000800 */
[----:B------:R-:W3:Y:S04]  /*25590*/  LDL.LU R17, [R1+0x7e0] ;  /* 0x0007e00001117983 */ /* 0x000ee80000300800 */
[----:B------:R-:W1:Y:S01]  /*255a0*/  LDL.LU R16, [R1+0x95c] ;  /* 0x00095c0001107983 */ /* 0x000e620000300800 */
[C---:B------:R-:W-:Y:S01]  /*255b0*/  LEA.HI.X.SX32 R7, R0.reuse, R2, 0x1, P3 ;  /* 0x0000000200077211 */ /* 0x040fe200018f0eff */
[----:B------:R-:W-:Y:S01]  /*255c0*/  VIADD R0, R0, UR5 ;  /* 0x0000000500007c36 */ /* 0x000fe20008000000 */
[----:B------:R-:W-:-:S02]  /*255d0*/  SHF.R.S32.HI R13, RZ, 0x8, R13 ;  /* 0x00000008ff0d7819 */ /* 0x000fc4000001140d */
[----:B----4-:R-:W-:Y:S01]  /*255e0*/  ISETP.LT.AND P3, PT, R10, UR7, !P2 ;  /* 0x000000070a007c0c */ /* 0x010fe2000d761270 */
[C---:B------:R-:W-:Y:S01]  /*255f0*/  VIADD R10, R0.reuse, UR5 ;  /* 0x00000005000a7c36 */ /* 0x040fe20008000000 */
[----:B0-----:R-:W-:Y:S01]  /*25600*/  PRMT R11, R117, 0x9910, RZ ;  /* 0x00009910750b7816 */ /* 0x001fe200000000ff */
[----:B------:R0:W-:Y:S01]  /*25610*/  @P5 STG.E.U8 desc[UR18][R6.64], R13 ;  /* 0x0000000d06005986 */ /* 0x0001e2000c101112 */
[CC--:B------:R-:W-:Y:S01]  /*25620*/  IADD3 R4, P5, PT, R0.reuse, R3.reuse, RZ ;  /* 0x0000000300047210 */ /* 0x0c0fe20007fbe0ff */
[----:B------:R-:W4:Y:S03]  /*25630*/  LDCU UR7, c[0x0][0x39c] ;  /* 0x00007380ff0777ac */ /* 0x000f260008000800 */
[----:B------:R-:W-:Y:S02]  /*25640*/  LEA.HI.X.SX32 R5, R0, R2, 0x1, P5 ;  /* 0x0000000200057211 */ /* 0x000fe400028f0eff */
[----:B-----5:R-:W-:-:S02]  /*25650*/  IADD3 R8, P5, PT, R10, R3, RZ ;  /* 0x000000030a087210 */ /* 0x020fc40007fbe0ff */
[----:B------:R-:W-:Y:S02]  /*25660*/  SHF.R.S32.HI R11, RZ, 0x8, R11 ;  /* 0x00000008ff0b7819 */ /* 0x000fe4000001140b */
[C---:B------:R-:W-:Y:S01]  /*25670*/  LEA.HI.X.SX32 R9, R10.reuse, R2, 0x1, P5 ;  /* 0x000000020a097211 */ /* 0x040fe200028f0eff */
[----:B------:R-:W-:Y:S01]  /*25680*/  VIADD R10, R10, UR5 ;  /* 0x000000050a0a7c36 */ /* 0x000fe20008000000 */
[----:B------:R5:W-:Y:S04]  /*25690*/  @P6 STG.E.U8 desc[UR18][R4.64], R117 ;  /* 0x0000007504006986 */ /* 0x000be8000c101112 */
[----:B------:R4:W-:Y:S01]  /*256a0*/  @P1 STG.E.U8 desc[UR18][R8.64], R11 ;  /* 0x0000000b08001986 */ /* 0x0009e2000c101112 */
[C---:B0-----:R-:W-:Y:S01]  /*256b0*/  IADD3 R6, P1, PT, R10.reuse, R3, RZ ;  /* 0x000000030a067210 */ /* 0x041fe20007f3e0ff */
[----:B------:R-:W-:-:S03]  /*256c0*/  VIADD R0, R10, UR5 ;  /* 0x000000050a007c36 */ /* 0x000fc60008000000 */
[----:B------:R-:W-:Y:S02]  /*256d0*/  LEA.HI.X.SX32 R7, R10, R2, 0x1, P1 ;  /* 0x000000020a077211 */ /* 0x000fe400008f0eff */
[----:B------:R-:W-:Y:S02]  /*256e0*/  F2FP.SATFINITE.E4M3.F32.PACK_AB_MERGE_C R119, R119, R118, RZ ;  /* 0x000000767777723e */ /* 0x000fe400048070ff */
[CC--:B-----5:R-:W-:Y:S02]  /*256f0*/  IADD3 R4, P6, PT, R0.reuse, R3.reuse, RZ ;  /* 0x0000000300047210 */ /* 0x0e0fe40007fde0ff */
[----:B------:R-:W-:Y:S02]  /*25700*/  PRMT R12, R119, 0x9910, RZ ;  /* 0x00009910770c7816 */ /* 0x000fe400000000ff */
[C---:B------:R-:W-:Y:S02]  /*25710*/  LEA.HI.X.SX32 R5, R0.reuse, R2, 0x1, P6 ;  /* 0x0000000200057211 */ /* 0x040fe400030f0eff */
[----:B----4-:R-:W-:Y:S01]  /*25720*/  SHF.R.S32.HI R11, RZ, 0x8, R12 ;  /* 0x00000008ff0b7819 */ /* 0x010fe2000001140c */
[----:B------:R-:W-:Y:S01]  /*25730*/  VIADD R0, R0, UR5 ;  /* 0x0000000500007c36 */ /* 0x000fe20008000000 */
[----:B------:R0:W-:Y:S04]  /*25740*/  @P0 STG.E.U8 desc[UR18][R6.64], R119 ;  /* 0x0000007706000986 */ /* 0x0001e8000c101112 */
[----:B------:R-:W-:-:S04]  /*25750*/  IADD3 R8, P6, PT, R0, R3, RZ ;  /* 0x0000000300087210 */ /* 0x000fc80007fde0ff */
[----:B------:R-:W-:Y:S02]  /*25760*/  LEA.HI.X.SX32 R9, R0, R2, 0x1, P6 ;  /* 0x0000000200097211 */ /* 0x000fe400030f0eff */
[----:B--2---:R-:W-:Y:S02]  /*25770*/  ISETP.LT.AND P1, PT, R15, UR4, !P2 ;  /* 0x000000040f007c0c */ /* 0x004fe4000d721270 */
[----:B---3--:R-:W-:Y:S01]  /*25780*/  ISETP.LT.AND P5, PT, R14, UR6, !P2 ;  /* 0x000000060e007c0c */ /* 0x008fe2000d7a1270 */
[----:B------:R-:W2:Y:S01]  /*25790*/  LDL.LU R15, [R1+0x958] ;  /* 0x00095800010f7983 */ /* 0x000ea20000300800 */
[----:B------:R-:W-:-:S03]  /*257a0*/  ISETP.LT.AND P0, PT, R18, UR7, !P2 ;  /* 0x0000000712007c0c */ /* 0x000fc6000d701270 */
[----:B------:R-:W3:Y:S01]  /*257b0*/  LDL.LU R14, [R1+0x954] ;  /* 0x00095400010e7983 */ /* 0x000ee20000300800 */
[----:B------:R-:W-:Y:S01]  /*257c0*/  F2FP.SATFINITE.E4M3.F32.PACK_AB_MERGE_C R121, R121, R120, RZ ;  /* 0x000000787979723e */ /* 0x000fe200048070ff */
[----:B------:R-:W-:Y:S01]  /*257d0*/  VIADD R0, R0, UR5 ;  /* 0x0000000500007c36 */ /* 0x000fe20008000000 */
[----:B------:R-:W4:Y:S01]  /*257e0*/  LDCU UR7, c[0x0][0x39c] ;  /* 0x00007380ff0777ac */ /* 0x000f220008000800 */
[----:B------:R-:W4:Y:S01]  /*257f0*/  LDL.LU R10, [R1+0x8d4] ;  /* 0x0008d400010a7983 */ /* 0x000f220000300800 */
[----:B-1----:R-:W-:-:S03]  /*25800*/  ISETP.LT.AND P6, PT, R16, UR10, !P2 ;  /* 0x0000000a10007c0c */ /* 0x002fc6000d7c1270 */
[----:B------:R-:W5:Y:S01]  /*25810*/  LDL.LU R12, [R1+0x7ec] ;  /* 0x0007ec00010c7983 */ /* 0x000f620000300800 */
[----:B------:R-:W2:Y:S03]  /*25820*/  LDCU UR4, c[0x0][0x39c] ;  /* 0x00007380ff0477ac */ /* 0x000ea60008000800 */
[----:B------:R-:W5:Y:S01]  /*25830*/  LDL.LU R18, [R1+0x7e8] ;  /* 0x0007e80001127983 */ /* 0x000f620000300800 */
[----:B------:R-:W-:Y:S01]  /*25840*/  F2FP.SATFINITE.E4M3.F32.PACK_AB_MERGE_C R123, R123, R122, RZ ;  /* 0x0000007a7b7b723e */ /* 0x000fe200048070ff */
[----:B------:R-:W3:Y:S02]  /*25850*/  LDCU UR6, c[0x0][0x39c] ;  /* 0x00007380ff0677ac */ /* 0x000ee40008000800 */
[----:B------:R-:W5:Y:S01]  /*25860*/  LDL.LU R16, [R1+0x7d8] ;  /* 0x0007d80001107983 */ /* 0x000f620000300800 */
[----:B0-----:R-:W-:-:S03]  /*25870*/  PRMT R6, R121, 0x9910, RZ ;  /* 0x0000991079067816 */ /* 0x001fc600000000ff */
[----:B------:R0:W-:Y:S01]  /*25880*/  @P3 STG.E.U8 desc[UR18][R4.64], R11 ;  /* 0x0000000b04003986 */ /* 0x0001e2000c101112 */
[----:B------:R-:W-:-:S03]  /*25890*/  VIADD R7, R0, UR5 ;  /* 0x0000000500077c36 */ /* 0x000fc60008000000 */
[----:B------:R1:W-:Y:S01]  /*258a0*/  @P1 STG.E.U8 desc[UR18][R8.64], R121 ;  /* 0x0000007908001986 */ /* 0x0003e2000c101112 */
[----:B------:R-:W-:Y:S01]  /*258b0*/  ISETP.LT.AND P3, PT, R17, UR9, !P2 ;  /* 0x0000000911007c0c */ /* 0x000fe2000d761270 */
[----:B0-----:R-:W-:Y:S01]  /*258c0*/  IMAD.MOV.U32 R11, RZ, RZ, R6 ;  /* 0x000000ffff0b7224 */ /* 0x001fe200078e0006 */
[----:B------:R-:W-:-:S04]  /*258d0*/  IADD3 R4, P1, PT, R0, R3, RZ ;  /* 0x0000000300047210 */ /* 0x000fc80007f3e0ff */
[-C--:B------:R-:W-:Y:S01]  /*258e0*/  LEA.HI.X.SX32 R5, R0, R2.reuse, 0x1, P1 ;  /* 0x0000000200057211 */ /* 0x080fe200008f0eff */
[C---:B------:R-:W-:Y:S01]  /*258f0*/  VIADD R0, R7.reuse, UR5 ;  /* 0x0000000507007c36 */ /* 0x040fe20008000000 */
[----:B------:R-:W-:Y:S02]  /*25900*/  SHF.R.S32.HI R11, RZ, 0x8, R11 ;  /* 0x00000008ff0b7819 */ /* 0x000fe4000001140b */
[-C--:B------:R-:W-:Y:S02]  /*25910*/  IADD3 R6, P1, PT, R7, R3.reuse, RZ ;  /* 0x0000000307067210 */ /* 0x080fe40007f3e0ff */
[----:B------:R-:W-:Y:S01]  /*25920*/  PRMT R13, R123, 0x9910, RZ ;  /* 0x000099107b0d7816 */ /* 0x000fe200000000ff */
[----:B------:R0:W-:Y:S01]  /*25930*/  @P5 STG.E.U8 desc[UR18][R4.64], R11 ;  /* 0x0000000b04005986 */ /* 0x0001e2000c101112 */
[----:B-1----:R-:W-:Y:S02]  /*25940*/  IADD3 R8, P5, PT, R0, R3, RZ ;  /* 0x0000000300087210 */ /* 0x002fe40007fbe0ff */
[----:B------:R-:W-:-:S02]  /*25950*/  LEA.HI.X.SX32 R7, R7, R2, 0x1, P1 ;  /* 0x0000000207077211 */ /* 0x000fc400008f0eff */
[C---:B------:R-:W-:Y:S01]  /*25960*/  LEA.HI.X.SX32 R9, R0.reuse, R2, 0x1, P5 ;  /* 0x0000000200097211 */ /* 0x040fe200028f0eff */
[----:B------:R-:W-:Y:S01]  /*25970*/  VIADD R0, R0, UR5 ;  /* 0x0000000500007c36 */ /* 0x000fe20008000000 */
[----:B------:R-:W-:Y:S01]  /*25980*/  SHF.R.S32.HI R13, RZ, 0x8, R13 ;  /* 0x00000008ff0d7819 */ /* 0x000fe2000001140d */
[----:B------:R1:W-:Y:S01]  /*25990*/  @P0 STG.E.U8 desc[UR18][R6.64], R123 ;  /* 0x0000007b06000986 */ /* 0x0003e2000c101112 */
[----:B------:R-:W-:-:S03]  /*259a0*/  F2FP.SATFINITE.E4M3.F32.PACK_AB_MERGE_C R125, R125, R124, RZ ;  /* 0x0000007c7d7d723e */ /* 0x000fc600048070ff */
[----:B------:R1:W-:Y:S01]  /*259b0*/  @P3 STG.E.U8 desc[UR18][R8.64], R13 ;  /* 0x0000000d08003986 */ /* 0x0003e2000c101112 */
[C---:B0-----:R-:W-:Y:S02]  /*259c0*/  IADD3 R4, P3, PT, R0.reuse, R3, RZ ;  /* 0x0000000300047210 */ /* 0x041fe40007f7e0ff */
[----:B------:R-:W-:Y:S02]  /*259d0*/  PRMT R17, R125, 0x9910, RZ ;  /* 0x000099107d117816 */ /* 0x000fe400000000ff */
[----:B------:R-:W-:Y:S02]  /*259e0*/  LEA.HI.X.SX32 R5, R0, R2, 0x1, P3 ;  /* 0x0000000200057211 */ /* 0x000fe400018f0eff */
[----:B------:R-:W-:-:S03]  /*259f0*/  SHF.R.S32.HI R17, RZ, 0x8, R17 ;  /* 0x00000008ff117819 */ /* 0x000fc60000011411 */
[----:B------:R0:W-:Y:S01]  /*25a00*/  @P6 STG.E.U8 desc[UR18][R4.64], R125 ;  /* 0x0000007d04006986 */ /* 0x0001e2000c101112 */
[----:B------:R-:W-:Y:S02]  /*25a10*/  F2FP.SATFINITE.E4M3.F32.PACK_AB_MERGE_C R127, R127, R126, RZ ;  /* 0x0000007e7f7f723e */ /* 0x000fe400048070ff */
[----:B------:R-:W-:Y:S02]  /*25a20*/  F2FP.SATFINITE.E4M3.F32.PACK_AB_MERGE_C R129, R129, R128, RZ ;  /* 0x000000808181723e */ /* 0x000fe400048070ff */
[----:B------:R-:W-:-:S04]  /*25a30*/  F2FP.SATFINITE.E4M3.F32.PACK_AB_MERGE_C R131, R131, R130, RZ ;  /* 0x000000828383723e */ /* 0x000fc800048070ff */
[----:B------:R-:W-:-:S04]  /*25a40*/  PRMT R19, R131, 0x9910, RZ ;  /* 0x0000991083137816 */ /* 0x000fc800000000ff */
[----:B------:R-:W-:Y:S02]  /*25a50*/  SHF.R.S32.HI R19, RZ, 0x8, R19 ;  /* 0x00000008ff137819 */ /* 0x000fe40000011413 */
[----:B--2---:R-:W-:Y:S01]  /*25a60*/  ISETP.LT.AND P1, PT, R15, UR4, !P2 ;  /* 0x000000040f007c0c */ /* 0x004fe2000d721270 */
[----:B------:R-:W5:Y:S01]  /*25a70*/  LDCU UR4, c[0x0][0x39c] ;  /* 0x00007380ff0477ac */ /* 0x000f620008000800 */
[----:B----4-:R-:W-:Y:S01]  /*25a80*/  ISETP.LT.AND P5, PT, R10, UR7, !P2 ;  /* 0x000000070a007c0c */ /* 0x010fe2000d7a1270 */
[----:B------:R-:W-:Y:S01]  /*25a90*/  VIADD R10, R0, UR5 ;  /* 0x00000005000a7c36 */ /* 0x000fe20008000000 */
[----:B---3--:R-:W-:Y:S01]  /*25aa0*/  ISETP.LT.AND P0, PT, R14, UR6, !P2 ;  /* 0x000000060e007c0c */ /* 0x008fe2000d701270 */
[----:B------:R-:W2:Y:S02]  /*25ab0*/  LDCU UR6, c[0x0][0x39c] ;  /* 0x00007380ff0677ac */ /* 0x000ea40008000800 */
[C---:B------:R-:W-:Y:S01]  /*25ac0*/  VIADD R0, R10.reuse, UR5 ;  /* 0x000000050a007c36 */ /* 0x040fe20008000000 */
[----:B-1----:R-:W-:Y:S01]  /*25ad0*/  IADD3 R6, P3, PT, R10, R3, RZ ;  /* 0x000000030a067210 */ /* 0x002fe20007f7e0ff */
[----:B------:R-:W1:Y:S02]  /*25ae0*/  LDCU UR7, c[0x0][0x39c] ;  /* 0x00007380ff0777ac */ /* 0x000e640008000800 */
[----:B------:R-:W-:Y:S01]  /*25af0*/  VIADD R11, R0, UR5 ;  /* 0x00000005000b7c36 */ /* 0x000fe20008000000 */
[----:B------:R-:W-:-:S03]  /*25b00*/  LEA.HI.X.SX32 R7, R10, R2, 0x1, P3 ;  /* 0x000000020a077211 */ /* 0x000fc600018f0eff */
[----:B------:R-:W-:Y:S02]  /*25b10*/  VIADD R13, R11, UR5 ;  /* 0x000000050b0d7c36 */ /* 0x000fe40008000000 */
[----:B------:R3:W-:Y:S01]  /*25b20*/  @P1 STG.E.U8 desc[UR18][R6.64], R17 ;  /* 0x0000001106001986 */ /* 0x0007e2000c101112 */
[CC--:B------:R-:W-:Y:S01]  /*25b30*/  IADD3 R8, P1, PT, R0.reuse, R3.reuse, RZ ;  /* 0x0000000300087210 */ /* 0x0c0fe20007f3e0ff */
[----:B------:R-:W-:Y:S01]  /*25b40*/  VIADD R14, R13, UR5 ;  /* 0x000000050d0e7c36 */ /* 0x000fe20008000000 */
[CC--:B------:R-:W-:Y:S02]  /*25b50*/  IADD3 R10, P6, PT, R11.reuse, R3.reuse, RZ ;  /* 0x000000030b0a7210 */ /* 0x0c0fe40007fde0ff */
[-C--:B------:R-:W-:Y:S01]  /*25b60*/  LEA.HI.X.SX32 R9, R0, R2.reuse, 0x1, P1 ;  /* 0x0000000200097211 */ /* 0x080fe200008f0eff */
[----:B------:R-:W-:Y:S01]  /*25b70*/  VIADD R0, R14, UR5 ;  /* 0x000000050e007c36 */ /* 0x000fe20008000000 */
[----:B-----5:R-:W-:Y:S02]  /*25b80*/  ISETP.LT.AND P3, PT, R12, UR4, !P2 ;  /* 0x000000040c007c0c */ /* 0x020fe4000d761270 */
[----:B------:R-:W-:Y:S01]  /*25b90*/  LEA.HI.X.SX32 R11, R11, R2, 0x1, P6 ;  /* 0x000000020b0b7211 */ /* 0x000fe200030f0eff */
[----:B------:R-:W-:Y:S01]  /*25ba0*/  VIADD R15, R0, UR5 ;  /* 0x00000005000f7c36 */ /* 0x000fe20008000000 */
[----:B0-----:R-:W-:-:S02]  /*25bb0*/  IADD3 R4, P1, PT, R13, R3, RZ ;  /* 0x000000030d047210 */ /* 0x001fc40007f3e0ff */
[CC--:B------:R-:W-:Y:S02]  /*25bc0*/  IADD3 R12, P6, PT, R14.reuse, R3.reuse, RZ ;  /* 0x000000030e0c7210 */ /* 0x0c0fe40007fde0ff */
[-C--:B------:R-:W-:Y:S02]  /*25bd0*/  LEA.HI.X.SX32 R5, R13, R2.reuse, 0x1, P1 ;  /* 0x000000020d057211 */ /* 0x080fe400008f0eff */
[-C--:B------:R-:W-:Y:S02]  /*25be0*/  LEA.HI.X.SX32 R13, R14, R2.reuse, 0x1, P6 ;  /* 0x000000020e0d7211 */ /* 0x080fe400030f0eff */
[----:B------:R-:W-:Y:S02]  /*25bf0*/  IADD3 R14, P6, PT, R15, R3, RZ ;  /* 0x000000030f0e7210 */ /* 0x000fe40007fde0ff */
[----:B---3--:R-:W-:Y:S02]  /*25c00*/  PRMT R7, R127, 0x9910, RZ ;  /* 0x000099107f077816 */ /* 0x008fe400000000ff */
[----:B------:R-:W-:-:S02]  /*25c10*/  LEA.HI.X.SX32 R15, R15, R2, 0x1, P6 ;  /* 0x000000020f0f7211 */ /* 0x000fc400030f0eff */
[----:B--2---:R-:W-:Y:S02]  /*25c20*/  ISETP.LT.AND P1, PT, R18, UR6, !P2 ;  /* 0x0000000612007c0c */ /* 0x004fe4000d721270 */
[----:B------:R-:W-:Y:S01]  /*25c30*/  IADD3 R6, P6, PT, R0, R3, RZ ;  /* 0x0000000300067210 */ /* 0x000fe20007fde0ff */
[----:B------:R-:W-:Y:S01]  /*25c40*/  IMAD.MOV.U32 R3, RZ, RZ, R7 ;  /* 0x000000ffff037224 */ /* 0x000fe200078e0007 */
[----:B-1----:R-:W-:Y:S02]  /*25c50*/  ISETP.LT.AND P2, PT, R16, UR7, !P2 ;  /* 0x0000000710007c0c */ /* 0x002fe4000d741270 */
[----:B------:R-:W-:Y:S02]  /*25c60*/  PRMT R17, R129, 0x9910, RZ ;  /* 0x0000991081117816 */ /* 0x000fe400000000ff */
[----:B------:R-:W-:Y:S02]  /*25c70*/  SHF.R.S32.HI R3, RZ, 0x8, R3 ;  /* 0x00000008ff037819 */ /* 0x000fe40000011403 */
[----:B------:R-:W-:Y:S01]  /*25c80*/  SHF.R.S32.HI R17, RZ, 0x8, R17 ;  /* 0x00000008ff117819 */ /* 0x000fe20000011411 */
[----:B------:R0:W-:Y:S01]  /*25c90*/  @P0 STG.E.U8 desc[UR18][R8.64], R127 ;  /* 0x0000007f08000986 */ /* 0x0001e2000c101112 */
[----:B------:R-:W-:-:S03]  /*25ca0*/  LEA.HI.X.SX32 R7, R0, R2, 0x1, P6 ;  /* 0x0000000200077211 */ /* 0x000fc600030f0eff */
[----:B------:R0:W-:Y:S04]  /*25cb0*/  @P5 STG.E.U8 desc[UR18][R10.64], R3 ;  /* 0x000000030a005986 */ /* 0x0001e8000c101112 */
[----:B------:R0:W-:Y:S04]  /*25cc0*/  @P3 STG.E.U8 desc[UR18][R4.64], R129 ;  /* 0x0000008104003986 */ /* 0x0001e8000c101112 */
[----:B------:R0:W-:Y:S04]  /*25cd0*/  @P1 STG.E.U8 desc[UR18][R12.64], R17 ;  /* 0x000000110c001986 */ /* 0x0001e8000c101112 */
[----:B------:R0:W-:Y:S04]  /*25ce0*/  @P2 STG.E.U8 desc[UR18][R6.64], R131 ;  /* 0x0000008306002986 */ /* 0x0001e8000c101112 */
[----:B------:R0:W-:Y:S01]  /*25cf0*/  @P4 STG.E.U8 desc[UR18][R14.64], R19 ;  /* 0x000000130e004986 */ /* 0x0001e2000c101112 */
[----:B------:R-:W-:Y:S06]  /*25d00*/  BAR.SYNC.DEFER_BLOCKING 0x0 ;  /* 0x0000000000007b1d */ /* 0x000fec0000010000 */
[----:B------:R-:W-:Y:S05]  /*25d10*/  BRA.U UP0, `(.L_x_13) ;  /* 0x0000000100a07547 */ /* 0x000fea000b800000 */
[----:B------:R-:W1:Y:S01]  /*25d20*/  S2UR UR5, SR_CgaCtaId ;  /* 0x00000000000579c3 */ /* 0x000e620000008800 */
[----:B------:R-:W-:Y:S01]  /*25d30*/  NOP ;  /* 0x0000000000007918 */ /* 0x000fe20000000000 */
[----:B------:R-:W-:Y:S01]  /*25d40*/  UMOV UR4, 0x50 ;  /* 0x0000005000047882 */ /* 0x000fe20000000000 */
[----:B------:R-:W-:Y:S02]  /*25d50*/  IMAD.U32 R0, RZ, RZ, UR8 ;  /* 0x00000008ff007e24 */ /* 0x000fe4000f8e00ff */
[----:B0-----:R-:W-:Y:S02]  /*25d60*/  IMAD.MOV.U32 R3, RZ, RZ, 0xf ;  /* 0x0000000fff037424 */ /* 0x001fe400078e00ff */
[----:B------:R-:W-:Y:S01]  /*25d70*/  IMAD.MOV.U32 R7, RZ, RZ, 0x1 ;  /* 0x00000001ff077424 */ /* 0x000fe200078e00ff */
[----:B------:R-:W-:-:S04]  /*25d80*/  LOP3.LUT R0, R0, 0xffff, RZ, 0xc0, !PT ;  /* 0x0000ffff00007812 */ /* 0x000fc800078ec0ff */
[----:B------:R-:W-:-:S05]  /*25d90*/  SHF.R.U32.HI R0, RZ, 0x5, R0 ;  /* 0x00000005ff007819 */ /* 0x000fca0000011600 */
[----:B------:R-:W-:Y:S01]  /*25da0*/  VIADD R2, R0, 0x10 ;  /* 0x0000001000027836 */ /* 0x000fe20000000000 */
[----:B------:R-:W-:Y:S01]  /*25db0*/  SHF.L.U32 R0, R3, R0, RZ ;  /* 0x0000000003007219 */ /* 0x000fe200000006ff */
[----:B-1----:R-:W-:-:S03]  /*25dc0*/  ULEA UR6, UR5, UR4, 0x18 ;  /* 0x0000000405067291 */ /* 0x002fc6000f8ec0ff */
[----:B------:R-:W-:-:S04]  /*25dd0*/  SHF.L.U32 R3, R7, R2, RZ ;  /* 0x0000000207037219 */ /* 0x000fc800000006ff */
[----:B------:R-:W-:Y:S02]  /*25de0*/  LOP3.LUT R0, R3, R0, RZ, 0xfc, !PT ;  /* 0x0000000003007212 */ /* 0x000fe400078efcff */
[----:B------:R-:W0:Y:S02]  /*25df0*/  LDS R5, [UR6] ;  /* 0x00000006ff057984 */ /* 0x000e240008000800 */
[C---:B------:R-:W-:Y:S02]  /*25e00*/  LOP3.LUT R2, R0.reuse, 0xffff, RZ, 0xc0, !PT ;  /* 0x0000ffff00027812 */ /* 0x040fe400078ec0ff */
[----:B0-----:R-:W-:-:S04]  /*25e10*/  LOP3.LUT R3, R0, 0xffff, R5, 0x80, !PT ;  /* 0x0000ffff00037812 */ /* 0x001fc800078e8005 */
[----:B------:R-:W-:-:S13]  /*25e20*/  ISETP.NE.AND P0, PT, R3, R2, PT ;  /* 0x000000020300720c */ /* 0x000fda0003f05270 */
[----:B------:R-:W-:Y:S05]  /*25e30*/  @P0 BRA `(.L_x_14) ;  /* 0x0000000000500947 */ /* 0x000fea0003800000 */
[----:B------:R-:W-:Y:S02]  /*25e40*/  SHF.R.U32.HI R5, RZ, 0x10, R5 ;  /* 0x00000010ff057819 */ /* 0x000fe40000011605 */
[----:B------:R-:W-:-:S04]  /*25e50*/  SHF.R.U32.HI R2, RZ, 0x10, R0 ;  /* 0x00000010ff027819 */ /* 0x000fc80000011600 */
[----:B------:R-:W-:-:S04]  /*25e60*/  LOP3.LUT R5, R5, R2, RZ, 0xc0, !PT ;  /* 0x0000000205057212 */ /* 0x000fc800078ec0ff */
[----:B------:R-:W-:-:S13]  /*25e70*/  ISETP.NE.AND P0, PT, R5, R2, PT ;  /* 0x000000020500720c */ /* 0x000fda0003f05270 */
[----:B------:R-:W-:Y:S05]  /*25e80*/  @P0 BRA `(.L_x_15) ;  /* 0x0000000000300947 */ /* 0x000fea0003800000 */
[----:B------:R-:W-:Y:S01]  /*25e90*/  R2UR UR4, R0 ;  /* 0x00000000000472ca */ /* 0x000fe200000e0000 */
[----:B------:R-:W-:Y:S01]  /*25ea0*/  VOTEU.ANY UR5, UPT, PT ;  /* 0x0000000000057886 */ /* 0x000fe200038e0100 */
[----:B------:R-:W0:Y:S01]  /*25eb0*/  S2R R0, SR_LANEID ;  /* 0x0000000000007919 */ /* 0x000e220000000000 */
[----:B------:R-:W-:-:S10]  /*25ec0*/  UFLO.U32 UR5, UR5 ;  /* 0x00000005000572bd */ /* 0x000fd400080e0000 */
[----:B------:R-:W-:-:S06]  /*25ed0*/  ULOP3.LUT UR4, URZ, UR4, URZ, 0x33, !UPT ;  /* 0x00000004ff047292 */ /* 0x000fcc000f8e33ff */
[----:B------:R-:W-:-:S04]  /*25ee0*/  IMAD.U32 R2, RZ, RZ, UR4 ;  /* 0x00000004ff027e24 */ /* 0x000fc8000f8e00ff */
[----:B------:R-:W1:Y:S02]  /*25ef0*/  REDUX UR7, R2 ;  /* 0x00000000020773c4 */ /* 0x000e640000000000 */
[----:B------:R2:W-:Y:S01]  /*25f00*/  UTCATOMSWS.AND URZ, UR4 ;  /* 0x0000000400ff79e3 */ /* 0x0005e20008000000 */
[----:B0-----:R-:W-:Y:S01]  /*25f10*/  ISETP.EQ.U32.AND P0, PT, R0, UR5, PT ;  /* 0x0000000500007c0c */ /* 0x001fe2000bf02070 */
[----:B-1----:R-:W-:-:S12]  /*25f20*/  IMAD.U32 R0, RZ, RZ, UR7 ;  /* 0x00000007ff007e24 */ /* 0x002fd8000f8e00ff */
[----:B------:R2:W-:Y:S01]  /*25f30*/  @P0 ATOMS.AND RZ, [UR6], R0 ;  /* 0x00000000ffff098c */ /* 0x0005e2000a800006 */
[----:B------:R-:W-:Y:S05]  /*25f40*/  BRA `(.L_x_13) ;  /* 0x0000000000147947 */ /* 0x000fea0003800000 */
.L_x_15:
[----:B------:R-:W-:-:S07]  /*25f50*/  MOV R2, 0x25f70 ;  /* 0x00025f7000027802 */ /* 0x000fce0000000f00 */
[----:B------:R-:W-:Y:S05]  /*25f60*/  CALL.REL.NOINC `($__internal_0_$__cuda_sm10x_tcgen05_guardrail_trap_col_being_dealloced_not_returned_by_alloc) ;  /* 0x00000000002c7944 */ /* 0x000fea0003c00000 */
[----:B------:R-:W-:Y:S05]  /*25f70*/  BRA `(.L_x_13) ;  /* 0x0000000000087947 */ /* 0x000fea0003800000 */
.L_x_14:
[----:B------:R-:W-:-:S07]  /*25f80*/  MOV R2, 0x25fa0 ;  /* 0x00025fa000027802 */ /* 0x000fce0000000f00 */
[----:B------:R-:W-:Y:S05]  /*25f90*/  CALL.REL.NOINC `($__internal_2_$__cuda_sm10x_tcgen05_guardrail_trap_unallocated_columns_being_dealloced) ;  /* 0x0000000000387944 */ /* 0x000fea0003c00000 */
.L_x_13:
[----:B------:R-:W-:Y:S01]  /*25fa0*/  NOP ;  /* 0x0000000000007918 */ /* 0x000fe20000000000 */
[----:B--2---:R-:W-:Y:S05]  /*25fb0*/  EXIT ;  /* 0x000000000000794d */ /* 0x004fea0003800000 */
.L_x_8:
[----:B------:R-:W1:Y:S02]  /*25fc0*/  SYNCS.PHASECHK.TRANS64.TRYWAIT P6, [UR6], R39 ;  /* 0x00000027ff0075a7 */ /* 0x000e6400080c1106 */
[----:B-1----:R-:W-:Y:S05]  /*25fd0*/  @!P6 BRA `(.L_x_8) ;  /* 0xfffffffc00f8e947 */ /* 0x002fea000383ffff */
[----:B------:R-:W-:Y:S05]  /*25fe0*/  BRA `(.L_x_16) ;  /* 0xfffffefc00847947 */ /* 0x000fea000383ffff */
.L_x_12:
[----:B------:R-:W0:Y:S02]  /*25ff0*/  SYNCS.PHASECHK.TRANS64.TRYWAIT P4, [UR6], R10 ;  /* 0x0000000aff0075a7 */ /* 0x000e240008081106 */
[----:B0-----:R-:W-:Y:S05]  /*26000*/  @!P4 BRA `(.L_x_12) ;  /* 0xfffffffc00f8c947 */ /* 0x001fea000383ffff */
[----:B------:R-:W-:Y:S05]  /*26010*/  BRA `(.L_x_11) ;  /* 0xffffffb400f47947 */ /* 0x000fea000383ffff */
        .weak           $__internal_0_$__cuda_sm10x_tcgen05_guardrail_trap_col_being_dealloced_not_returned_by_alloc
        .type           $__internal_0_$__cuda_sm10x_tcgen05_guardrail_trap_col_being_dealloced_not_returned_by_alloc,@function
        .size           $__internal_0_$__cuda_sm10x_tcgen05_guardrail_trap_col_being_dealloced_not_returned_by_alloc,($__internal_1_$__cuda_sm10x_tcgen05_guardrail_trap_phase_invalid_during_alloc - $__internal_0_$__cuda_sm10x_tcgen05_guardrail_trap_col_being_dealloced_not_returned_by_alloc)
$__internal_0_$__cuda_sm10x_tcgen05_guardrail_trap_col_being_dealloced_not_returned_by_alloc:
[----:B------:R-:W-:Y:S05]  /*26020*/  BPT.TRAP 0x1 ;  /* 0x000000040000795c */ /* 0x000fea0000300000 */
[----:B------:R-:W-:-:S04]  /*26030*/  IMAD.MOV.U32 R3, RZ, RZ, 0x0 ;  /* 0x00000000ff037424 */ /* 0x000fc800078e00ff */
[----:B------:R-:W-:Y:S05]  /*26040*/  RET.REL.NODEC R2 `(matmul_kernel) ;  /* 0xfffffd9c02ec7950 */ /* 0x000fea0003c3ffff */
        .weak           $__internal_1_$__cuda_sm10x_tcgen05_guardrail_trap_phase_invalid_during_alloc
        .type           $__internal_1_$__cuda_sm10x_tcgen05_guardrail_trap_phase_invalid_during_alloc,@function
        .size           $__internal_1_$__cuda_sm10x_tcgen05_guardrail_trap_phase_invalid_during_alloc,($__internal_2_$__cuda_sm10x_tcgen05_guardrail_trap_unallocated_columns_being_dealloced - $__internal_1_$__cuda_sm10x_tcgen05_guardrail_trap_phase_invalid_during_alloc)
$__internal_1_$__cuda_sm10x_tcgen05_guardrail_trap_phase_invalid_during_alloc:
[----:B------:R-:W-:Y:S05]  /*26050*/  BPT.TRAP 0x1 ;  /* 0x000000040000795c */ /* 0x000fea0000300000 */
[----:B------:R-:W-:-:S04]  /*26060*/  IMAD.MOV.U32 R5, RZ, RZ, 0x0 ;  /* 0x00000000ff057424 */ /* 0x000fc800078e00ff */
[----:B------:R-:W-:Y:S05]  /*26070*/  RET.REL.NODEC R4 `(matmul_kernel) ;  /* 0xfffffd9c04e07950 */ /* 0x000fea0003c3ffff */
        .weak           $__internal_2_$__cuda_sm10x_tcgen05_guardrail_trap_unallocated_columns_being_dealloced
        .type           $__internal_2_$__cuda_sm10x_tcgen05_guardrail_trap_unallocated_columns_being_dealloced,@function
        .size           $__internal_2_$__cuda_sm10x_tcgen05_guardrail_trap_unallocated_columns_being_dealloced,(.L_x_20 - $__internal_2_$__cuda_sm10x_tcgen05_guardrail_trap_unallocated_columns_being_dealloced)
$__internal_2_$__cuda_sm10x_tcgen05_guardrail_trap_unallocated_columns_being_dealloced:
[----:B------:R-:W-:Y:S05]  /*26080*/  BPT.TRAP 0x1 ;  /* 0x000000040000795c */ /* 0x000fea0000300000 */
[----:B------:R-:W-:-:S04]  /*26090*/  IMAD.MOV.U32 R3, RZ, RZ, 0x0 ;  /* 0x00000000ff037424 */ /* 0x000fc800078e00ff */
[----:B------:R-:W-:Y:S05]  /*260a0*/  RET.REL.NODEC R2 `(matmul_kernel) ;  /* 0xfffffd9c02d47950 */ /* 0x000fea0003c3ffff */
.L_x_17:
[----:B------:R-:W-:-:S00]  /*260b0*/  BRA `(.L_x_17) ;  /* 0xfffffffc00fc7947 */ /* 0x000fc0000383ffff */
[----:B------:R-:W-:-:S00]  /*260c0*/  NOP ;  /* 0x0000000000007918 */ /* 0x000fc00000000000 */
        /* <DEDUP_REMOVED lines=11> */
.L_x_20:


//--------------------- .nv.shared.matmul_kernel  --------------------------
	.section	.nv.shared.matmul_kernel,"aw",@nobits
	.sectionflags	@""
	.align	16
	.zero		1024


//--------------------- .nv.shared.reserved.0     --------------------------
	.section	.nv.shared.reserved.0,"aw",@nobits
	.align	8
	.weak		__nv_reservedSMEM_offset_0_alias
	.size		__nv_reservedSMEM_offset_0_alias, 0, 64
	.other		__nv_reservedSMEM_offset_0_alias,@"STO_CUDA_RESERVED_SHARED STV_DEFAULT"
__nv_reservedSMEM_offset_0_alias:
	.zero		0
.nv.shared.reserved.0:
	.zero		64
	.weak		__nv_reservedSMEM_allocation_phase
	.type		__nv_reservedSMEM_allocation_phase,@object
	.size		__nv_reservedSMEM_allocation_phase,(.L_0 - __nv_reservedSMEM_allocation_phase)
__nv_reservedSMEM_allocation_phase:
	.zero		1
.L_0:
	.zero		7
	.weak		__nv_reservedSMEM_devtool_atexit_pc
	.type		__nv_reservedSMEM_devtool_atexit_pc,@object
	.size		__nv_reservedSMEM_devtool_atexit_pc,(__nv_reservedSMEM_allocation_mask - __nv_reservedSMEM_devtool_atexit_pc)
__nv_reservedSMEM_devtool_atexit_pc:
	.zero		8
	.weak		__nv_reservedSMEM_allocation_mask
	.type		__nv_reservedSMEM_allocation_mask,@object
	.size		__nv_reservedSMEM_allocation_mask,(.L_2 - __nv_reservedSMEM_allocation_mask)
__nv_reservedSMEM_allocation_mask:
	.zero		4
.L_2:


//--------------------- .nv.constant0.matmul_kernel --------------------------
	.section	.nv.constant0.matmul_kernel,"a",@progbits
	.sectionflags	@""
	.align	4
.nv.constant0.matmul_kernel:
	.zero		976


//--------------------- SYMBOLS --------------------------

	.type		.nv.reservedSmem.offset0,@object
	.size		.nv.reservedSmem.offset0,0x4
	.type		.nv.reservedSmem.cap,@object
	.size		.nv.reservedSmem.cap,0x4
